def matmul_kernel(
    a_ptr,
    b_ptr,
    c_ptr,
    M,
    N,
    K,
    stride_am,
    stride_ak,
    stride_bk,
    stride_bn,
    stride_cm,
    stride_cn,
    BLOCK_M: tl.constexpr,
    BLOCK_N: tl.constexpr,
    BLOCK_K: tl.constexpr,
    GROUP_M: tl.constexpr,
):
    pid = tl.program_id(axis=0)
    num_pid_m = tl.cdiv(M, BLOCK_M)
    num_pid_n = tl.cdiv(N, BLOCK_N)
    num_pid_in_group = GROUP_M * num_pid_n
    group_id = pid // num_pid_in_group
    first_pid_m = group_id * GROUP_M
    group_size_m = min(num_pid_m - first_pid_m, GROUP_M)
    pid_m = first_pid_m + ((pid % num_pid_in_group) % group_size_m)
    pid_n = (pid % num_pid_in_group) // group_size_m

    offs_am = (pid_m * BLOCK_M + tl.arange(0, BLOCK_M)) % M
    offs_bn = (pid_n * BLOCK_N + tl.arange(0, BLOCK_N)) % N
    offs_k = tl.arange(0, BLOCK_K)
    a_ptrs = a_ptr + offs_am[:, None] * stride_am + offs_k[None, :] * stride_ak
    b_ptrs = b_ptr + offs_k[:, None] * stride_bk + offs_bn[None, :] * stride_bn

    acc = tl.zeros((BLOCK_M, BLOCK_N), dtype=tl.float32)
    for kk in range(0, tl.cdiv(K, BLOCK_K)):
        a = tl.load(a_ptrs, mask=offs_k[None, :] < K - kk * BLOCK_K, other=0.0)
        b = tl.load(b_ptrs, mask=offs_k[:, None] < K - kk * BLOCK_K, other=0.0)
        acc = tl.dot(a, b, acc)
        a_ptrs += BLOCK_K * stride_ak
        b_ptrs += BLOCK_K * stride_bk

    c = acc.to(c_ptr.dtype.element_ty)
    offs_cm = pid_m * BLOCK_M + tl.arange(0, BLOCK_M)
    offs_cn = pid_n * BLOCK_N + tl.arange(0, BLOCK_N)
    c_ptrs = c_ptr + offs_cm[:, None] * stride_cm + offs_cn[None, :] * stride_cn
    mask = (offs_cm[:, None] < M) & (offs_cn[None, :] < N)
    tl.store(c_ptrs, c, mask=mask)

# config = {"BLOCK_K": 64, "BLOCK_M": 128, "BLOCK_N": 512, "GROUP_M": 8, "arch": "sm_90", "dtype": "bf16", "num_ctas": 1, "num_stages": 2, "num_warps": 2}
# arch = sm_90


// ===== COMPILED SASS (sm_90a) =====

	.target	sm_90a

	.elftype	@"ET_EXEC"


//--------------------- .note.nv.tkinfo           --------------------------
	.section	.note.nv.tkinfo,"",@"SHT_NOTE"
	.sectionflags	@"SHF_NOTE_NV_TKINFO"
	.tkinfo
        /*0018*/ 	.word	0x00000002
        /*0030*/ 	.string	""
        /*0030*/ 	.string	"ptxas"
        /*0030*/ 	.string	"Cuda compilation tools, release 13.0, V13.0.88"
        /*0030*/ 	.string	"Build cuda_13.0.r13.0/compiler.36424714_0"
        /*0030*/ 	.string	"-v  -suppress-debug-info  -lineinfo  -arch sm_90a "



//--------------------- .note.nv.cuinfo           --------------------------
	.section	.note.nv.cuinfo,"",@"SHT_NOTE"
	.sectionflags	@"SHF_NOTE_NV_CUINFO"
        /*0018*/ 	.short	0x0002
        /*001a*/ 	.short	0x005a
        /*001c*/ 	.short	0x0082
	.zero		2


//--------------------- .nv.info                  --------------------------
	.section	.nv.info,"",@"SHT_CUDA_INFO"
	.align	4


	//----- nvinfo : EIATTR_REGCOUNT
	.align		4
        /*0000*/ 	.byte	0x04, 0x2f
        /*0002*/ 	.short	(.L_1 - .L_0)
	.align		4
.L_0:
        /*0004*/ 	.word	index@(matmul_kernel)
        /*0008*/ 	.word	0x00000020


	//----- nvinfo : EIATTR_FRAME_SIZE
	.align		4
.L_1:
        /*000c*/ 	.byte	0x04, 0x11
        /*000e*/ 	.short	(.L_3 - .L_2)
	.align		4
.L_2:
        /*0010*/ 	.word	index@(matmul_kernel)
        /*0014*/ 	.word	0x00008260


	//----- nvinfo : EIATTR_MIN_STACK_SIZE
	.align		4
.L_3:
        /*0018*/ 	.byte	0x04, 0x12
        /*001a*/ 	.short	(.L_5 - .L_4)
	.align		4
.L_4:
        /*001c*/ 	.word	index@(matmul_kernel)
        /*0020*/ 	.word	0x00008260
.L_5:


//--------------------- .nv.compat                --------------------------
	.section	.nv.compat,"",@"SHT_CUDA_COMPAT_INFO"
	.align	4
        /*0000*/ 	.byte	0x02, 0x09, 0x01, 0x00, 0x02, 0x02, 0x01, 0x00, 0x02, 0x05, 0x05, 0x00, 0x03, 0x07, 0x01, 0x01
        /*0010*/ 	.byte	0x02, 0x03, 0x00, 0x00, 0x02, 0x06, 0x01, 0x00, 0x04, 0x0b, 0x08, 0x00, 0x00, 0x00, 0x00, 0x00
        /*0020*/ 	.byte	0x00, 0x00, 0x00, 0x00


//--------------------- .nv.info.matmul_kernel    --------------------------
	.section	.nv.info.matmul_kernel,"",@"SHT_CUDA_INFO"
	.sectionflags	@""
	.align	4


	//----- nvinfo : EIATTR_CUDA_API_VERSION
	.align		4
        /*0000*/ 	.byte	0x04, 0x37
        /*0002*/ 	.short	(.L_7 - .L_6)
.L_6:
        /*0004*/ 	.word	0x00000082


	//----- nvinfo : EIATTR_KPARAM_INFO
	.align		4
.L_7:
        /*0008*/ 	.byte	0x04, 0x17
        /*000a*/ 	.short	(.L_9 - .L_8)
.L_8:
        /*000c*/ 	.word	0x00000000
        /*0010*/ 	.short	0x000d
        /*0012*/ 	.short	0x0048
        /*0014*/ 	.byte	0x00, 0xf4, 0x21, 0x00


	//----- nvinfo : EIATTR_KPARAM_INFO
	.align		4
.L_9:
        /*0018*/ 	.byte	0x04, 0x17
        /*001a*/ 	.short	(.L_11 - .L_10)
.L_10:
        /*001c*/ 	.word	0x00000000
        /*0020*/ 	.short	0x000c
        /*0022*/ 	.short	0x0040
        /*0024*/ 	.byte	0x00, 0xf4, 0x21, 0x00


	//----- nvinfo : EIATTR_KPARAM_INFO
	.align		4
.L_11:
        /*0028*/ 	.byte	0x04, 0x17
        /*002a*/ 	.short	(.L_13 - .L_12)
.L_12:
        /*002c*/ 	.word	0x00000000
        /*0030*/ 	.short	0x000b
        /*0032*/ 	.short	0x0038
        /*0034*/ 	.byte	0x00, 0xf0, 0x11, 0x00


	//----- nvinfo : EIATTR_KPARAM_INFO
	.align		4
.L_13:
        /*0038*/ 	.byte	0x04, 0x17
        /*003a*/ 	.short	(.L_15 - .L_14)
.L_14:
        /*003c*/ 	.word	0x00000000
        /*0040*/ 	.short	0x000a
        /*0042*/ 	.short	0x0034
        /*0044*/ 	.byte	0x00, 0xf0, 0x11, 0x00


	//----- nvinfo : EIATTR_KPARAM_INFO
	.align		4
.L_15:
        /*0048*/ 	.byte	0x04, 0x17
        /*004a*/ 	.short	(.L_17 - .L_16)
.L_16:
        /*004c*/ 	.word	0x00000000
        /*0050*/ 	.short	0x0009
        /*0052*/ 	.short	0x0030
        /*0054*/ 	.byte	0x00, 0xf0, 0x11, 0x00


	//----- nvinfo : EIATTR_KPARAM_INFO
	.align		4
.L_17:
        /*0058*/ 	.byte	0x04, 0x17
        /*005a*/ 	.short	(.L_19 - .L_18)
.L_18:
        /*005c*/ 	.word	0x00000000
        /*0060*/ 	.short	0x0008
        /*0062*/ 	.short	0x002c
        /*0064*/ 	.byte	0x00, 0xf0, 0x11, 0x00


	//----- nvinfo : EIATTR_KPARAM_INFO
	.align		4
.L_19:
        /*0068*/ 	.byte	0x04, 0x17
        /*006a*/ 	.short	(.L_21 - .L_20)
.L_20:
        /*006c*/ 	.word	0x00000000
        /*0070*/ 	.short	0x0007
        /*0072*/ 	.short	0x0028
        /*0074*/ 	.byte	0x00, 0xf0, 0x11, 0x00


	//----- nvinfo : EIATTR_KPARAM_INFO
	.align		4
.L_21:
        /*0078*/ 	.byte	0x04, 0x17
        /*007a*/ 	.short	(.L_23 - .L_22)
.L_22:
        /*007c*/ 	.word	0x00000000
        /*0080*/ 	.short	0x0006
        /*0082*/ 	.short	0x0024
        /*0084*/ 	.byte	0x00, 0xf0, 0x11, 0x00


	//----- nvinfo : EIATTR_KPARAM_INFO
	.align		4
.L_23:
        /*0088*/ 	.byte	0x04, 0x17
        /*008a*/ 	.short	(.L_25 - .L_24)
.L_24:
        /*008c*/ 	.word	0x00000000
        /*0090*/ 	.short	0x0005
        /*0092*/ 	.short	0x0020
        /*0094*/ 	.byte	0x00, 0xf0, 0x11, 0x00


	//----- nvinfo : EIATTR_KPARAM_INFO
	.align		4
.L_25:
        /*0098*/ 	.byte	0x04, 0x17
        /*009a*/ 	.short	(.L_27 - .L_26)
.L_26:
        /*009c*/ 	.word	0x00000000
        /*00a0*/ 	.short	0x0004
        /*00a2*/ 	.short	0x001c
        /*00a4*/ 	.byte	0x00, 0xf0, 0x11, 0x00


	//----- nvinfo : EIATTR_KPARAM_INFO
	.align		4
.L_27:
        /*00a8*/ 	.byte	0x04, 0x17
        /*00aa*/ 	.short	(.L_29 - .L_28)
.L_28:
        /*00ac*/ 	.word	0x00000000
        /*00b0*/ 	.short	0x0003
        /*00b2*/ 	.short	0x0018
        /*00b4*/ 	.byte	0x00, 0xf0, 0x11, 0x00


	//----- nvinfo : EIATTR_KPARAM_INFO
	.align		4
.L_29:
        /*00b8*/ 	.byte	0x04, 0x17
        /*00ba*/ 	.short	(.L_31 - .L_30)
.L_30:
        /*00bc*/ 	.word	0x00000000
        /*00c0*/ 	.short	0x0002
        /*00c2*/ 	.short	0x0010
        /*00c4*/ 	.byte	0x00, 0xf4, 0x21, 0x00


	//----- nvinfo : EIATTR_KPARAM_INFO
	.align		4
.L_31:
        /*00c8*/ 	.byte	0x04, 0x17
        /*00ca*/ 	.short	(.L_33 - .L_32)
.L_32:
        /*00cc*/ 	.word	0x00000000
        /*00d0*/ 	.short	0x0001
        /*00d2*/ 	.short	0x0008
        /*00d4*/ 	.byte	0x00, 0xf4, 0x21, 0x00


	//----- nvinfo : EIATTR_KPARAM_INFO
	.align		4
.L_33:
        /*00d8*/ 	.byte	0x04, 0x17
        /*00da*/ 	.short	(.L_35 - .L_34)
.L_34:
        /*00dc*/ 	.word	0x00000000
        /*00e0*/ 	.short	0x0000
        /*00e2*/ 	.short	0x0000
        /*00e4*/ 	.byte	0x00, 0xf4, 0x21, 0x00


	//----- nvinfo : EIATTR_SPARSE_MMA_MASK
	.align		4
.L_35:
        /*00e8*/ 	.byte	0x03, 0x50
        /*00ea*/ 	.short	0x0000


	//----- nvinfo : EIATTR_MAXREG_COUNT
	.align		4
        /*00ec*/ 	.byte	0x03, 0x1b
        /*00ee*/ 	.short	0x00ff


	//----- nvinfo : EIATTR_NUM_BARRIERS
	.align		4
        /*00f0*/ 	.byte	0x02, 0x4c
        /*00f2*/ 	.byte	0x01
	.zero		1


	//----- nvinfo : EIATTR_ANNOTATIONS
	.align		4
        /*00f4*/ 	.byte	0x04, 0x55
        /*00f6*/ 	.short	(.L_37 - .L_36)


	//   ....[0]....
.L_36:
        /*00f8*/ 	.word	0x00000001
        /*00fc*/ 	.byte	0x50, 0x05, 0x00, 0x00, 0x01, 0x00, 0x00, 0x00, 0x80, 0x05, 0x00, 0x00, 0x01, 0x00, 0x00, 0x00
        /* <DEDUP_REMOVED lines=3745> */
        /*eb1c*/ 	.byte	0xc0, 0xe0, 0x03, 0x00


	//----- nvinfo : EIATTR_MERCURY_ISA_VERSION
	.align		4
.L_37:
        /*eb20*/ 	.byte	0x03, 0x5f
        /*eb22*/ 	.short	0x0101


	//----- nvinfo : EIATTR_EXIT_INSTR_OFFSETS
	.align		4
        /*eb24*/ 	.byte	0x04, 0x1c
        /*eb26*/ 	.short	(.L_39 - .L_38)


	//   ....[0]....
.L_38:
        /*eb28*/ 	.word	0x000e9f60


	//   ....[1]....
        /*eb2c*/ 	.word	0x000e9f90


	//----- nvinfo : EIATTR_REQNTID
	.align		4
.L_39:
        /*eb30*/ 	.byte	0x04, 0x10
        /*eb32*/ 	.short	(.L_41 - .L_40)
.L_40:
        /*eb34*/ 	.word	0x00000040
        /*eb38*/ 	.word	0x00000001
        /*eb3c*/ 	.word	0x00000001


	//----- nvinfo : EIATTR_CBANK_PARAM_SIZE
	.align		4
.L_41:
        /*eb40*/ 	.byte	0x03, 0x19
        /*eb42*/ 	.short	0x0050


	//----- nvinfo : EIATTR_PARAM_CBANK
	.align		4
        /*eb44*/ 	.byte	0x04, 0x0a
        /*eb46*/ 	.short	(.L_43 - .L_42)
	.align		4
.L_42:
        /*eb48*/ 	.word	index@(.nv.constant0.matmul_kernel)
        /*eb4c*/ 	.short	0x0210
        /*eb4e*/ 	.short	0x0050


	//----- nvinfo : EIATTR_SW_WAR
	.align		4
.L_43:
        /*eb50*/ 	.byte	0x04, 0x36
        /*eb52*/ 	.short	(.L_45 - .L_44)
.L_44:
        /*eb54*/ 	.word	0x00000008
.L_45:


//--------------------- .nv.callgraph             --------------------------
	.section	.nv.callgraph,"",@"SHT_CUDA_CALLGRAPH"
	.align	4
	.sectionentsize	8
	.align		4
        /*0000*/ 	.word	0x00000000
	.align		4
        /*0004*/ 	.word	0xffffffff
	.align		4
        /*0008*/ 	.word	0x00000000
	.align		4
        /*000c*/ 	.word	0xfffffffe
	.align		4
        /*0010*/ 	.word	0x00000000
	.align		4
        /*0014*/ 	.word	0xfffffffd
	.align		4
        /*0018*/ 	.word	0x00000000
	.align		4
        /*001c*/ 	.word	0xfffffffc


//--------------------- .text.matmul_kernel       --------------------------
	.section	.text.matmul_kernel,"ax",@progbits
	.align	128
        .global         matmul_kernel
        .type           matmul_kernel,@function
        .size           matmul_kernel,(.L_x_4 - matmul_kernel)
        .other          matmul_kernel,@"STO_CUDA_ENTRY STV_DEFAULT"
matmul_kernel:
.text.matmul_kernel:
[----:B------:R-:W0:Y:S08]  /*0000*/  LDC R1, c[0x0][0x28] ;  /* 0x00000a00ff017b82 */ /* 0x000e300000000800 */
[----:B------:R-:W1:Y:S01]  /*0010*/  LDC.64 R4, c[0x0][0x228] ;  /* 0x00008a00ff047b82 */ /* 0x000e620000000a00 */
[----:B0-----:R-:W-:Y:S01]  /*0020*/  VIADD R1, R1, 0xffff7da0 ;  /* 0xffff7da001017836 */ /* 0x001fe20000000000 */
[----:B------:R-:W0:Y:S01]  /*0030*/  S2R R22, SR_TID.X ;  /* 0x0000000000167919 */ /* 0x000e220000002100 */
[----:B------:R-:W-:Y:S01]  /*0040*/  UMOV UR4, 0x400 ;  /* 0x0000040000047882 */ /* 0x000fe20000000000 */
[----:B------:R-:W-:-:S04]  /*0050*/  ULDC.64 UR60, c[0x0][0x208] ;  /* 0x00008200003c7ab9 */ /* 0x000fc80000000a00 */
[----:B------:R-:W2:Y:S01]  /*0060*/  S2UR UR5, SR_CgaCtaId ;  /* 0x00000000000579c3 */ /* 0x000ea20000008800 */
[----:B-1----:R-:W-:-:S05]  /*0070*/  VIADD R0, R5, 0x1ff ;  /* 0x000001ff05007836 */ /* 0x002fca0000000000 */
[----:B------:R-:W-:Y:S01]  /*0080*/  SHF.R.S32.HI R3, RZ, 0x1f, R0 ;  /* 0x0000001fff037819 */ /* 0x000fe20000011400 */
[----:B--2---:R-:W-:-:S03]  /*0090*/  ULEA UR4, UR5, UR4, 0x18 ;  /* 0x0000000405047291 */ /* 0x004fc6000f8ec03f */
[----:B------:R-:W-:Y:S02]  /*00a0*/  LEA.HI R3, R3, R0, RZ, 0x9 ;  /* 0x0000000003037211 */ /* 0x000fe400078f48ff */
[----:B0-----:R-:W-:Y:S02]  /*00b0*/  LOP3.LUT R18, R22, 0x3f, RZ, 0xc0, !PT ;  /* 0x0000003f16127812 */ /* 0x001fe400078ec0ff */
[----:B------:R-:W-:Y:S02]  /*00c0*/  SHF.R.S32.HI R0, RZ, 0x9, R3 ;  /* 0x00000009ff007819 */ /* 0x000fe40000011403 */
[----:B------:R-:W0:Y:S03]  /*00d0*/  S2R R3, SR_CTAID.X ;  /* 0x0000000000037919 */ /* 0x000e260000002500 */
[----:B------:R-:W-:-:S05]  /*00e0*/  IMAD.SHL.U32 R0, R0, 0x8, RZ ;  /* 0x0000000800007824 */ /* 0x000fca00078e00ff */
[-C--:B------:R-:W-:Y:S02]  /*00f0*/  IABS R9, R0.reuse ;  /* 0x0000000000097213 */ /* 0x080fe40000000000 */
[----:B------:R-:W-:Y:S02]  /*0100*/  IABS R12, R0 ;  /* 0x00000000000c7213 */ /* 0x000fe40000000000 */
[----:B------:R-:W1:Y:S08]  /*0110*/  I2F.RP R2, R9 ;  /* 0x0000000900027306 */ /* 0x000e700000209400 */
[----:B-1----:R-:W1:Y:S01]  /*0120*/  MUFU.RCP R2, R2 ;  /* 0x0000000200027308 */ /* 0x002e620000001000 */
[----:B0-----:R-:W-:Y:S01]  /*0130*/  IABS R10, R3 ;  /* 0x00000003000a7213 */ /* 0x001fe20000000000 */
[----:B-1----:R-:W-:-:S02]  /*0140*/  VIADD R6, R2, 0xffffffe ;  /* 0x0ffffffe02067836 */ /* 0x002fc40000000000 */
[----:B------:R-:W-:-:S04]  /*0150*/  IMAD.MOV R2, RZ, RZ, -R12 ;  /* 0x000000ffff027224 */ /* 0x000fc800078e0a0c */
[----:B------:R0:W1:Y:S02]  /*0160*/  F2I.FTZ.U32.TRUNC.NTZ R7, R6 ;  /* 0x0000000600077305 */ /* 0x000064000021f000 */
[----:B0-----:R-:W-:Y:S02]  /*0170*/  IMAD.MOV.U32 R6, RZ, RZ, RZ ;  /* 0x000000ffff067224 */ /* 0x001fe400078e00ff */
[----:B-1----:R-:W-:-:S04]  /*0180*/  IMAD.MOV R8, RZ, RZ, -R7 ;  /* 0x000000ffff087224 */ /* 0x002fc800078e0a07 */
[----:B------:R-:W-:Y:S02]  /*0190*/  IMAD R11, R8, R9, RZ ;  /* 0x00000009080b7224 */ /* 0x000fe400078e02ff */
[----:B------:R-:W-:Y:S02]  /*01a0*/  IMAD.MOV.U32 R8, RZ, RZ, R10 ;  /* 0x000000ffff087224 */ /* 0x000fe400078e000a */
[----:B------:R-:W-:-:S06]  /*01b0*/  IMAD.HI.U32 R7, R7, R11, R6 ;  /* 0x0000000b07077227 */ /* 0x000fcc00078e0006 */
[----:B------:R-:W-:-:S04]  /*01c0*/  IMAD.HI.U32 R7, R7, R8, RZ ;  /* 0x0000000807077227 */ /* 0x000fc800078e00ff */
[----:B------:R-:W-:-:S05]  /*01d0*/  IMAD R2, R7, R2, R8 ;  /* 0x0000000207027224 */ /* 0x000fca00078e0208 */
[----:B------:R-:W-:-:S13]  /*01e0*/  ISETP.GT.U32.AND P1, PT, R9, R2, PT ;  /* 0x000000020900720c */ /* 0x000fda0003f24070 */
[----:B------:R-:W-:Y:S02]  /*01f0*/  @!P1 IMAD.IADD R2, R2, 0x1, -R9 ;  /* 0x0000000102029824 */ /* 0x000fe400078e0a09 */
[----:B------:R-:W-:Y:S01]  /*0200*/  @!P1 VIADD R7, R7, 0x1 ;  /* 0x0000000107079836 */ /* 0x000fe20000000000 */
[----:B------:R-:W-:Y:S02]  /*0210*/  ISETP.NE.AND P1, PT, R0, RZ, PT ;  /* 0x000000ff0000720c */ /* 0x000fe40003f25270 */
[----:B------:R-:W-:Y:S02]  /*0220*/  ISETP.GE.U32.AND P0, PT, R2, R9, PT ;  /* 0x000000090200720c */ /* 0x000fe40003f06070 */
[----:B------:R-:W-:-:S04]  /*0230*/  LOP3.LUT R2, R3, R0, RZ, 0x3c, !PT ;  /* 0x0000000003027212 */ /* 0x000fc800078e3cff */
[----:B------:R-:W-:Y:S01]  /*0240*/  ISETP.GE.AND P2, PT, R2, RZ, PT ;  /* 0x000000ff0200720c */ /* 0x000fe20003f46270 */
[----:B------:R-:W-:-:S06]  /*0250*/  VIADD R2, R4, 0x7f ;  /* 0x0000007f04027836 */ /* 0x000fcc0000000000 */
[----:B------:R-:W-:-:S04]  /*0260*/  @P0 VIADD R7, R7, 0x1 ;  /* 0x0000000107070836 */ /* 0x000fc80000000000 */
[----:B------:R-:W-:Y:S01]  /*0270*/  IMAD.MOV.U32 R6, RZ, RZ, R7 ;  /* 0x000000ffff067224 */ /* 0x000fe200078e0007 */
[----:B------:R-:W-:-:S03]  /*0280*/  SHF.R.S32.HI R7, RZ, 0x1f, R2 ;  /* 0x0000001fff077819 */ /* 0x000fc60000011402 */
[----:B------:R-:W-:Y:S01]  /*0290*/  @!P2 IMAD.MOV R6, RZ, RZ, -R6 ;  /* 0x000000ffff06a224 */ /* 0x000fe200078e0a06 */
[----:B------:R-:W-:Y:S02]  /*02a0*/  @!P1 LOP3.LUT R6, RZ, R0, RZ, 0x33, !PT ;  /* 0x00000000ff069212 */ /* 0x000fe400078e33ff */
[----:B------:R-:W-:-:S03]  /*02b0*/  LEA.HI R7, R7, R2, RZ, 0x7 ;  /* 0x0000000207077211 */ /* 0x000fc600078f38ff */
[----:B------:R-:W-:Y:S02]  /*02c0*/  IMAD.SHL.U32 R2, R6, 0x8, RZ ;  /* 0x0000000806027824 */ /* 0x000fe400078e00ff */
[----:B------:R-:W-:-:S03]  /*02d0*/  IMAD.MOV R6, RZ, RZ, -R6 ;  /* 0x000000ffff067224 */ /* 0x000fc600078e0a06 */
[----:B------:R-:W-:Y:S01]  /*02e0*/  LEA.HI.SX32 R7, R7, -R2, 0x19 ;  /* 0x8000000207077211 */ /* 0x000fe200078fcaff */
[----:B------:R-:W-:Y:S02]  /*02f0*/  IMAD R15, R0, R6, R3 ;  /* 0x00000006000f7224 */ /* 0x000fe400078e0203 */
[----:B------:R-:W-:Y:S01]  /*0300*/  IMAD.MOV.U32 R6, RZ, RZ, RZ ;  /* 0x000000ffff067224 */ /* 0x000fe200078e00ff */
[----:B------:R-:W-:Y:S02]  /*0310*/  VIMNMX R8, R7, 0x8, PT ;  /* 0x0000000807087848 */ /* 0x000fe40003fe0100 */
[----:B------:R-:W-:Y:S02]  /*0320*/  IABS R13, R15 ;  /* 0x0000000f000d7213 */ /* 0x000fe40000000000 */
[----:B------:R-:W-:-:S04]  /*0330*/  IABS R11, R8 ;  /* 0x00000008000b7213 */ /* 0x000fc80000000000 */
[----:B------:R-:W0:Y:S08]  /*0340*/  I2F.RP R9, R11 ;  /* 0x0000000b00097306 */ /* 0x000e300000209400 */
[----:B0-----:R-:W0:Y:S02]  /*0350*/  MUFU.RCP R9, R9 ;  /* 0x0000000900097308 */ /* 0x001e240000001000 */
[----:B0-----:R-:W-:-:S06]  /*0360*/  VIADD R7, R9, 0xffffffe ;  /* 0x0ffffffe09077836 */ /* 0x001fcc0000000000 */
[----:B------:R-:W0:Y:S02]  /*0370*/  F2I.FTZ.U32.TRUNC.NTZ R7, R7 ;  /* 0x0000000700077305 */ /* 0x000e24000021f000 */
[----:B0-----:R-:W-:-:S04]  /*0380*/  IMAD.MOV R10, RZ, RZ, -R7 ;  /* 0x000000ffff0a7224 */ /* 0x001fc800078e0a07 */
[----:B------:R-:W-:-:S04]  /*0390*/  IMAD.MOV.U32 R0, RZ, RZ, R10 ;  /* 0x000000ffff007224 */ /* 0x000fc800078e000a */
[----:B------:R-:W-:Y:S01]  /*03a0*/  IMAD R3, R0, R11, RZ ;  /* 0x0000000b00037224 */ /* 0x000fe200078e02ff */
[----:B------:R-:W-:-:S03]  /*03b0*/  IABS R0, R8 ;  /* 0x0000000800007213 */ /* 0x000fc60000000000 */
[----:B------:R-:W-:Y:S02]  /*03c0*/  IMAD.HI.U32 R6, R7, R3, R6 ;  /* 0x0000000307067227 */ /* 0x000fe400078e0006 */
[----:B------:R-:W0:Y:S02]  /*03d0*/  LDC R7, c[0x0][0x230] ;  /* 0x00008c00ff077b82 */ /* 0x000e240000000800 */
[----:B------:R-:W-:Y:S02]  /*03e0*/  IMAD.MOV R0, RZ, RZ, -R0 ;  /* 0x000000ffff007224 */ /* 0x000fe400078e0a00 */
[----:B------:R-:W-:-:S04]  /*03f0*/  IMAD.HI.U32 R6, R6, R13, RZ ;  /* 0x0000000d06067227 */ /* 0x000fc800078e00ff */
[----:B------:R-:W-:-:S05]  /*0400*/  IMAD R0, R6, R0, R13 ;  /* 0x0000000006007224 */ /* 0x000fca00078e020d */
[----:B------:R-:W-:Y:S01]  /*0410*/  ISETP.GT.U32.AND P1, PT, R11, R0, PT ;  /* 0x000000000b00720c */ /* 0x000fe20003f24070 */
[----:B0-----:R-:W-:-:S12]  /*0420*/  VIADD R14, R7, 0x3f ;  /* 0x0000003f070e7836 */ /* 0x001fd80000000000 */
[----:B------:R-:W-:Y:S02]  /*0430*/  @!P1 IMAD.IADD R0, R0, 0x1, -R11 ;  /* 0x0000000100009824 */ /* 0x000fe400078e0a0b */
[----:B------:R-:W-:Y:S01]  /*0440*/  @!P1 VIADD R6, R6, 0x1 ;  /* 0x0000000106069836 */ /* 0x000fe20000000000 */
[----:B------:R-:W-:Y:S02]  /*0450*/  ISETP.NE.AND P1, PT, R8, RZ, PT ;  /* 0x000000ff0800720c */ /* 0x000fe40003f25270 */
[----:B------:R-:W-:Y:S02]  /*0460*/  ISETP.GE.U32.AND P0, PT, R0, R11, PT ;  /* 0x0000000b0000720c */ /* 0x000fe40003f06070 */
[----:B------:R-:W-:-:S04]  /*0470*/  LOP3.LUT R0, R15, R8, RZ, 0x3c, !PT ;  /* 0x000000080f007212 */ /* 0x000fc800078e3cff */
[----:B------:R-:W-:-:S07]  /*0480*/  ISETP.GE.AND P2, PT, R0, RZ, PT ;  /* 0x000000ff0000720c */ /* 0x000fce0003f46270 */
[----:B------:R-:W-:Y:S01]  /*0490*/  @P0 VIADD R6, R6, 0x1 ;  /* 0x0000000106060836 */ /* 0x000fe20000000000 */
[----:B------:R-:W-:-:S05]  /*04a0*/  ISETP.GT.AND P0, PT, R14, 0x3f, PT ;  /* 0x0000003f0e00780c */ /* 0x000fca0003f04270 */
[----:B------:R-:W-:Y:S01]  /*04b0*/  @!P2 IMAD.MOV R6, RZ, RZ, -R6 ;  /* 0x000000ffff06a224 */ /* 0x000fe200078e0a06 */
[----:B------:R-:W-:-:S05]  /*04c0*/  @!P1 LOP3.LUT R6, RZ, R8, RZ, 0x33, !PT ;  /* 0x00000008ff069212 */ /* 0x000fca00078e33ff */
[----:B------:R-:W-:-:S04]  /*04d0*/  IMAD.MOV R3, RZ, RZ, -R6 ;  /* 0x000000ffff037224 */ /* 0x000fc800078e0a06 */
[----:B------:R-:W-:-:S04]  /*04e0*/  IMAD R3, R8, R3, R15 ;  /* 0x0000000308037224 */ /* 0x000fc800078e020f */
[----:B------:R-:W-:Y:S02]  /*04f0*/  IMAD.IADD R0, R2, 0x1, R3 ;  /* 0x0000000102007824 */ /* 0x000fe400078e0203 */
[----:B------:R-:W-:Y:S02]  /*0500*/  IMAD.SHL.U32 R3, R6, 0x200, RZ ;  /* 0x0000020006037824 */ /* 0x000fe400078e00ff */
[----:B------:R-:W-:Y:S02]  /*0510*/  IMAD R0, R0, 0x80, R18 ;  /* 0x0000008000007824 */ /* 0x000fe400078e0212 */
[C---:B------:R-:W-:Y:S02]  /*0520*/  VIADD R2, R3.reuse, 0x1 ;  /* 0x0000000103027836 */ /* 0x040fe40000000000 */
[C---:B------:R-:W-:Y:S02]  /*0530*/  VIADD R7, R3.reuse, 0x2 ;  /* 0x0000000203077836 */ /* 0x040fe40000000000 */
[C---:B------:R-:W-:Y:S01]  /*0540*/  VIADD R6, R3.reuse, 0x3 ;  /* 0x0000000303067836 */ /* 0x040fe20000000000 */
[----:B------:R0:W-:Y:S01]  /*0550*/  STL [R1+0xc5c], R2 ;  /* 0x000c5c0201007387 */ /* 0x0001e20000100800 */
[----:B------:R-:W-:-:S02]  /*0560*/  VIADD R16, R3, 0xb ;  /* 0x0000000b03107836 */ /* 0x000fc40000000000 */
[C---:B------:R-:W-:Y:S01]  /*0570*/  VIADD R8, R3.reuse, 0x12 ;  /* 0x0000001203087836 */ /* 0x040fe20000000000 */
[----:B------:R1:W-:Y:S01]  /*0580*/  STL [R1+0xc58], R7 ;  /* 0x000c580701007387 */ /* 0x0003e20000100800 */
[C---:B------:R-:W-:Y:S02]  /*0590*/  VIADD R17, R3.reuse, 0x1c ;  /* 0x0000001c03117836 */ /* 0x040fe40000000000 */
[C---:B------:R-:W-:Y:S01]  /*05a0*/  VIADD R15, R3.reuse, 0x45 ;  /* 0x00000045030f7836 */ /* 0x040fe20000000000 */
[----:B------:R2:W-:Y:S01]  /*05b0*/  STL [R1+0xc54], R6 ;  /* 0x000c540601007387 */ /* 0x0005e20000100800 */
[C---:B------:R-:W-:Y:S02]  /*05c0*/  VIADD R14, R3.reuse, 0x62 ;  /* 0x00000062030e7836 */ /* 0x040fe40000000000 */
[C---:B0-----:R-:W-:Y:S02]  /*05d0*/  VIADD R2, R3.reuse, 0x4 ;  /* 0x0000000403027836 */ /* 0x041fe40000000000 */
[----:B------:R-:W-:-:S02]  /*05e0*/  VIADD R29, R3, 0x1ef ;  /* 0x000001ef031d7836 */ /* 0x000fc40000000000 */
[C---:B-1----:R-:W-:Y:S01]  /*05f0*/  VIADD R7, R3.reuse, 0x5 ;  /* 0x0000000503077836 */ /* 0x042fe20000000000 */
[----:B------:R0:W-:Y:S01]  /*0600*/  STL [R1+0xc50], R2 ;  /* 0x000c500201007387 */ /* 0x0001e20000100800 */
[C---:B------:R-:W-:Y:S02]  /*0610*/  VIADD R21, R3.reuse, 0x1f0 ;  /* 0x000001f003157836 */ /* 0x040fe40000000000 */
[C---:B--2---:R-:W-:Y:S01]  /*0620*/  VIADD R6, R3.reuse, 0x6 ;  /* 0x0000000603067836 */ /* 0x044fe20000000000 */
[----:B------:R1:W-:Y:S01]  /*0630*/  STL [R1+0xc4c], R7 ;  /* 0x000c4c0701007387 */ /* 0x0003e20000100800 */
[C---:B------:R-:W-:Y:S02]  /*0640*/  VIADD R20, R3.reuse, 0x1f2 ;  /* 0x000001f203147836 */ /* 0x040fe40000000000 */
[C---:B------:R-:W-:Y:S01]  /*0650*/  VIADD R19, R3.reuse, 0x1f3 ;  /* 0x000001f303137836 */ /* 0x040fe20000000000 */
[----:B------:R2:W-:Y:S01]  /*0660*/  STL [R1+0xc48], R6 ;  /* 0x000c480601007387 */ /* 0x0005e20000100800 */
[----:B------:R-:W-:-:S02]  /*0670*/  VIADD R18, R3, 0x1f4 ;  /* 0x000001f403127836 */ /* 0x000fc40000000000 */
[C---:B0-----:R-:W-:Y:S02]  /*0680*/  VIADD R2, R3.reuse, 0x7 ;  /* 0x0000000703027836 */ /* 0x041fe40000000000 */
[C---:B------:R-:W-:Y:S02]  /*0690*/  VIADD R13, R3.reuse, 0x1f5 ;  /* 0x000001f5030d7836 */ /* 0x040fe40000000000 */
[C---:B-1----:R-:W-:Y:S01]  /*06a0*/  VIADD R7, R3.reuse, 0x8 ;  /* 0x0000000803077836 */ /* 0x042fe20000000000 */
[----:B------:R0:W-:Y:S01]  /*06b0*/  STL [R1+0xc44], R2 ;  /* 0x000c440201007387 */ /* 0x0001e20000100800 */
[C---:B------:R-:W-:Y:S02]  /*06c0*/  VIADD R12, R3.reuse, 0x1f6 ;  /* 0x000001f6030c7836 */ /* 0x040fe40000000000 */
[C---:B--2---:R-:W-:Y:S01]  /*06d0*/  VIADD R6, R3.reuse, 0x9 ;  /* 0x0000000903067836 */ /* 0x044fe20000000000 */
[----:B------:R1:W-:Y:S01]  /*06e0*/  STL [R1+0xc3c], R7 ;  /* 0x000c3c0701007387 */ /* 0x0003e20000100800 */
[----:B------:R-:W-:-:S02]  /*06f0*/  VIADD R11, R3, 0x1f7 ;  /* 0x000001f7030b7836 */ /* 0x000fc40000000000 */
[C---:B------:R-:W-:Y:S01]  /*0700*/  VIADD R10, R3.reuse, 0x1f8 ;  /* 0x000001f8030a7836 */ /* 0x040fe20000000000 */
[----:B------:R2:W-:Y:S01]  /*0710*/  STL [R1+0xc34], R6 ;  /* 0x000c340601007387 */ /* 0x0005e20000100800 */
[C---:B------:R-:W-:Y:S02]  /*0720*/  VIADD R9, R3.reuse, 0x1f9 ;  /* 0x000001f903097836 */ /* 0x040fe40000000000 */
[C---:B0-----:R-:W-:Y:S02]  /*0730*/  VIADD R2, R3.reuse, 0xa ;  /* 0x0000000a03027836 */ /* 0x041fe40000000000 */
[C---:B------:R-:W-:Y:S02]  /*0740*/  VIADD R26, R3.reuse, 0x1fd ;  /* 0x000001fd031a7836 */ /* 0x040fe40000000000 */
[C---:B-1----:R-:W-:Y:S01]  /*0750*/  VIADD R7, R3.reuse, 0xc ;  /* 0x0000000c03077836 */ /* 0x042fe20000000000 */
[----:B------:R0:W-:Y:S01]  /*0760*/  STL [R1+0xc30], R2 ;  /* 0x000c300201007387 */ /* 0x0001e20000100800 */
[----:B------:R-:W-:-:S02]  /*0770*/  VIADD R25, R3, 0x1fe ;  /* 0x000001fe03197836 */ /* 0x000fc40000000000 */
[C---:B--2---:R-:W-:Y:S01]  /*0780*/  VIADD R6, R3.reuse, 0xd ;  /* 0x0000000d03067836 */ /* 0x044fe20000000000 */
[----:B------:R1:W-:Y:S01]  /*0790*/  STL [R1+0xc20], R7 ;  /* 0x000c200701007387 */ /* 0x0003e20000100800 */
[----:B------:R-:W-:-:S03]  /*07a0*/  VIADD R24, R3, 0x1ff ;  /* 0x000001ff03187836 */ /* 0x000fc60000000000 */
[----:B------:R-:W-:Y:S01]  /*07b0*/  STL [R1+0xc2c], R16 ;  /* 0x000c2c1001007387 */ /* 0x000fe20000100800 */
[----:B0-----:R-:W-:-:S03]  /*07c0*/  VIADD R2, R3, 0xe ;  /* 0x0000000e03027836 */ /* 0x001fc60000000000 */
[----:B------:R0:W-:Y:S01]  /*07d0*/  STL [R1+0xc38], R6 ;  /* 0x000c380601007387 */ /* 0x0001e20000100800 */
[----:B-1----:R-:W-:-:S03]  /*07e0*/  VIADD R7, R3, 0xf ;  /* 0x0000000f03077836 */ /* 0x002fc60000000000 */
[----:B------:R1:W-:Y:S04]  /*07f0*/  STL [R1+0xc28], R2 ;  /* 0x000c280201007387 */ /* 0x0003e80000100800 */
[----:B------:R2:W-:Y:S01]  /*0800*/  STL [R1+0xc24], R7 ;  /* 0x000c240701007387 */ /* 0x0005e20000100800 */
[C---:B0-----:R-:W-:Y:S02]  /*0810*/  VIADD R6, R3.reuse, 0x10 ;  /* 0x0000001003067836 */ /* 0x041fe40000000000 */
[----:B-1----:R-:W-:-:S03]  /*0820*/  VIADD R2, R3, 0x11 ;  /* 0x0000001103027836 */ /* 0x002fc60000000000 */
[----:B------:R0:W-:Y:S01]  /*0830*/  STL [R1+0xc1c], R6 ;  /* 0x000c1c0601007387 */ /* 0x0001e20000100800 */
[----:B--2---:R-:W-:-:S03]  /*0840*/  VIADD R7, R3, 0x14 ;  /* 0x0000001403077836 */ /* 0x004fc60000000000 */
[----:B------:R1:W-:Y:S01]  /*0850*/  STL [R1+0xc14], R8 ;  /* 0x000c140801007387 */ /* 0x0003e20000100800 */
[C---:B0-----:R-:W-:Y:S02]  /*0860*/  VIADD R6, R3.reuse, 0x13 ;  /* 0x0000001303067836 */ /* 0x041fe40000000000 */
[----:B-1----:R-:W-:-:S03]  /*0870*/  VIADD R8, R3, 0x16 ;  /* 0x0000001603087836 */ /* 0x002fc60000000000 */
[----:B------:R0:W-:Y:S04]  /*0880*/  STL [R1+0xc10], R6 ;  /* 0x000c100601007387 */ /* 0x0001e80000100800 */
[----:B------:R1:W-:Y:S01]  /*0890*/  STL [R1+0xc0c], R7 ;  /* 0x000c0c0701007387 */ /* 0x0003e20000100800 */
[C---:B0-----:R-:W-:Y:S02]  /*08a0*/  VIADD R6, R3.reuse, 0x15 ;  /* 0x0000001503067836 */ /* 0x041fe40000000000 */
[----:B-1----:R-:W-:-:S03]  /*08b0*/  VIADD R7, R3, 0x17 ;  /* 0x0000001703077836 */ /* 0x002fc60000000000 */
[----:B------:R0:W-:Y:S04]  /*08c0*/  STL [R1+0xc08], R6 ;  /* 0x000c080601007387 */ /* 0x0001e80000100800 */
[----:B------:R1:W-:Y:S04]  /*08d0*/  STL [R1+0xc04], R8 ;  /* 0x000c040801007387 */ /* 0x0003e80000100800 */
[----:B------:R2:W-:Y:S01]  /*08e0*/  STL [R1+0xc00], R7 ;  /* 0x000c000701007387 */ /* 0x0005e20000100800 */
[C---:B0-----:R-:W-:Y:S02]  /*08f0*/  VIADD R6, R3.reuse, 0x18 ;  /* 0x0000001803067836 */ /* 0x041fe40000000000 */
[----:B-1----:R-:W-:-:S03]  /*0900*/  VIADD R8, R3, 0x19 ;  /* 0x0000001903087836 */ /* 0x002fc60000000000 */
[----:B------:R0:W-:Y:S01]  /*0910*/  STL [R1+0xbfc], R6 ;  /* 0x000bfc0601007387 */ /* 0x0001e20000100800 */
[----:B--2---:R-:W-:-:S03]  /*0920*/  VIADD R7, R3, 0x1a ;  /* 0x0000001a03077836 */ /* 0x004fc60000000000 */
        /* <DEDUP_REMOVED lines=908> */
[----:B0-----:R-:W-:-:S03]  /*41f0*/  VIADD R6, R3, 0x1e3 ;  /* 0x000001e303067836 */ /* 0x001fc60000000000 */
[----:B------:R0:W-:Y:S01]  /*4200*/  STL [R1+0x34], R7 ;  /* 0x0000340701007387 */ /* 0x0001e20000100800 */
[----:B-1----:R-:W-:-:S03]  /*4210*/  VIADD R8, R3, 0x1e6 ;  /* 0x000001e603087836 */ /* 0x002fc60000000000 */
[----:B------:R1:W-:Y:S01]  /*4220*/  STL [R1+0x30], R6 ;  /* 0x0000300601007387 */ /* 0x0003e20000100800 */
[----:B--2---:R-:W-:Y:S02]  /*4230*/  VIADD R0, R0, 0x40 ;  /* 0x0000004000007836 */ /* 0x004fe40000000000 */
        /* <DEDUP_REMOVED lines=21> */
[----:B------:R1:W-:Y:S01]  /*4390*/  STL [R1], R6 ;  /* 0x0000000601007387 */ /* 0x0003e20000100800 */
[C---:B0-----:R-:W-:Y:S02]  /*43a0*/  VIADD R7, R3.reuse, 0x1fb ;  /* 0x000001fb03077836 */ /* 0x041fe40000000000 */
[----:B-1----:R-:W-:-:S05]  /*43b0*/  VIADD R6, R3, 0x1f1 ;  /* 0x000001f103067836 */ /* 0x002fca0000000000 */
[----:B------:R0:W-:Y:S04]  /*43c0*/  STL [R1+0x2c], R6 ;  /* 0x00002c0601007387 */ /* 0x0001e80000100800 */
[----:B------:R1:W-:Y:S01]  /*43d0*/  STL [R1+0x11d4], R0 ;  /* 0x0011d40001007387 */ /* 0x0003e20000100800 */
[----:B0-----:R-:W-:Y:S01]  /*43e0*/  VIADD R6, R3, 0x1fc ;  /* 0x000001fc03067836 */ /* 0x001fe20000000000 */
[----:B------:R-:W-:Y:S06]  /*43f0*/  @P0 BRA `(.L_x_0) ;  /* 0x0000002000100947 */ /* 0x000fec0003800000 */
[----:B------:R2:W-:Y:S01]  /*4400*/  STL [R1+0x10], RZ ;  /* 0x000010ff01007387 */ /* 0x0005e20000100800 */
[----:B-1----:R-:W-:-:S03]  /*4410*/  IMAD.SHL.U32 R0, R22, 0x20, RZ ;  /* 0x0000002016007824 */ /* 0x002fc600078e00ff */
[----:B------:R2:W-:Y:S02]  /*4420*/  STL [R1+0x14], RZ ;  /* 0x000014ff01007387 */ /* 0x0005e40000100800 */
[----:B------:R-:W-:Y:S02]  /*4430*/  LOP3.LUT R0, R0, 0x400, RZ, 0xc0, !PT ;  /* 0x0000040000007812 */ /* 0x000fe400078ec0ff */
[----:B------:R2:W-:Y:S04]  /*4440*/  STL [R1+0x18], RZ ;  /* 0x000018ff01007387 */ /* 0x0005e80000100800 */
        /* <DEDUP_REMOVED lines=478> */
[----:B------:R2:W-:Y:S04]  /*6230*/  STL [R1+0x2acc], R0 ;  /* 0x002acc0001007387 */ /* 0x0005e80000100800 */
        /* <DEDUP_REMOVED lines=30> */
[----:B------:R2:W-:Y:S01]  /*6420*/  STL [R1+0x13cc], RZ ;  /* 0x0013ccff01007387 */ /* 0x0005e20000100800 */
[----:B------:R-:W-:Y:S05]  /*6430*/  BRA `(.L_x_1) ;  /* 0x00000ae400287947 */ /* 0x000fea0003800000 */
.L_x_0:
[----:B------:R-:W-:Y:S01]  /*6440*/  STL [R1+0x2f44], R13 ;  /* 0x002f440d01007387 */ /* 0x000fe20000100800 */
[----:B------:R-:W-:Y:S01]  /*6450*/  IABS R22, R4 ;  /* 0x0000000400167213 */ /* 0x000fe20000000000 */
[----:B------:R-:W-:Y:S01]  /*6460*/  ULDC UR5, c[0x0][0x23c] ;  /* 0x00008f0000057ab9 */ /* 0x000fe20000000800 */
[----:B-1----:R-:W-:Y:S01]  /*6470*/  IABS R0, R5 ;  /* 0x0000000500007213 */ /* 0x002fe20000000000 */
[----:B------:R0:W-:Y:S01]  /*6480*/  STL [R1+0x2f40], R18 ;  /* 0x002f401201007387 */ /* 0x0001e20000100800 */
[----:B------:R-:W-:Y:S01]  /*6490*/  ISETP.GE.AND P5, PT, R24, RZ, PT ;  /* 0x000000ff1800720c */ /* 0x000fe20003fa6270 */
[----:B------:R-:W-:Y:S01]  /*64a0*/  ULDC.64 UR10, c[0x0][0x218] ;  /* 0x00008600000a7ab9 */ /* 0x000fe20000000a00 */
[----:B------:R-:W-:Y:S01]  /*64b0*/  ISETP.GE.AND P1, PT, R25, RZ, PT ;  /* 0x000000ff1900720c */ /* 0x000fe20003f26270 */
[----:B------:R-:W-:Y:S01]  /*64c0*/  ULDC UR6, c[0x0][0x234] ;  /* 0x00008d0000067ab9 */ /* 0x000fe20000000800 */
[----:B------:R-:W-:Y:S01]  /*64d0*/  ISETP.GE.AND P3, PT, R26, RZ, PT ;  /* 0x000000ff1a00720c */ /* 0x000fe20003f66270 */
[----:B------:R-:W-:Y:S01]  /*64e0*/  ULDC.64 UR8, c[0x0][0x210] ;  /* 0x0000840000087ab9 */ /* 0x000fe20000000a00 */
[----:B0-----:R-:W2:Y:S04]  /*64f0*/  LDL R18, [R1+0x11d0] ;  /* 0x0011d00001127983 */ /* 0x001ea80000100800 */
[----:B------:R0:W-:Y:S04]  /*6500*/  STL [R1+0x2f3c], R19 ;  /* 0x002f3c1301007387 */ /* 0x0001e80000100800 */
[----:B0-----:R-:W3:Y:S01]  /*6510*/  LDL R19, [R1+0x11d4] ;  /* 0x0011d40001137983 */ /* 0x001ee20000100800 */
[----:B------:R-:W-:-:S03]  /*6520*/  IABS R24, R24 ;  /* 0x0000001800187213 */ /* 0x000fc60000000000 */
[----:B------:R0:W-:Y:S02]  /*6530*/  STL [R1+0x2f38], R20 ;  /* 0x002f381401007387 */ /* 0x0001e40000100800 */
[----:B------:R-:W-:Y:S02]  /*6540*/  IMAD.MOV.U32 R28, RZ, RZ, R24 ;  /* 0x000000ffff1c7224 */ /* 0x000fe400078e0018 */
[----:B------:R1:W-:Y:S04]  /*6550*/  STL [R1+0x2f34], R21 ;  /* 0x002f341501007387 */ /* 0x0003e80000100800 */
[----:B------:R4:W-:Y:S01]  /*6560*/  STL [R1+0x2f30], R29 ;  /* 0x002f301d01007387 */ /* 0x0009e20000100800 */
[----:B0-----:R-:W-:-:S03]  /*6570*/  IMAD.MOV.U32 R20, RZ, RZ, R16 ;  /* 0x000000ffff147224 */ /* 0x001fc600078e0010 */
[----:B------:R0:W-:Y:S01]  /*6580*/  STL [R1+0x2c60], R3 ;  /* 0x002c600301007387 */ /* 0x0001e20000100800 */
[----:B-1----:R-:W-:-:S03]  /*6590*/  IMAD.MOV.U32 R21, RZ, RZ, R15 ;  /* 0x000000ffff157224 */ /* 0x002fc600078e000f */
[----:B------:R1:W-:Y:S01]  /*65a0*/  STL [R1+0x2c54], R5 ;  /* 0x002c540501007387 */ /* 0x0003e20000100800 */
[----:B----4-:R-:W-:Y:S02]  /*65b0*/  IMAD.MOV.U32 R29, RZ, RZ, R14 ;  /* 0x000000ffff1d7224 */ /* 0x010fe400078e000e */
[----:B------:R-:W4:Y:S01]  /*65c0*/  I2F.RP R14, R22 ;  /* 0x00000016000e7306 */ /* 0x000f220000209400 */
[----:B0-----:R-:W-:Y:S02]  /*65d0*/  IMAD.MOV.U32 R3, RZ, RZ, R17 ;  /* 0x000000ffff037224 */ /* 0x001fe400078e0011 */
[----:B-1----:R-:W-:-:S05]  /*65e0*/  IMAD.MOV.U32 R5, RZ, RZ, R2 ;  /* 0x000000ffff057224 */ /* 0x002fca00078e0002 */
[----:B------:R-:W0:Y:S08]  /*65f0*/  I2F.RP R2, R0 ;  /* 0x0000000000027306 */ /* 0x000e300000209400 */
[----:B----4-:R-:W1:Y:S08]  /*6600*/  MUFU.RCP R14, R14 ;  /* 0x0000000e000e7308 */ /* 0x010e700000001000 */
[----:B0-----:R-:W0:Y:S01]  /*6610*/  MUFU.RCP R2, R2 ;  /* 0x0000000200027308 */ /* 0x001e220000001000 */
[----:B-1----:R-:W-:-:S07]  /*6620*/  VIADD R14, R14, 0xffffffe ;  /* 0x0ffffffe0e0e7836 */ /* 0x002fce0000000000 */
[----:B------:R1:W4:Y:S01]  /*6630*/  F2I.FTZ.U32.TRUNC.NTZ R15, R14 ;  /* 0x0000000e000f7305 */ /* 0x000322000021f000 */
[----:B0-----:R-:W-:-:S07]  /*6640*/  VIADD R2, R2, 0xffffffe ;  /* 0x0ffffffe02027836 */ /* 0x001fce0000000000 */
[----:B------:R4:W0:Y:S01]  /*6650*/  F2I.FTZ.U32.TRUNC.NTZ R17, R2 ;  /* 0x0000000200117305 */ /* 0x000822000021f000 */
[----:B-1----:R-:W-:Y:S02]  /*6660*/  IMAD.MOV.U32 R14, RZ, RZ, RZ ;  /* 0x000000ffff0e7224 */ /* 0x002fe400078e00ff */
[----:B----4-:R-:W-:-:S04]  /*6670*/  IMAD.MOV R2, RZ, RZ, -R15 ;  /* 0x000000ffff027224 */ /* 0x010fc800078e0a0f */
[----:B------:R-:W-:-:S04]  /*6680*/  IMAD R16, R2, R22, RZ ;  /* 0x0000001602107224 */ /* 0x000fc800078e02ff */
[----:B------:R-:W-:-:S04]  /*6690*/  IMAD.HI.U32 R15, R15, R16, R14 ;  /* 0x000000100f0f7227 */ /* 0x000fc800078e000e */
[----:B0-----:R-:W-:Y:S01]  /*66a0*/  IMAD.MOV R16, RZ, RZ, -R17 ;  /* 0x000000ffff107224 */ /* 0x001fe200078e0a11 */
[----:B--2---:R-:W-:-:S05]  /*66b0*/  IABS R23, R18 ;  /* 0x0000001200177213 */ /* 0x004fca0000000000 */
[----:B------:R-:W-:-:S04]  /*66c0*/  IMAD.HI.U32 R27, R15, R23, RZ ;  /* 0x000000170f1b7227 */ /* 0x000fc800078e00ff */
[----:B------:R-:W-:-:S04]  /*66d0*/  IMAD.MOV R27, RZ, RZ, -R27 ;  /* 0x000000ffff1b7224 */ /* 0x000fc800078e0a1b */
[----:B------:R-:W-:Y:S01]  /*66e0*/  IMAD R23, R22, R27, R23 ;  /* 0x0000001b16177224 */ /* 0x000fe200078e0217 */
[----:B---3--:R-:W-:-:S04]  /*66f0*/  IABS R2, R19 ;  /* 0x0000001300027213 */ /* 0x008fc80000000000 */
[----:B------:R-:W-:Y:S01]  /*6700*/  ISETP.GT.U32.AND P0, PT, R22, R23, PT ;  /* 0x000000171600720c */ /* 0x000fe20003f04070 */
[----:B------:R-:W-:Y:S02]  /*6710*/  IMAD.MOV.U32 R14, RZ, RZ, R2 ;  /* 0x000000ffff0e7224 */ /* 0x000fe400078e0002 */
[----:B------:R-:W-:Y:S02]  /*6720*/  IMAD.MOV.U32 R2, RZ, RZ, R16 ;  /* 0x000000ffff027224 */ /* 0x000fe400078e0010 */
[----:B------:R-:W-:-:S04]  /*6730*/  IMAD.HI.U32 R15, R15, R14, RZ ;  /* 0x0000000e0f0f7227 */ /* 0x000fc800078e00ff */
[----:B------:R-:W-:Y:S02]  /*6740*/  IMAD.MOV R15, RZ, RZ, -R15 ;  /* 0x000000ffff0f7224 */ /* 0x000fe400078e0a0f */
[----:B------:R-:W-:Y:S02]  /*6750*/  IMAD R2, R2, R0, RZ ;  /* 0x0000000002027224 */ /* 0x000fe400078e02ff */
[C---:B------:R-:W-:Y:S01]  /*6760*/  IMAD R27, R22.reuse, R15, R14 ;  /* 0x0000000f161b7224 */ /* 0x040fe200078e020e */
[----:B------:R-:W-:Y:S01]  /*6770*/  IABS R15, R25 ;  /* 0x00000019000f7213 */ /* 0x000fe20000000000 */
[----:B------:R-:W-:Y:S01]  /*6780*/  IMAD.MOV.U32 R16, RZ, RZ, RZ ;  /* 0x000000ffff107224 */ /* 0x000fe200078e00ff */
[----:B------:R-:W-:Y:S01]  /*6790*/  ISETP.GE.AND P4, PT, R19, RZ, PT ;  /* 0x000000ff1300720c */ /* 0x000fe20003f86270 */
[----:B------:R-:W-:Y:S01]  /*67a0*/  @!P0 IMAD.IADD R23, R23, 0x1, -R22 ;  /* 0x0000000117178824 */ /* 0x000fe200078e0a16 */
[----:B------:R-:W-:Y:S01]  /*67b0*/  ISETP.GT.U32.AND P2, PT, R22, R27, PT ;  /* 0x0000001b1600720c */ /* 0x000fe20003f44070 */
[----:B------:R-:W-:Y:S01]  /*67c0*/  IMAD.HI.U32 R2, R17, R2, R16 ;  /* 0x0000000211027227 */ /* 0x000fe200078e0010 */
[----:B------:R-:W-:-:S02]  /*67d0*/  IABS R16, R26 ;  /* 0x0000001a00107213 */ /* 0x000fc40000000000 */
[----:B------:R-:W-:Y:S01]  /*67e0*/  ISETP.GT.U32.AND P0, PT, R22, R23, PT ;  /* 0x000000171600720c */ /* 0x000fe20003f04070 */
[----:B------:R-:W-:Y:S01]  /*67f0*/  IMAD.MOV.U32 R13, RZ, RZ, R15 ;  /* 0x000000ffff0d7224 */ /* 0x000fe200078e000f */
[----:B------:R-:W-:Y:S01]  /*6800*/  IABS R14, R6 ;  /* 0x00000006000e7213 */ /* 0x000fe20000000000 */
[----:B------:R-:W-:Y:S01]  /*6810*/  IMAD.MOV.U32 R15, RZ, RZ, R16 ;  /* 0x000000ffff0f7224 */ /* 0x000fe200078e0010 */
[----:B------:R-:W-:Y:S01]  /*6820*/  IABS R26, R7 ;  /* 0x00000007001a7213 */ /* 0x000fe20000000000 */
[----:B------:R-:W-:-:S04]  /*6830*/  IMAD.HI.U32 R16, R2, R13, RZ ;  /* 0x0000000d02107227 */ /* 0x000fc800078e00ff */
[----:B------:R-:W-:Y:S01]  /*6840*/  @!P2 IMAD.IADD R27, R27, 0x1, -R22 ;  /* 0x000000011b1ba824 */ /* 0x000fe200078e0a16 */
[----:B------:R-:W-:Y:S01]  /*6850*/  ISETP.GE.AND P2, PT, R18, RZ, PT ;  /* 0x000000ff1200720c */ /* 0x000fe20003f46270 */
[----:B------:R-:W-:-:S03]  /*6860*/  IMAD.HI.U32 R25, R2, R15, RZ ;  /* 0x0000000f02197227 */ /* 0x000fc600078e00ff */
[----:B------:R-:W-:Y:S01]  /*6870*/  ISETP.GT.U32.AND P6, PT, R22, R27, PT ;  /* 0x0000001b1600720c */ /* 0x000fe20003fc4070 */
[----:B------:R-:W-:Y:S02]  /*6880*/  IMAD.MOV R16, RZ, RZ, -R16 ;  /* 0x000000ffff107224 */ /* 0x000fe400078e0a10 */
[----:B------:R-:W-:-:S04]  /*6890*/  IMAD.HI.U32 R17, R2, R28, RZ ;  /* 0x0000001c02117227 */ /* 0x000fc800078e00ff */
[----:B------:R-:W-:Y:S02]  /*68a0*/  IMAD.MOV R25, RZ, RZ, -R25 ;  /* 0x000000ffff197224 */ /* 0x000fe400078e0a19 */
[C---:B------:R-:W-:Y:S02]  /*68b0*/  IMAD R16, R0.reuse, R16, R13 ;  /* 0x0000001000107224 */ /* 0x040fe400078e020d */
[--C-:B------:R-:W-:Y:S01]  /*68c0*/  @!P0 IMAD.IADD R23, R23, 0x1, -R22.reuse ;  /* 0x0000000117178824 */ /* 0x100fe200078e0a16 */
[----:B------:R-:W2:Y:S01]  /*68d0*/  LDL.LU R13, [R1+0x2f44] ;  /* 0x002f4400010d7983 */ /* 0x000ea20000300800 */
[----:B------:R-:W-:Y:S02]  /*68e0*/  IMAD.MOV R17, RZ, RZ, -R17 ;  /* 0x000000ffff117224 */ /* 0x000fe400078e0a11 */
[----:B------:R-:W-:Y:S02]  /*68f0*/  IMAD R15, R0, R25, R15 ;  /* 0x00000019000f7224 */ /* 0x000fe400078e020f */
[----:B------:R-:W-:-:S02]  /*6900*/  @!P6 IMAD.IADD R27, R27, 0x1, -R22 ;  /* 0x000000011b1be824 */ /* 0x000fc400078e0a16 */
[----:B------:R-:W-:Y:S01]  /*6910*/  IMAD.HI.U32 R24, R2, R14, RZ ;  /* 0x0000000e02187227 */ /* 0x000fe200078e00ff */
[----:B------:R-:W-:Y:S01]  /*6920*/  ISETP.NE.AND P0, PT, R4, RZ, PT ;  /* 0x000000ff0400720c */ /* 0x000fe20003f05270 */
[----:B------:R-:W3:Y:S02]  /*6930*/  LDL.LU R18, [R1+0x2f40] ;  /* 0x002f400001127983 */ /* 0x000ee40000300800 */
[----:B------:R-:W-:Y:S01]  /*6940*/  @!P2 IMAD.MOV R23, RZ, RZ, -R23 ;  /* 0x000000ffff17a224 */ /* 0x000fe200078e0a17 */
[C---:B------:R-:W-:Y:S01]  /*6950*/  ISETP.GT.U32.AND P2, PT, R0.reuse, R16, PT ;  /* 0x000000100000720c */ /* 0x040fe20003f44070 */
[C---:B------:R-:W-:Y:S02]  /*6960*/  IMAD R17, R0.reuse, R17, R28 ;  /* 0x0000001100117224 */ /* 0x040fe400078e021c */
[----:B------:R-:W-:Y:S01]  /*6970*/  @!P4 IMAD.MOV R27, RZ, RZ, -R27 ;  /* 0x000000ffff1bc224 */ /* 0x000fe200078e0a1b */
[C---:B------:R-:W-:Y:S01]  /*6980*/  ISETP.GT.U32.AND P4, PT, R0.reuse, R15, PT ;  /* 0x0000000f0000720c */ /* 0x040fe20003f84070 */
[----:B------:R-:W-:Y:S01]  /*6990*/  IMAD.MOV R24, RZ, RZ, -R24 ;  /* 0x000000ffff187224 */ /* 0x000fe200078e0a18 */
[C---:B------:R-:W-:Y:S01]  /*69a0*/  ISETP.GT.U32.AND P6, PT, R0.reuse, R17, PT ;  /* 0x000000110000720c */ /* 0x040fe20003fc4070 */
[----:B------:R-:W4:Y:S02]  /*69b0*/  LDL.LU R19, [R1+0x2f3c] ;  /* 0x002f3c0001137983 */ /* 0x000f240000300800 */
[----:B------:R-:W-:-:S02]  /*69c0*/  IMAD R14, R0, R24, R14 ;  /* 0x00000018000e7224 */ /* 0x000fc400078e020e */
[----:B------:R-:W-:Y:S01]  /*69d0*/  IMAD.HI.U32 R24, R2, R26, RZ ;  /* 0x0000001a02187227 */ /* 0x000fe200078e00ff */
[----:B------:R-:W-:-:S03]  /*69e0*/  LOP3.LUT R4, RZ, R4, RZ, 0x33, !PT ;  /* 0x00000004ff047212 */ /* 0x000fc600078e33ff */
[----:B------:R-:W-:Y:S01]  /*69f0*/  IMAD.MOV R24, RZ, RZ, -R24 ;  /* 0x000000ffff187224 */ /* 0x000fe200078e0a18 */
[----:B------:R-:W-:Y:S01]  /*6a00*/  SEL R22, R4, R23, !P0 ;  /* 0x0000001704167207 */ /* 0x000fe20004000000 */
[----:B------:R-:W-:Y:S01]  /*6a10*/  @!P2 IMAD.IADD R16, R16, 0x1, -R0 ;  /* 0x000000011010a824 */ /* 0x000fe200078e0a00 */
[----:B------:R-:W-:Y:S01]  /*6a20*/  SEL R4, R4, R27, !P0 ;  /* 0x0000001b04047207 */ /* 0x000fe20004000000 */
[C---:B------:R-:W-:Y:S01]  /*6a30*/  IMAD R26, R0.reuse, R24, R26 ;  /* 0x00000018001a7224 */ /* 0x040fe200078e021a */
[----:B------:R-:W-:Y:S01]  /*6a40*/  IABS R25, R8 ;  /* 0x0000000800197213 */ /* 0x000fe20000000000 */
[--C-:B------:R-:W-:Y:S01]  /*6a50*/  @!P4 IMAD.IADD R15, R15, 0x1, -R0.reuse ;  /* 0x000000010f0fc824 */ /* 0x100fe200078e0a00 */
[----:B------:R-:W-:Y:S01]  /*6a60*/  IABS R24, R9 ;  /* 0x0000000900187213 */ /* 0x000fe20000000000 */
[----:B------:R-:W-:Y:S01]  /*6a70*/  STL [R1+0xc64], R22 ;  /* 0x000c641601007387 */ /* 0x000fe20000100800 */
[----:B------:R-:W-:Y:S01]  /*6a80*/  @!P6 IMAD.IADD R17, R17, 0x1, -R0 ;  /* 0x000000011111e824 */ /* 0x000fe200078e0a00 */
[----:B------:R-:W-:Y:S01]  /*6a90*/  ISETP.GT.U32.AND P2, PT, R0, R16, PT ;  /* 0x000000100000720c */ /* 0x000fe20003f44070 */
[----:B------:R-:W-:Y:S01]  /*6aa0*/  IMAD.HI.U32 R27, R2, R25, RZ ;  /* 0x00000019021b7227 */ /* 0x000fe200078e00ff */
[----:B------:R0:W-:Y:S01]  /*6ab0*/  STL [R1+0xc60], R4 ;  /* 0x000c600401007387 */ /* 0x0001e20000100800 */
[----:B------:R-:W-:-:S02]  /*6ac0*/  ISETP.GT.U32.AND P6, PT, R0, R15, PT ;  /* 0x0000000f0000720c */ /* 0x000fc40003fc4070 */
[----:B------:R-:W-:Y:S02]  /*6ad0*/  IMAD.MOV R27, RZ, RZ, -R27 ;  /* 0x000000ffff1b7224 */ /* 0x000fe400078e0a1b */
[----:B0-----:R-:W-:Y:S01]  /*6ae0*/  IMAD.HI.U32 R4, R2, R24, RZ ;  /* 0x0000001802047227 */ /* 0x001fe200078e00ff */
[----:B------:R-:W-:-:S03]  /*6af0*/  ISETP.GT.U32.AND P0, PT, R0, R17, PT ;  /* 0x000000110000720c */ /* 0x000fc60003f04070 */
[----:B------:R-:W-:Y:S02]  /*6b00*/  IMAD.MOV R4, RZ, RZ, -R4 ;  /* 0x000000ffff047224 */ /* 0x000fe400078e0a04 */
[C---:B------:R-:W-:Y:S01]  /*6b10*/  IMAD R25, R0.reuse, R27, R25 ;  /* 0x0000001b00197224 */ /* 0x040fe200078e0219 */
[----:B------:R-:W-:Y:S01]  /*6b20*/  IABS R23, R10 ;  /* 0x0000000a00177213 */ /* 0x000fe20000000000 */
[----:B------:R-:W-:Y:S02]  /*6b30*/  IMAD R4, R0, R4, R24 ;  /* 0x0000000400047224 */ /* 0x000fe400078e0218 */
[--C-:B------:R-:W-:Y:S01]  /*6b40*/  @!P2 IMAD.IADD R16, R16, 0x1, -R0.reuse ;  /* 0x000000011010a824 */ /* 0x100fe200078e0a00 */
[C---:B------:R-:W-:Y:S01]  /*6b50*/  ISETP.GT.U32.AND P2, PT, R0.reuse, R25, PT ;  /* 0x000000190000720c */ /* 0x040fe20003f44070 */
[----:B------:R-:W-:Y:S01]  /*6b60*/  @!P6 IMAD.IADD R15, R15, 0x1, -R0 ;  /* 0x000000010f0fe824 */ /* 0x000fe200078e0a00 */
[----:B------:R-:W-:Y:S01]  /*6b70*/  ISETP.GT.U32.AND P6, PT, R0, R4, PT ;  /* 0x000000040000720c */ /* 0x000fe20003fc4070 */
[----:B------:R-:W-:Y:S01]  /*6b80*/  IMAD.HI.U32 R28, R2, R23, RZ ;  /* 0x00000017021c7227 */ /* 0x000fe200078e00ff */
[----:B------:R-:W-:Y:S01]  /*6b90*/  ISETP.GT.U32.AND P4, PT, R0, R14, PT ;  /* 0x0000000e0000720c */ /* 0x000fe20003f84070 */
[----:B------:R-:W4:Y:S02]  /*6ba0*/  LDL R24, [R1+0xc30] ;  /* 0x000c300001187983 */ /* 0x000f240000100800 */
[----:B------:R-:W-:-:S02]  /*6bb0*/  IMAD.MOV R28, RZ, RZ, -R28 ;  /* 0x000000ffff1c7224 */ /* 0x000fc400078e0a1c */
[----:B------:R-:W-:Y:S02]  /*6bc0*/  @!P0 IMAD.IADD R17, R17, 0x1, -R0 ;  /* 0x0000000111118824 */ /* 0x000fe400078e0a00 */
[----:B------:R-:W-:Y:S02]  /*6bd0*/  IMAD R23, R0, R28, R23 ;  /* 0x0000001c00177224 */ /* 0x000fe400078e0217 */
[----:B------:R-:W-:Y:S02]  /*6be0*/  IMAD.MOV.U32 R28, RZ, RZ, R20 ;  /* 0x000000ffff1c7224 */ /* 0x000fe400078e0014 */
[----:B------:R-:W-:Y:S02]  /*6bf0*/  IMAD.MOV.U32 R20, RZ, RZ, R17 ;  /* 0x000000ffff147224 */ /* 0x000fe400078e0011 */
[----:B------:R-:W-:Y:S02]  /*6c00*/  @!P2 IMAD.IADD R25, R25, 0x1, -R0 ;  /* 0x000000011919a824 */ /* 0x000fe400078e0a00 */
[----:B------:R-:W-:-:S02]  /*6c10*/  IMAD.MOV.U32 R17, RZ, RZ, R21 ;  /* 0x000000ffff117224 */ /* 0x000fc400078e0015 */
[----:B------:R-:W-:Y:S02]  /*6c20*/  IMAD.MOV.U32 R21, RZ, RZ, R16 ;  /* 0x000000ffff157224 */ /* 0x000fe400078e0010 */
[----:B------:R-:W-:Y:S02]  /*6c30*/  @!P6 IMAD.IADD R4, R4, 0x1, -R0 ;  /* 0x000000010404e824 */ /* 0x000fe400078e0a00 */
[----:B------:R-:W-:Y:S01]  /*6c40*/  @!P5 IMAD.MOV R20, RZ, RZ, -R20 ;  /* 0x000000ffff14d224 */ /* 0x000fe200078e0a14 */
[----:B------:R-:W-:Y:S01]  /*6c50*/  ISETP.GT.U32.AND P5, PT, R0, R25, PT ;  /* 0x000000190000720c */ /* 0x000fe20003fa4070 */
[----:B------:R-:W-:Y:S01]  /*6c60*/  @!P4 IMAD.IADD R14, R14, 0x1, -R0 ;  /* 0x000000010e0ec824 */ /* 0x000fe200078e0a00 */
[----:B------:R-:W-:Y:S01]  /*6c70*/  ISETP.GE.AND P4, PT, R6, RZ, PT ;  /* 0x000000ff0600720c */ /* 0x000fe20003f86270 */
[----:B------:R-:W-:Y:S01]  /*6c80*/  @!P1 IMAD.MOV R21, RZ, RZ, -R21 ;  /* 0x000000ffff159224 */ /* 0x000fe200078e0a15 */
[C---:B------:R-:W-:Y:S01]  /*6c90*/  ISETP.GT.U32.AND P1, PT, R0.reuse, R4, PT ;  /* 0x000000040000720c */ /* 0x040fe20003f24070 */
[----:B------:R-:W-:Y:S01]  /*6ca0*/  @!P3 IMAD.MOV R15, RZ, RZ, -R15 ;  /* 0x000000ffff0fb224 */ /* 0x000fe200078e0a0f */
[----:B------:R-:W3:Y:S01]  /*6cb0*/  LDL.LU R6, [R1+0xc10] ;  /* 0x000c100001067983 */ /* 0x000ee20000300800 */
[----:B------:R-:W-:-:S03]  /*6cc0*/  ISETP.GT.U32.AND P3, PT, R0, R23, PT ;  /* 0x000000170000720c */ /* 0x000fc60003f64070 */
[----:B------:R-:W4:Y:S04]  /*6cd0*/  LDL.LU R16, [R1+0xbe8] ;  /* 0x000be80001107983 */ /* 0x000f280000300800 */
[----:B------:R0:W-:Y:S01]  /*6ce0*/  STL [R1+0xa18], R20 ;  /* 0x000a181401007387 */ /* 0x0001e20000100800 */
[--C-:B------:R-:W-:Y:S01]  /*6cf0*/  @!P5 IMAD.IADD R25, R25, 0x1, -R0.reuse ;  /* 0x000000011919d824 */ /* 0x100fe200078e0a00 */
[----:B------:R-:W-:Y:S01]  /*6d00*/  ISETP.GE.AND P5, PT, R9, RZ, PT ;  /* 0x000000ff0900720c */ /* 0x000fe20003fa6270 */
[--C-:B------:R-:W-:Y:S01]  /*6d10*/  @!P1 IMAD.IADD R4, R4, 0x1, -R0.reuse ;  /* 0x0000000104049824 */ /* 0x100fe200078e0a00 */
[----:B------:R-:W-:Y:S02]  /*6d20*/  ISETP.GE.AND P1, PT, R10, RZ, PT ;  /* 0x000000ff0a00720c */ /* 0x000fe40003f26270 */
[----:B------:R-:W-:Y:S01]  /*6d30*/  @!P3 IMAD.IADD R23, R23, 0x1, -R0 ;  /* 0x000000011717b824 */ /* 0x000fe200078e0a00 */
[----:B0-----:R-:W4:Y:S04]  /*6d40*/  LDL.LU R20, [R1+0x2f38] ;  /* 0x002f380001147983 */ /* 0x001f280000300800 */
[----:B------:R0:W-:Y:S01]  /*6d50*/  STL [R1+0xa14], R21 ;  /* 0x000a141501007387 */ /* 0x0001e20000100800 */
[----:B------:R-:W-:-:S02]  /*6d60*/  IABS R22, R11 ;  /* 0x0000000b00167213 */ /* 0x000fc40000000000 */
[----:B------:R-:W-:Y:S01]  /*6d70*/  ISETP.GE.AND P3, PT, R11, RZ, PT ;  /* 0x000000ff0b00720c */ /* 0x000fe20003f66270 */
[----:B0-----:R-:W4:Y:S04]  /*6d80*/  LDL.LU R21, [R1+0x2f34] ;  /* 0x002f340001157983 */ /* 0x001f280000300800 */
[----:B------:R0:W-:Y:S04]  /*6d90*/  STL [R1+0xa10], R15 ;  /* 0x000a100f01007387 */ /* 0x0001e80000100800 */
[----:B------:R-:W4:Y:S04]  /*6da0*/  LDL.LU R9, [R1+0xb00] ;  /* 0x000b000001097983 */ /* 0x000f280000300800 */
[----:B------:R-:W4:Y:S04]  /*6db0*/  LDL.LU R10, [R1+0xb28] ;  /* 0x000b2800010a7983 */ /* 0x000f280000300800 */
[----:B------:R-:W4:Y:S01]  /*6dc0*/  LDL.LU R11, [R1+0x380] ;  /* 0x00038000010b7983 */ /* 0x000f220000300800 */
[----:B------:R-:W-:Y:S01]  /*6dd0*/  ISETP.GT.U32.AND P0, PT, R0, R26, PT ;  /* 0x0000001a0000720c */ /* 0x000fe20003f04070 */
[----:B------:R-:W-:Y:S01]  /*6de0*/  IMAD.HI.U32 R27, R2, R22, RZ ;  /* 0x00000016021b7227 */ /* 0x000fe200078e00ff */
[----:B------:R-:W-:-:S03]  /*6df0*/  ISETP.GT.U32.AND P2, PT, R0, R14, PT ;  /* 0x0000000e0000720c */ /* 0x000fc60003f44070 */
[----:B------:R-:W-:-:S04]  /*6e00*/  IMAD.MOV R27, RZ, RZ, -R27 ;  /* 0x000000ffff1b7224 */ /* 0x000fc800078e0a1b */
[----:B------:R-:W-:-:S04]  /*6e10*/  IMAD R22, R0, R27, R22 ;  /* 0x0000001b00167224 */ /* 0x000fc800078e0216 */
[--C-:B------:R-:W-:Y:S02]  /*6e20*/  @!P0 IMAD.IADD R26, R26, 0x1, -R0.reuse ;  /* 0x000000011a1a8824 */ /* 0x100fe400078e0a00 */
[----:B------:R-:W-:Y:S01]  /*6e30*/  @!P2 IMAD.IADD R14, R14, 0x1, -R0 ;  /* 0x000000010e0ea824 */ /* 0x000fe200078e0a00 */
[----:B------:R-:W-:Y:S02]  /*6e40*/  ISETP.GE.AND P2, PT, R8, RZ, PT ;  /* 0x000000ff0800720c */ /* 0x000fe40003f46270 */
[----:B------:R-:W-:Y:S02]  /*6e50*/  ISETP.GT.U32.AND P6, PT, R0, R26, PT ;  /* 0x0000001a0000720c */ /* 0x000fe40003fc4070 */
[----:B------:R-:W-:-:S11]  /*6e60*/  ISETP.GE.AND P0, PT, R7, RZ, PT ;  /* 0x000000ff0700720c */ /* 0x000fd60003f06270 */
[----:B------:R-:W-:Y:S01]  /*6e70*/  @!P6 IMAD.IADD R26, R26, 0x1, -R0 ;  /* 0x000000011a1ae824 */ /* 0x000fe200078e0a00 */
[----:B--2---:R-:W-:-:S05]  /*6e80*/  IABS R7, R13 ;  /* 0x0000000d00077213 */ /* 0x004fca0000000000 */
[----:B0-----:R-:W-:-:S04]  /*6e90*/  IMAD.HI.U32 R15, R2, R7, RZ ;  /* 0x00000007020f7227 */ /* 0x001fc800078e00ff */
[----:B------:R-:W-:-:S04]  /*6ea0*/  IMAD.MOV R15, RZ, RZ, -R15 ;  /* 0x000000ffff0f7224 */ /* 0x000fc800078e0a0f */
[----:B------:R-:W-:Y:S02]  /*6eb0*/  IMAD R7, R0, R15, R7 ;  /* 0x0000000f00077224 */ /* 0x000fe400078e0207 */
[----:B---3--:R-:W-:Y:S01]  /*6ec0*/  IMAD.MOV.U32 R27, RZ, RZ, R6 ;  /* 0x000000ffff1b7224 */ /* 0x008fe200078e0006 */
[----:B------:R-:W-:-:S05]  /*6ed0*/  IABS R6, R12 ;  /* 0x0000000c00067213 */ /* 0x000fca0000000000 */
[----:B------:R-:W-:-:S04]  /*6ee0*/  IMAD.HI.U32 R8, R2, R6, RZ ;  /* 0x0000000602087227 */ /* 0x000fc800078e00ff */
[----:B------:R-:W-:-:S04]  /*6ef0*/  IMAD.MOV R8, RZ, RZ, -R8 ;  /* 0x000000ffff087224 */ /* 0x000fc800078e0a08 */
[----:B------:R-:W-:Y:S02]  /*6f00*/  IMAD R6, R0, R8, R6 ;  /* 0x0000000800067224 */ /* 0x000fe400078e0206 */
[----:B----4-:R-:W-:Y:S02]  /*6f10*/  IMAD.MOV.U32 R8, RZ, RZ, R11 ;  /* 0x000000ffff087224 */ /* 0x010fe400078e000b */
[----:B------:R-:W-:Y:S02]  /*6f20*/  IMAD.MOV.U32 R11, RZ, RZ, R14 ;  /* 0x000000ffff0b7224 */ /* 0x000fe400078e000e */
[----:B------:R-:W-:Y:S01]  /*6f30*/  IMAD.MOV.U32 R15, RZ, RZ, R8 ;  /* 0x000000ffff0f7224 */ /* 0x000fe200078e0008 */
[----:B------:R-:W2:Y:S01]  /*6f40*/  LDL.LU R14, [R1+0xc1c] ;  /* 0x000c1c00010e7983 */ /* 0x000ea20000300800 */
[----:B------:R-:W-:Y:S02]  /*6f50*/  @!P4 IMAD.MOV R11, RZ, RZ, -R11 ;  /* 0x000000ffff0bc224 */ /* 0x000fe400078e0a0b */
[----:B------:R-:W-:-:S02]  /*6f60*/  IMAD.MOV.U32 R8, RZ, RZ, R26 ;  /* 0x000000ffff087224 */ /* 0x000fc400078e001a */
[----:B------:R-:W3:Y:S04]  /*6f70*/  LDL.LU R26, [R1+0xb54] ;  /* 0x000b5400011a7983 */ /* 0x000ee80000300800 */
[----:B------:R0:W-:Y:S01]  /*6f80*/  STL [R1+0xa0c], R11 ;  /* 0x000a0c0b01007387 */ /* 0x0001e20000100800 */
[----:B------:R-:W-:Y:S02]  /*6f90*/  @!P0 IMAD.MOV R8, RZ, RZ, -R8 ;  /* 0x000000ffff088224 */ /* 0x000fe400078e0a08 */
[----:B0-----:R-:W-:Y:S02]  /*6fa0*/  IMAD.MOV.U32 R11, RZ, RZ, R29 ;  /* 0x000000ffff0b7224 */ /* 0x001fe400078e001d */
[----:B------:R-:W-:-:S04]  /*6fb0*/  IMAD.MOV.U32 R29, RZ, RZ, R25 ;  /* 0x000000ffff1d7224 */ /* 0x000fc800078e0019 */
[----:B------:R-:W-:Y:S01]  /*6fc0*/  @!P2 IMAD.MOV R29, RZ, RZ, -R29 ;  /* 0x000000ffff1da224 */ /* 0x000fe200078e0a1d */
[----:B------:R-:W-:Y:S04]  /*6fd0*/  STL [R1+0xa08], R8 ;  /* 0x000a080801007387 */ /* 0x000fe80000100800 */
[----:B------:R0:W-:Y:S04]  /*6fe0*/  STL [R1+0xa04], R29 ;  /* 0x000a041d01007387 */ /* 0x0001e80000100800 */
[----:B0-----:R-:W4:Y:S01]  /*6ff0*/  LDL.LU R29, [R1+0x2f30] ;  /* 0x002f3000011d7983 */ /* 0x001f220000300800 */
[C---:B------:R-:W-:Y:S01]  /*7000*/  ISETP.GT.U32.AND P6, PT, R0.reuse, R22, PT ;  /* 0x000000160000720c */ /* 0x040fe20003fc4070 */
[----:B------:R-:W-:Y:S01]  /*7010*/  IMAD.MOV.U32 R25, RZ, RZ, R10 ;  /* 0x000000ffff197224 */ /* 0x000fe200078e000a */
[----:B------:R-:W-:Y:S01]  /*7020*/  ISETP.GT.U32.AND P4, PT, R0, R6, PT ;  /* 0x000000060000720c */ /* 0x000fe20003f84070 */
[----:B------:R-:W-:-:S04]  /*7030*/  IMAD.MOV.U32 R10, RZ, RZ, R4 ;  /* 0x000000ffff0a7224 */ /* 0x000fc800078e0004 */
[----:B------:R-:W-:Y:S01]  /*7040*/  @!P5 IMAD.MOV R10, RZ, RZ, -R10 ;  /* 0x000000ffff0ad224 */ /* 0x000fe200078e0a0a */
[----:B------:R-:W-:-:S05]  /*7050*/  ISETP.GT.U32.AND P5, PT, R0, R7, PT ;  /* 0x000000070000720c */ /* 0x000fca0003fa4070 */
[--C-:B------:R-:W-:Y:S01]  /*7060*/  @!P6 IMAD.IADD R22, R22, 0x1, -R0.reuse ;  /* 0x000000011616e824 */ /* 0x100fe200078e0a00 */
[----:B------:R-:W-:Y:S01]  /*7070*/  ISETP.GT.U32.AND P6, PT, R0, R23, PT ;  /* 0x000000170000720c */ /* 0x000fe20003fc4070 */
[----:B------:R-:W-:-:S03]  /*7080*/  @!P4 IMAD.IADD R6, R6, 0x1, -R0 ;  /* 0x000000010606c824 */ /* 0x000fc600078e0a00 */
[C---:B------:R-:W-:Y:S02]  /*7090*/  ISETP.GT.U32.AND P0, PT, R0.reuse, R22, PT ;  /* 0x000000160000720c */ /* 0x040fe40003f04070 */
[----:B------:R-:W-:Y:S01]  /*70a0*/  ISETP.GT.U32.AND P4, PT, R0, R6, PT ;  /* 0x000000060000720c */ /* 0x000fe20003f84070 */
[----:B------:R-:W-:Y:S01]  /*70b0*/  @!P5 IMAD.IADD R7, R7, 0x1, -R0 ;  /* 0x000000010707d824 */ /* 0x000fe200078e0a00 */
[----:B------:R-:W-:-:S05]  /*70c0*/  ISETP.GE.AND P2, PT, R12, RZ, PT ;  /* 0x000000ff0c00720c */ /* 0x000fca0003f46270 */
[----:B------:R-:W-:-:S04]  /*70d0*/  @!P6 IMAD.IADD R23, R23, 0x1, -R0 ;  /* 0x000000011717e824 */ /* 0x000fc800078e0a00 */
[----:B------:R-:W-:-:S04]  /*70e0*/  IMAD.MOV.U32 R12, RZ, RZ, R23 ;  /* 0x000000ffff0c7224 */ /* 0x000fc800078e0017 */
[----:B------:R-:W-:Y:S01]  /*70f0*/  @!P1 IMAD.MOV R12, RZ, RZ, -R12 ;  /* 0x000000ffff0c9224 */ /* 0x000fe200078e0a0c */
[----:B------:R-:W-:Y:S01]  /*7100*/  ISETP.GT.U32.AND P1, PT, R0, R7, PT ;  /* 0x000000070000720c */ /* 0x000fe20003f24070 */
[--C-:B------:R-:W-:Y:S01]  /*7110*/  @!P0 IMAD.IADD R22, R22, 0x1, -R0.reuse ;  /* 0x0000000116168824 */ /* 0x100fe200078e0a00 */
[----:B------:R-:W-:Y:S02]  /*7120*/  IABS R8, R18 ;  /* 0x0000001200087213 */ /* 0x000fe40000000000 */
[----:B------:R-:W-:Y:S01]  /*7130*/  ISETP.GE.AND P0, PT, R18, RZ, PT ;  /* 0x000000ff1200720c */ /* 0x000fe20003f06270 */
[----:B------:R-:W-:Y:S01]  /*7140*/  IMAD.MOV.U32 R18, RZ, RZ, R11 ;  /* 0x000000ffff127224 */ /* 0x000fe200078e000b */
[----:B------:R-:W-:Y:S01]  /*7150*/  STL [R1+0xa00], R10 ;  /* 0x000a000a01007387 */ /* 0x000fe20000100800 */
[----:B------:R-:W-:Y:S01]  /*7160*/  @!P4 IMAD.IADD R6, R6, 0x1, -R0 ;  /* 0x000000010606c824 */ /* 0x000fe200078e0a00 */
[----:B------:R-:W-:Y:S01]  /*7170*/  ISETP.GE.AND P6, PT, R13, RZ, PT ;  /* 0x000000ff0d00720c */ /* 0x000fe20003fc6270 */
[----:B------:R-:W-:Y:S01]  /*7180*/  IMAD.MOV.U32 R23, RZ, RZ, R18 ;  /* 0x000000ffff177224 */ /* 0x000fe200078e0012 */
[----:B------:R3:W-:Y:S01]  /*7190*/  STL [R1+0x9f8], R12 ;  /* 0x0009f80c01007387 */ /* 0x0007e20000100800 */
[----:B------:R-:W-:-:S02]  /*71a0*/  @!P3 IMAD.MOV R22, RZ, RZ, -R22 ;  /* 0x000000ffff16b224 */ /* 0x000fc400078e0a16 */
[----:B------:R-:W-:Y:S02]  /*71b0*/  IMAD.MOV.U32 R18, RZ, RZ, R15 ;  /* 0x000000ffff127224 */ /* 0x000fe400078e000f */
[----:B------:R-:W-:Y:S01]  /*71c0*/  @!P2 IMAD.MOV R6, RZ, RZ, -R6 ;  /* 0x000000ffff06a224 */ /* 0x000fe200078e0a06 */
[----:B------:R-:W-:Y:S01]  /*71d0*/  IABS R4, R19 ;  /* 0x0000001300047213 */ /* 0x000fe20000000000 */
[----:B------:R-:W-:Y:S01]  /*71e0*/  IMAD.MOV.U32 R13, RZ, RZ, R9 ;  /* 0x000000ffff0d7224 */ /* 0x000fe200078e0009 */
[----:B------:R-:W-:Y:S01]  /*71f0*/  IABS R9, R20 ;  /* 0x0000001400097213 */ /* 0x000fe20000000000 */
[----:B------:R-:W-:Y:S01]  /*7200*/  @!P1 IMAD.IADD R7, R7, 0x1, -R0 ;  /* 0x0000000107079824 */ /* 0x000fe200078e0a00 */
[----:B------:R-:W-:Y:S02]  /*7210*/  ISETP.GE.AND P5, PT, R19, RZ, PT ;  /* 0x000000ff1300720c */ /* 0x000fe40003fa6270 */
[----:B------:R-:W-:Y:S01]  /*7220*/  ISETP.GE.AND P3, PT, R20, RZ, PT ;  /* 0x000000ff1400720c */ /* 0x000fe20003f66270 */
[----:B------:R-:W-:-:S02]  /*7230*/  IMAD.MOV.U32 R20, RZ, RZ, R23 ;  /* 0x000000ffff147224 */ /* 0x000fc400078e0017 */
[----:B------:R-:W-:Y:S02]  /*7240*/  IMAD.MOV.U32 R23, RZ, RZ, R18 ;  /* 0x000000ffff177224 */ /* 0x000fe400078e0012 */
[----:B---3--:R-:W-:Y:S02]  /*7250*/  IMAD.MOV.U32 R12, RZ, RZ, R26 ;  /* 0x000000ffff0c7224 */ /* 0x008fe400078e001a */
[----:B--2---:R-:W-:Y:S02]  /*7260*/  IMAD.MOV.U32 R26, RZ, RZ, R14 ;  /* 0x000000ffff1a7224 */ /* 0x004fe400078e000e */
[----:B------:R-:W2:Y:S01]  /*7270*/  LDL.LU R14, [R1+0x2c] ;  /* 0x00002c00010e7983 */ /* 0x000ea20000300800 */
[----:B------:R-:W-:-:S03]  /*7280*/  IMAD.MOV.U32 R18, RZ, RZ, R12 ;  /* 0x000000ffff127224 */ /* 0x000fc600078e000c */
[----:B------:R-:W3:Y:S04]  /*7290*/  LDL R15, [R1] ;  /* 0x00000000010f7983 */ /* 0x000ee80000100800 */
[----:B------:R-:W2:Y:S04]  /*72a0*/  LDL.LU R19, [R1+0xb34] ;  /* 0x000b340001137983 */ /* 0x000ea80000300800 */
[----:B------:R-:W-:Y:S04]  /*72b0*/  STL [R1+0x9e4], R22 ;  /* 0x0009e41601007387 */ /* 0x000fe80000100800 */
[----:B------:R-:W-:Y:S01]  /*72c0*/  STL [R1+0x9e0], R6 ;  /* 0x0009e00601007387 */ /* 0x000fe20000100800 */
[----:B----4-:R-:W-:-:S03]  /*72d0*/  IABS R12, R29 ;  /* 0x0000001d000c7213 */ /* 0x010fc60000000000 */
[----:B------:R0:W-:Y:S02]  /*72e0*/  STL [R1+0x2f2c], R29 ;  /* 0x002f2c1d01007387 */ /* 0x0001e40000100800 */
[----:B0-----:R-:W-:-:S04]  /*72f0*/  IMAD.MOV.U32 R29, RZ, RZ, R7 ;  /* 0x000000ffff1d7224 */ /* 0x001fc800078e0007 */
[----:B------:R-:W-:-:S05]  /*7300*/  @!P6 IMAD.MOV R29, RZ, RZ, -R29 ;  /* 0x000000ffff1de224 */ /* 0x000fca00078e0a1d */
[----:B------:R0:W-:Y:S04]  /*7310*/  STL [R1+0x9d0], R29 ;  /* 0x0009d01d01007387 */ /* 0x0001e80000100800 */
[----:B0-----:R-:W4:Y:S01]  /*7320*/  LDL R29, [R1+0x14] ;  /* 0x00001400011d7983 */ /* 0x001f220000100800 */
[----:B------:R-:W-:-:S04]  /*7330*/  IMAD.HI.U32 R10, R2, R8, RZ ;  /* 0x00000008020a7227 */ /* 0x000fc800078e00ff */
[----:B------:R-:W-:Y:S02]  /*7340*/  IMAD.MOV R10, RZ, RZ, -R10 ;  /* 0x000000ffff0a7224 */ /* 0x000fe400078e0a0a */
[----:B------:R-:W-:-:S04]  /*7350*/  IMAD.HI.U32 R11, R2, R4, RZ ;  /* 0x00000004020b7227 */ /* 0x000fc800078e00ff */
[----:B------:R-:W-:Y:S02]  /*7360*/  IMAD R8, R0, R10, R8 ;  /* 0x0000000a00087224 */ /* 0x000fe400078e0208 */
[----:B------:R-:W-:-:S03]  /*7370*/  IMAD.MOV R11, RZ, RZ, -R11 ;  /* 0x000000ffff0b7224 */ /* 0x000fc600078e0a0b */
[C---:B------:R-:W-:Y:S01]  /*7380*/  ISETP.GT.U32.AND P4, PT, R0.reuse, R8, PT ;  /* 0x000000080000720c */ /* 0x040fe20003f84070 */
[----:B------:R-:W-:-:S05]  /*7390*/  IMAD R4, R0, R11, R4 ;  /* 0x0000000b00047224 */ /* 0x000fca00078e0204 */
[----:B------:R-:W-:Y:S01]  /*73a0*/  ISETP.GT.U32.AND P2, PT, R0, R4, PT ;  /* 0x000000040000720c */ /* 0x000fe20003f44070 */
[----:B------:R-:W-:-:S06]  /*73b0*/  IMAD.MOV.U32 R22, RZ, RZ, R13 ;  /* 0x000000ffff167224 */ /* 0x000fcc00078e000d */
[----:B------:R-:W-:Y:S01]  /*73c0*/  @!P4 IMAD.IADD R8, R8, 0x1, -R0 ;  /* 0x000000010808c824 */ /* 0x000fe200078e0a00 */
[----:B------:R-:W-:-:S04]  /*73d0*/  IABS R13, R21 ;  /* 0x00000015000d7213 */ /* 0x000fc80000000000 */
[----:B------:R-:W-:Y:S01]  /*73e0*/  ISETP.GT.U32.AND P4, PT, R0, R8, PT ;  /* 0x000000080000720c */ /* 0x000fe20003f84070 */
[----:B------:R-:W-:Y:S02]  /*73f0*/  @!P2 IMAD.IADD R4, R4, 0x1, -R0 ;  /* 0x000000010404a824 */ /* 0x000fe400078e0a00 */
[----:B------:R-:W-:-:S03]  /*7400*/  IMAD.HI.U32 R10, R2, R9, RZ ;  /* 0x00000009020a7227 */ /* 0x000fc600078e00ff */
[----:B------:R-:W-:Y:S01]  /*7410*/  ISETP.GT.U32.AND P2, PT, R0, R4, PT ;  /* 0x000000040000720c */ /* 0x000fe20003f44070 */
[----:B------:R-:W-:-:S04]  /*7420*/  IMAD.HI.U32 R6, R2, R13, RZ ;  /* 0x0000000d02067227 */ /* 0x000fc800078e00ff */
[----:B------:R-:W-:Y:S02]  /*7430*/  IMAD.MOV R10, RZ, RZ, -R10 ;  /* 0x000000ffff0a7224 */ /* 0x000fe400078e0a0a */
[----:B------:R-:W-:Y:S02]  /*7440*/  IMAD.MOV R6, RZ, RZ, -R6 ;  /* 0x000000ffff067224 */ /* 0x000fe400078e0a06 */
[--C-:B------:R-:W-:Y:S02]  /*7450*/  @!P4 IMAD.IADD R8, R8, 0x1, -R0.reuse ;  /* 0x000000010808c824 */ /* 0x100fe400078e0a00 */
[C---:B------:R-:W-:Y:S02]  /*7460*/  IMAD R9, R0.reuse, R10, R9 ;  /* 0x0000000a00097224 */ /* 0x040fe400078e0209 */
[----:B------:R-:W-:Y:S01]  /*7470*/  IMAD R6, R0, R6, R13 ;  /* 0x0000000600067224 */ /* 0x000fe200078e020d */
[----:B------:R-:W-:Y:S01]  /*7480*/  ISETP.GE.AND P4, PT, R21, RZ, PT ;  /* 0x000000ff1500720c */ /* 0x000fe20003f86270 */
[----:B------:R-:W4:Y:S01]  /*7490*/  LDL R13, [R1+0x8] ;  /* 0x00000800010d7983 */ /* 0x000f220000100800 */
[----:B------:R-:W-:-:S03]  /*74a0*/  @!P2 IMAD.IADD R4, R4, 0x1, -R0 ;  /* 0x000000010404a824 */ /* 0x000fc600078e0a00 */
[----:B------:R-:W4:Y:S01]  /*74b0*/  LDL R21, [R1+0x10] ;  /* 0x0000100001157983 */ /* 0x000f220000100800 */
[----:B------:R-:W-:Y:S01]  /*74c0*/  @!P5 IMAD.MOV R4, RZ, RZ, -R4 ;  /* 0x000000ffff04d224 */ /* 0x000fe200078e0a04 */
[----:B---3--:R-:W-:Y:S01]  /*74d0*/  IABS R11, R15 ;  /* 0x0000000f000b7213 */ /* 0x008fe20000000000 */
[----:B------:R-:W-:Y:S01]  /*74e0*/  IMAD.HI.U32 R15, R2, R12, RZ ;  /* 0x0000000c020f7227 */ /* 0x000fe200078e00ff */
[----:B--2---:R-:W-:-:S03]  /*74f0*/  ISETP.GE.AND P1, PT, R14, RZ, PT ;  /* 0x000000ff0e00720c */ /* 0x004fc60003f26270 */
[----:B------:R-:W-:Y:S01]  /*7500*/  IMAD.HI.U32 R7, R2, R11, RZ ;  /* 0x0000000b02077227 */ /* 0x000fe200078e00ff */
[----:B------:R-:W-:-:S03]  /*7510*/  IABS R14, R14 ;  /* 0x0000000e000e7213 */ /* 0x000fc60000000000 */
[----:B------:R-:W-:Y:S02]  /*7520*/  IMAD.MOV R15, RZ, RZ, -R15 ;  /* 0x000000ffff0f7224 */ /* 0x000fe400078e0a0f */
[----:B------:R-:W-:Y:S02]  /*7530*/  IMAD.MOV R7, RZ, RZ, -R7 ;  /* 0x000000ffff077224 */ /* 0x000fe400078e0a07 */
[C---:B------:R-:W-:Y:S02]  /*7540*/  IMAD R12, R0.reuse, R15, R12 ;  /* 0x0000000f000c7224 */ /* 0x040fe400078e020c */
[----:B------:R-:W-:Y:S02]  /*7550*/  IMAD R15, R0, R7, R11 ;  /* 0x00000007000f7224 */ /* 0x000fe400078e020b */
[----:B------:R-:W-:-:S04]  /*7560*/  IMAD.HI.U32 R10, R2, R14, RZ ;  /* 0x0000000e020a7227 */ /* 0x000fc800078e00ff */
[----:B------:R-:W-:-:S04]  /*7570*/  IMAD.MOV R10, RZ, RZ, -R10 ;  /* 0x000000ffff0a7224 */ /* 0x000fc800078e0a0a */
[----:B------:R-:W-:Y:S02]  /*7580*/  IMAD R10, R0, R10, R14 ;  /* 0x0000000a000a7224 */ /* 0x000fe400078e020e */
[----:B------:R-:W2:Y:S01]  /*7590*/  LDL R14, [R1+0x4] ;  /* 0x00000400010e7983 */ /* 0x000ea20000100800 */
[----:B----4-:R-:W-:Y:S01]  /*75a0*/  IABS R7, R29 ;  /* 0x0000001d00077213 */ /* 0x010fe20000000000 */
[----:B------:R-:W-:-:S04]  /*75b0*/  IMAD.MOV.U32 R29, RZ, RZ, R8 ;  /* 0x000000ffff1d7224 */ /* 0x000fc800078e0008 */
[----:B------:R-:W-:-:S05]  /*75c0*/  @!P0 IMAD.MOV R29, RZ, RZ, -R29 ;  /* 0x000000ffff1d8224 */ /* 0x000fca00078e0a1d */
[----:B------:R0:W-:Y:S04]  /*75d0*/  STL [R1+0xc], R29 ;  /* 0x00000c1d01007387 */ /* 0x0001e80000100800 */
[----:B0-----:R-:W3:Y:S04]  /*75e0*/  LDL.LU R29, [R1+0x2f2c] ;  /* 0x002f2c00011d7983 */ /* 0x001ee80000300800 */
[----:B------:R0:W-:Y:S04]  /*75f0*/  STL [R1+0x2f28], R24 ;  /* 0x002f281801007387 */ /* 0x0001e80000100800 */
[----:B------:R1:W-:Y:S04]  /*7600*/  STL [R1+0x9c0], R4 ;  /* 0x0009c00401007387 */ /* 0x0003e80000100800 */
[----:B0-----:R-:W4:Y:S01]  /*7610*/  LDL.LU R24, [R1] ;  /* 0x0000000001187983 */ /* 0x001f220000300800 */
[----:B------:R-:W-:-:S02]  /*7620*/  ISETP.GT.U32.AND P6, PT, R0, R9, PT ;  /* 0x000000090000720c */ /* 0x000fc40003fc4070 */
[----:B------:R-:W-:-:S11]  /*7630*/  ISETP.GT.U32.AND P2, PT, R0, R10, PT ;  /* 0x0000000a0000720c */ /* 0x000fd60003f44070 */
[--C-:B------:R-:W-:Y:S02]  /*7640*/  @!P6 IMAD.IADD R9, R9, 0x1, -R0.reuse ;  /* 0x000000010909e824 */ /* 0x100fe400078e0a00 */
[----:B------:R-:W-:-:S03]  /*7650*/  @!P2 IMAD.IADD R10, R10, 0x1, -R0 ;  /* 0x000000010a0aa824 */ /* 0x000fc600078e0a00 */
[C---:B------:R-:W-:Y:S02]  /*7660*/  ISETP.GT.U32.AND P2, PT, R0.reuse, R9, PT ;  /* 0x000000090000720c */ /* 0x040fe40003f44070 */
[----:B------:R-:W-:Y:S02]  /*7670*/  ISETP.GT.U32.AND P5, PT, R0, R12, PT ;  /* 0x0000000c0000720c */ /* 0x000fe40003fa4070 */
[----:B------:R-:W-:Y:S02]  /*7680*/  IABS R13, R13 ;  /* 0x0000000d000d7213 */ /* 0x000fe40000000000 */
[----:B------:R-:W-:-:S07]  /*7690*/  IABS R11, R21 ;  /* 0x00000015000b7213 */ /* 0x000fce0000000000 */
[----:B------:R-:W-:Y:S01]  /*76a0*/  @!P2 IMAD.IADD R9, R9, 0x1, -R0 ;  /* 0x000000010909a824 */ /* 0x000fe200078e0a00 */
[----:B------:R-:W-:Y:S01]  /*76b0*/  ISETP.GT.U32.AND P2, PT, R0, R15, PT ;  /* 0x0000000f0000720c */ /* 0x000fe20003f44070 */
[----:B------:R-:W-:-:S04]  /*76c0*/  IMAD.HI.U32 R8, R2, R13, RZ ;  /* 0x0000000d02087227 */ /* 0x000fc800078e00ff */
[----:B-1----:R-:W-:-:S04]  /*76d0*/  IMAD.HI.U32 R4, R2, R11, RZ ;  /* 0x0000000b02047227 */ /* 0x002fc800078e00ff */
[----:B------:R-:W-:Y:S02]  /*76e0*/  IMAD.MOV R8, RZ, RZ, -R8 ;  /* 0x000000ffff087224 */ /* 0x000fe400078e0a08 */
[----:B------:R-:W-:Y:S02]  /*76f0*/  IMAD.MOV R4, RZ, RZ, -R4 ;  /* 0x000000ffff047224 */ /* 0x000fe400078e0a04 */
[--C-:B------:R-:W-:Y:S02]  /*7700*/  @!P5 IMAD.IADD R12, R12, 0x1, -R0.reuse ;  /* 0x000000010c0cd824 */ /* 0x100fe400078e0a00 */
[C---:B------:R-:W-:Y:S02]  /*7710*/  IMAD R8, R0.reuse, R8, R13 ;  /* 0x0000000800087224 */ /* 0x040fe400078e020d */
[----:B------:R-:W-:Y:S01]  /*7720*/  @!P2 IMAD.IADD R15, R15, 0x1, -R0 ;  /* 0x000000010f0fa824 */ /* 0x000fe200078e0a00 */
[----:B------:R-:W2:Y:S01]  /*7730*/  LDL R13, [R1+0x1c] ;  /* 0x00001c00010d7983 */ /* 0x000ea20000100800 */
[----:B------:R-:W-:Y:S01]  /*7740*/  IMAD R4, R0, R4, R11 ;  /* 0x0000000400047224 */ /* 0x000fe200078e020b */
[----:B---3--:R-:W-:-:S02]  /*7750*/  ISETP.GE.AND P5, PT, R29, RZ, PT ;  /* 0x000000ff1d00720c */ /* 0x008fc40003fa6270 */
[----:B------:R-:W3:Y:S01]  /*7760*/  LDL R29, [R1+0x18] ;  /* 0x00001800011d7983 */ /* 0x000ee20000100800 */
[----:B----4-:R-:W-:-:S03]  /*7770*/  ISETP.GE.AND P2, PT, R24, RZ, PT ;  /* 0x000000ff1800720c */ /* 0x010fc60003f46270 */
[----:B------:R-:W4:Y:S04]  /*7780*/  LDL.LU R24, [R1+0x2f28] ;  /* 0x002f280001187983 */ /* 0x000f280000300800 */
[----:B------:R-:W3:Y:S01]  /*7790*/  LDL.LU R11, [R1+0xabc] ;  /* 0x000abc00010b7983 */ /* 0x000ee20000300800 */
[----:B------:R-:W-:Y:S01]  /*77a0*/  ISETP.GT.U32.AND P6, PT, R0, R6, PT ;  /* 0x000000060000720c */ /* 0x000fe20003fc4070 */
[----:B------:R-:W-:Y:S01]  /*77b0*/  IMAD.MOV.U32 R21, RZ, RZ, R20 ;  /* 0x000000ffff157224 */ /* 0x000fe200078e0014 */
[----:B--2---:R-:W-:Y:S01]  /*77c0*/  IABS R14, R14 ;  /* 0x0000000e000e7213 */ /* 0x004fe20000000000 */
[----:B------:R-:W-:Y:S02]  /*77d0*/  IMAD.MOV.U32 R20, RZ, RZ, R22 ;  /* 0x000000ffff147224 */ /* 0x000fe400078e0016 */
[----:B------:R-:W-:-:S02]  /*77e0*/  IMAD.MOV.U32 R22, RZ, RZ, R25 ;  /* 0x000000ffff167224 */ /* 0x000fc400078e0019 */
[----:B------:R-:W-:-:S06]  /*77f0*/  IMAD.MOV.U32 R25, RZ, RZ, R16 ;  /* 0x000000ffff197224 */ /* 0x000fcc00078e0010 */
[----:B------:R-:W-:Y:S02]  /*7800*/  @!P6 IMAD.IADD R6, R6, 0x1, -R0 ;  /* 0x000000010606e824 */ /* 0x000fe400078e0a00 */
[----:B------:R-:W-:-:S03]  /*7810*/  IMAD.HI.U32 R16, R2, R14, RZ ;  /* 0x0000000e02107227 */ /* 0x000fc600078e00ff */
[C---:B------:R-:W-:Y:S01]  /*7820*/  ISETP.GT.U32.AND P6, PT, R0.reuse, R6, PT ;  /* 0x000000060000720c */ /* 0x040fe20003fc4070 */
[----:B------:R-:W-:Y:S01]  /*7830*/  IMAD.MOV R16, RZ, RZ, -R16 ;  /* 0x000000ffff107224 */ /* 0x000fe200078e0a10 */
[----:B------:R-:W-:-:S03]  /*7840*/  ISETP.GT.U32.AND P0, PT, R0, R10, PT ;  /* 0x0000000a0000720c */ /* 0x000fc60003f04070 */
[----:B------:R-:W-:Y:S02]  /*7850*/  IMAD R14, R0, R16, R14 ;  /* 0x00000010000e7224 */ /* 0x000fe400078e020e */
[----:B------:R-:W-:-:S04]  /*7860*/  IMAD.HI.U32 R16, R2, R7, RZ ;  /* 0x0000000702107227 */ /* 0x000fc800078e00ff */
[----:B------:R-:W-:Y:S02]  /*7870*/  IMAD.MOV R16, RZ, RZ, -R16 ;  /* 0x000000ffff107224 */ /* 0x000fe400078e0a10 */
[--C-:B------:R-:W-:Y:S01]  /*7880*/  @!P6 IMAD.IADD R6, R6, 0x1, -R0.reuse ;  /* 0x000000010606e824 */ /* 0x100fe200078e0a00 */
[----:B------:R-:W-:Y:S01]  /*7890*/  ISETP.GT.U32.AND P6, PT, R0, R8, PT ;  /* 0x000000080000720c */ /* 0x000fe20003fc4070 */
[----:B------:R-:W-:Y:S02]  /*78a0*/  @!P0 IMAD.IADD R10, R10, 0x1, -R0 ;  /* 0x000000010a0a8824 */ /* 0x000fe400078e0a00 */
[----:B------:R-:W-:Y:S02]  /*78b0*/  IMAD R7, R0, R16, R7 ;  /* 0x0000001000077224 */ /* 0x000fe400078e0207 */
[----:B------:R-:W-:-:S05]  /*78c0*/  @!P3 IMAD.MOV R9, RZ, RZ, -R9 ;  /* 0x000000ffff09b224 */ /* 0x000fca00078e0a09 */
[----:B------:R0:W-:Y:S03]  /*78d0*/  STL [R1], R9 ;  /* 0x0000000901007387 */ /* 0x0001e60000100800 */
[----:B------:R-:W-:Y:S01]  /*78e0*/  @!P6 IMAD.IADD R8, R8, 0x1, -R0 ;  /* 0x000000010808e824 */ /* 0x000fe200078e0a00 */
[----:B0-----:R-:W2:Y:S01]  /*78f0*/  LDL.LU R9, [R1+0x4] ;  /* 0x0000040001097983 */ /* 0x001ea20000300800 */
[----:B---3--:R-:W-:Y:S01]  /*7900*/  IMAD.MOV.U32 R16, RZ, RZ, R11 ;  /* 0x000000ffff107224 */ /* 0x008fe200078e000b */
[----:B------:R-:W-:Y:S01]  /*7910*/  IABS R11, R29 ;  /* 0x0000001d000b7213 */ /* 0x000fe20000000000 */
[----:B------:R-:W-:-:S04]  /*7920*/  IMAD.MOV.U32 R29, RZ, RZ, R10 ;  /* 0x000000ffff1d7224 */ /* 0x000fc800078e000a */
[----:B------:R-:W-:Y:S01]  /*7930*/  @!P1 IMAD.MOV R29, RZ, RZ, -R29 ;  /* 0x000000ffff1d9224 */ /* 0x000fe200078e0a1d */
[----:B------:R-:W-:-:S04]  /*7940*/  ISETP.GT.U32.AND P1, PT, R0, R8, PT ;  /* 0x000000080000720c */ /* 0x000fc80003f24070 */
[----:B------:R-:W-:Y:S04]  /*7950*/  STL [R1+0x2c58], R29 ;  /* 0x002c581d01007387 */ /* 0x000fe80000100800 */
[----:B------:R0:W-:Y:S04]  /*7960*/  STL [R1+0x2f24], R8 ;  /* 0x002f240801007387 */ /* 0x0001e80000100800 */
[----:B0-----:R-:W3:Y:S01]  /*7970*/  LDL.LU R8, [R1+0x8] ;  /* 0x0000080001087983 */ /* 0x001ee20000300800 */
[----:B------:R-:W-:Y:S01]  /*7980*/  ISETP.GT.U32.AND P0, PT, R0, R14, PT ;  /* 0x0000000e0000720c */ /* 0x000fe20003f04070 */
[----:B------:R-:W-:Y:S01]  /*7990*/  @!P4 IMAD.MOV R6, RZ, RZ, -R6 ;  /* 0x000000ffff06c224 */ /* 0x000fe200078e0a06 */
[----:B------:R-:W-:Y:S01]  /*79a0*/  IABS R13, R13 ;  /* 0x0000000d000d7213 */ /* 0x000fe20000000000 */
[----:B------:R-:W4:Y:S10]  /*79b0*/  LDL.LU R10, [R1+0x14] ;  /* 0x00001400010a7983 */ /* 0x000f340000300800 */
[----:B------:R-:W-:Y:S01]  /*79c0*/  @!P0 IMAD.IADD R14, R14, 0x1, -R0 ;  /* 0x000000010e0e8824 */ /* 0x000fe200078e0a00 */
[----:B------:R-:W-:-:S04]  /*79d0*/  ISETP.GT.U32.AND P0, PT, R0, R12, PT ;  /* 0x0000000c0000720c */ /* 0x000fc80003f04070 */
[----:B------:R-:W-:Y:S01]  /*79e0*/  ISETP.GT.U32.AND P3, PT, R0, R14, PT ;  /* 0x0000000e0000720c */ /* 0x000fe20003f64070 */
[----:B------:R0:W-:Y:S04]  /*79f0*/  STL [R1+0x9bc], R6 ;  /* 0x0009bc0601007387 */ /* 0x0001e80000100800 */
[----:B------:R-:W4:Y:S04]  /*7a00*/  LDL.LU R29, [R1+0x24] ;  /* 0x00002400011d7983 */ /* 0x000f280000300800 */
[----:B------:R-:W-:Y:S01]  /*7a10*/  @!P0 IMAD.IADD R12, R12, 0x1, -R0 ;  /* 0x000000010c0c8824 */ /* 0x000fe200078e0a00 */
[----:B--2---:R-:W-:Y:S01]  /*7a20*/  ISETP.GE.AND P0, PT, R9, RZ, PT ;  /* 0x000000ff0900720c */ /* 0x004fe20003f06270 */
[C---:B0-----:R-:W-:Y:S01]  /*7a30*/  IMAD.HI.U32 R6, R2.reuse, R11, RZ ;  /* 0x0000000b02067227 */ /* 0x041fe200078e00ff */
[----:B------:R0:W-:Y:S03]  /*7a40*/  STL [R1+0x2f20], R2 ;  /* 0x002f200201007387 */ /* 0x0001e60000100800 */
[----:B------:R-:W-:-:S04]  /*7a50*/  IMAD.HI.U32 R9, R2, R13, RZ ;  /* 0x0000000d02097227 */ /* 0x000fc800078e00ff */
[----:B------:R-:W-:Y:S01]  /*7a60*/  @!P3 IMAD.IADD R14, R14, 0x1, -R0 ;  /* 0x000000010e0eb824 */ /* 0x000fe200078e0a00 */
[----:B0-----:R-:W2:Y:S01]  /*7a70*/  LDL.LU R2, [R1+0x10] ;  /* 0x0000100001027983 */ /* 0x001ea20000300800 */
[----:B---3--:R-:W-:-:S03]  /*7a80*/  ISETP.GE.AND P3, PT, R8, RZ, PT ;  /* 0x000000ff0800720c */ /* 0x008fc60003f66270 */
[----:B------:R-:W3:Y:S01]  /*7a90*/  LDL.LU R8, [R1+0x2f24] ;  /* 0x002f240001087983 */ /* 0x000ee20000300800 */
[C---:B------:R-:W-:Y:S02]  /*7aa0*/  ISETP.GT.U32.AND P6, PT, R0.reuse, R15, PT ;  /* 0x0000000f0000720c */ /* 0x040fe40003fc4070 */
[C---:B------:R-:W-:Y:S01]  /*7ab0*/  ISETP.GT.U32.AND P4, PT, R0.reuse, R4, PT ;  /* 0x000000040000720c */ /* 0x040fe20003f84070 */
[----:B------:R-:W-:Y:S02]  /*7ac0*/  IMAD.MOV R9, RZ, RZ, -R9 ;  /* 0x000000ffff097224 */ /* 0x000fe400078e0a09 */
[----:B------:R-:W-:Y:S02]  /*7ad0*/  IMAD.MOV R6, RZ, RZ, -R6 ;  /* 0x000000ffff067224 */ /* 0x000fe400078e0a06 */
[----:B------:R-:W-:Y:S02]  /*7ae0*/  IMAD R9, R0, R9, R13 ;  /* 0x0000000900097224 */ /* 0x000fe400078e020d */
[----:B------:R-:W2:Y:S04]  /*7af0*/  LDL.LU R13, [R1+0x20] ;  /* 0x00002000010d7983 */ /* 0x000ea80000300800 */
[----:B------:R-:W-:-:S02]  /*7b00*/  @!P6 IMAD.IADD R15, R15, 0x1, -R0 ;  /* 0x000000010f0fe824 */ /* 0x000fc400078e0a00 */
[----:B------:R-:W-:Y:S01]  /*7b10*/  @!P4 IMAD.IADD R4, R4, 0x1, -R0 ;  /* 0x000000010404c824 */ /* 0x000fe200078e0a00 */
[----:B----4-:R-:W-:Y:S01]  /*7b20*/  ISETP.GE.AND P4, PT, R10, RZ, PT ;  /* 0x000000ff0a00720c */ /* 0x010fe20003f86270 */
[----:B------:R-:W-:Y:S02]  /*7b30*/  IMAD.MOV.U32 R10, RZ, RZ, R12 ;  /* 0x000000ffff0a7224 */ /* 0x000fe400078e000c */
[----:B------:R-:W-:Y:S01]  /*7b40*/  IMAD R6, R0, R6, R11 ;  /* 0x0000000600067224 */ /* 0x000fe200078e020b */
[----:B------:R-:W4:Y:S01]  /*7b50*/  LDL.LU R12, [R1+0x1c] ;  /* 0x00001c00010c7983 */ /* 0x000f220000300800 */
[----:B------:R-:W-:-:S03]  /*7b60*/  @!P5 IMAD.MOV R10, RZ, RZ, -R10 ;  /* 0x000000ffff0ad224 */ /* 0x000fc600078e0a0a */
[----:B------:R-:W4:Y:S04]  /*7b70*/  LDL R11, [R1+0x28] ;  /* 0x00002800010b7983 */ /* 0x000f280000100800 */
[----:B------:R-:W-:Y:S01]  /*7b80*/  STL [R1+0x9b8], R10 ;  /* 0x0009b80a01007387 */ /* 0x000fe20000100800 */
[----:B---3--:R-:W-:Y:S01]  /*7b90*/  @!P1 IMAD.IADD R8, R8, 0x1, -R0 ;  /* 0x0000000108089824 */ /* 0x008fe200078e0a00 */
[----:B--2---:R-:W-:Y:S01]  /*7ba0*/  ISETP.GE.AND P1, PT, R2, RZ, PT ;  /* 0x000000ff0200720c */ /* 0x004fe20003f26270 */
[----:B------:R-:W-:-:S04]  /*7bb0*/  IMAD.MOV.U32 R2, RZ, RZ, R15 ;  /* 0x000000ffff027224 */ /* 0x000fc800078e000f */
[----:B------:R-:W-:-:S05]  /*7bc0*/  @!P2 IMAD.MOV R2, RZ, RZ, -R2 ;  /* 0x000000ffff02a224 */ /* 0x000fca00078e0a02 */
[----:B------:R0:W-:Y:S02]  /*7bd0*/  STL [R1+0x9b4], R2 ;  /* 0x0009b40201007387 */ /* 0x0001e40000100800 */
[----:B0-----:R-:W-:Y:S02]  /*7be0*/  IMAD.MOV.U32 R2, RZ, RZ, R14 ;  /* 0x000000ffff027224 */ /* 0x001fe400078e000e */
[----:B------:R-:W2:Y:S01]  /*7bf0*/  LDL.LU R14, [R1+0x18] ;  /* 0x00001800010e7983 */ /* 0x000ea20000300800 */
[----:B------:R-:W-:-:S13]  /*7c00*/  ISETP.GT.U32.AND P6, PT, R0, R7, PT ;  /* 0x000000070000720c */ /* 0x000fda0003fc4070 */
[----:B------:R-:W-:Y:S01]  /*7c10*/  @!P6 IMAD.IADD R7, R7, 0x1, -R0 ;  /* 0x000000010707e824 */ /* 0x000fe200078e0a00 */
[----:B------:R-:W-:-:S04]  /*7c20*/  ISETP.GT.U32.AND P6, PT, R0, R4, PT ;  /* 0x000000040000720c */ /* 0x000fc80003fc4070 */
[----:B------:R-:W-:Y:S01]  /*7c30*/  ISETP.GT.U32.AND P2, PT, R0, R7, PT ;  /* 0x000000070000720c */ /* 0x000fe20003f44070 */
[----:B------:R-:W-:Y:S01]  /*7c40*/  @!P0 IMAD.MOV R2, RZ, RZ, -R2 ;  /* 0x000000ffff028224 */ /* 0x000fe200078e0a02 */
[----:B------:R-:W-:Y:S01]  /*7c50*/  IABS R10, R13 ;  /* 0x0000000d000a7213 */ /* 0x000fe20000000000 */
[----:B------:R-:W-:-:S06]  /*7c60*/  IMAD.MOV.U32 R15, RZ, RZ, R8 ;  /* 0x000000ffff0f7224 */ /* 0x000fcc00078e0008 */
[----:B------:R-:W-:-:S04]  /*7c70*/  @!P6 IMAD.IADD R4, R4, 0x1, -R0 ;  /* 0x000000010404e824 */ /* 0x000fc800078e0a00 */
[----:B------:R-:W-:Y:S01]  /*7c80*/  @!P2 IMAD.IADD R7, R7, 0x1, -R0 ;  /* 0x000000010707a824 */ /* 0x000fe200078e0a00 */
[----:B------:R-:W-:Y:S01]  /*7c90*/  ISETP.GE.AND P2, PT, R13, RZ, PT ;  /* 0x000000ff0d00720c */ /* 0x000fe20003f46270 */
[----:B------:R-:W-:Y:S01]  /*7ca0*/  IMAD.MOV.U32 R13, RZ, RZ, R4 ;  /* 0x000000ffff0d7224 */ /* 0x000fe200078e0004 */
[----:B------:R0:W-:Y:S01]  /*7cb0*/  STL [R1+0x9b0], R2 ;  /* 0x0009b00201007387 */ /* 0x0001e20000100800 */
[----:B------:R-:W-:Y:S02]  /*7cc0*/  @!P3 IMAD.MOV R15, RZ, RZ, -R15 ;  /* 0x000000ffff0fb224 */ /* 0x000fe400078e0a0f */
[----:B------:R-:W-:Y:S01]  /*7cd0*/  @!P1 IMAD.MOV R13, RZ, RZ, -R13 ;  /* 0x000000ffff0d9224 */ /* 0x000fe200078e0a0d */
[----:B0-----:R-:W3:Y:S04]  /*7ce0*/  LDL.LU R2, [R1+0x2f20] ;  /* 0x002f200001027983 */ /* 0x001ee80000300800 */
[----:B------:R-:W-:Y:S04]  /*7cf0*/  STL [R1+0x9ac], R15 ;  /* 0x0009ac0f01007387 */ /* 0x000fe80000100800 */
[----:B------:R0:W-:Y:S01]  /*7d00*/  STL [R1+0x9a8], R13 ;  /* 0x0009a80d01007387 */ /* 0x0001e20000100800 */
[----:B--2---:R-:W-:-:S03]  /*7d10*/  ISETP.GE.AND P0, PT, R14, RZ, PT ;  /* 0x000000ff0e00720c */ /* 0x004fc60003f06270 */
[----:B------:R-:W2:Y:S01]  /*7d20*/  LDL.LU R14, [R1+0x60] ;  /* 0x00006000010e7983 */ /* 0x000ea20000300800 */
[C---:B------:R-:W-:Y:S02]  /*7d30*/  ISETP.GT.U32.AND P5, PT, R0.reuse, R6, PT ;  /* 0x000000060000720c */ /* 0x040fe40003fa4070 */
[----:B------:R-:W-:Y:S02]  /*7d40*/  ISETP.GT.U32.AND P3, PT, R0, R9, PT ;  /* 0x000000090000720c */ /* 0x000fe40003f64070 */
[----:B------:R-:W-:Y:S01]  /*7d50*/  IABS R8, R29 ;  /* 0x0000001d00087213 */ /* 0x000fe20000000000 */
[----:B------:R-:W-:Y:S01]  /*7d60*/  @!P4 IMAD.MOV R7, RZ, RZ, -R7 ;  /* 0x000000ffff07c224 */ /* 0x000fe200078e0a07 */
[----:B0-----:R-:W4:Y:S04]  /*7d70*/  LDL R13, [R1+0x30] ;  /* 0x00003000010d7983 */ /* 0x001f280000100800 */
[----:B------:R-:W4:Y:S03]  /*7d80*/  LDL R15, [R1+0x34] ;  /* 0x00003400010f7983 */ /* 0x000f260000100800 */
[----:B------:R-:W-:-:S02]  /*7d90*/  @!P5 IMAD.IADD R6, R6, 0x1, -R0 ;  /* 0x000000010606d824 */ /* 0x000fc400078e0a00 */
[----:B------:R-:W-:-:S03]  /*7da0*/  @!P3 IMAD.IADD R9, R9, 0x1, -R0 ;  /* 0x000000010909b824 */ /* 0x000fc600078e0a00 */
[C---:B------:R-:W-:Y:S02]  /*7db0*/  ISETP.GT.U32.AND P5, PT, R0.reuse, R6, PT ;  /* 0x000000060000720c */ /* 0x040fe40003fa4070 */
[----:B------:R-:W-:Y:S02]  /*7dc0*/  ISETP.GT.U32.AND P1, PT, R0, R9, PT ;  /* 0x000000090000720c */ /* 0x000fe40003f24070 */
[----:B------:R-:W-:Y:S02]  /*7dd0*/  ISETP.GE.AND P3, PT, R29, RZ, PT ;  /* 0x000000ff1d00720c */ /* 0x000fe40003f66270 */
[----:B------:R-:W4:Y:S07]  /*7de0*/  LDL R29, [R1+0x38] ;  /* 0x00003800011d7983 */ /* 0x000f2e0000100800 */
[----:B------:R-:W-:-:S02]  /*7df0*/  @!P5 IMAD.IADD R6, R6, 0x1, -R0 ;  /* 0x000000010606d824 */ /* 0x000fc400078e0a00 */
[----:B------:R-:W-:Y:S02]  /*7e00*/  @!P1 IMAD.IADD R9, R9, 0x1, -R0 ;  /* 0x0000000109099824 */ /* 0x000fe400078e0a00 */
[----:B------:R-:W-:Y:S02]  /*7e10*/  @!P0 IMAD.MOV R6, RZ, RZ, -R6 ;  /* 0x000000ffff068224 */ /* 0x000fe400078e0a06 */
[----:B---3--:R-:W-:-:S04]  /*7e20*/  IMAD.HI.U32 R4, R2, R8, RZ ;  /* 0x0000000802047227 */ /* 0x008fc800078e00ff */
[----:B------:R-:W-:-:S04]  /*7e30*/  IMAD.MOV R4, RZ, RZ, -R4 ;  /* 0x000000ffff047224 */ /* 0x000fc800078e0a04 */
[----:B------:R-:W-:Y:S02]  /*7e40*/  IMAD R8, R0, R4, R8 ;  /* 0x0000000400087224 */ /* 0x000fe400078e0208 */
[----:B------:R-:W3:Y:S04]  /*7e50*/  LDL.LU R4, [R1+0x28] ;  /* 0x0000280001047983 */ /* 0x000ee80000300800 */
[----:B------:R-:W-:Y:S04]  /*7e60*/  STL [R1+0x9a4], R7 ;  /* 0x0009a40701007387 */ /* 0x000fe80000100800 */
[----:B------:R0:W-:Y:S01]  /*7e70*/  STL [R1+0x9a0], R6 ;  /* 0x0009a00601007387 */ /* 0x0001e20000100800 */
[----:B--2---:R-:W-:-:S02]  /*7e80*/  ISETP.GE.AND P1, PT, R14, RZ, PT ;  /* 0x000000ff0e00720c */ /* 0x004fc40003f26270 */
[----:B------:R-:W-:-:S05]  /*7e90*/  IABS R14, R14 ;  /* 0x0000000e000e7213 */ /* 0x000fca0000000000 */
[----:B0-----:R-:W-:Y:S01]  /*7ea0*/  IMAD.HI.U32 R6, R2, R14, RZ ;  /* 0x0000000e02067227 */ /* 0x001fe200078e00ff */
[----:B------:R0:W-:Y:S04]  /*7eb0*/  STL [R1+0x2f1c], R14 ;  /* 0x002f1c0e01007387 */ /* 0x0001e80000100800 */
[----:B0-----:R-:W2:Y:S01]  /*7ec0*/  LDL.LU R14, [R1+0x30] ;  /* 0x00003000010e7983 */ /* 0x001ea20000300800 */
[----:B----4-:R-:W-:Y:S01]  /*7ed0*/  ISETP.GE.AND P6, PT, R12, RZ, PT ;  /* 0x000000ff0c00720c */ /* 0x010fe20003fc6270 */
[----:B------:R-:W-:-:S04]  /*7ee0*/  IMAD.HI.U32 R12, R2, R10, RZ ;  /* 0x0000000a020c7227 */ /* 0x000fc800078e00ff */
[----:B------:R-:W-:-:S04]  /*7ef0*/  IMAD.MOV R12, RZ, RZ, -R12 ;  /* 0x000000ffff0c7224 */ /* 0x000fc800078e0a0c */
[----:B------:R-:W-:-:S05]  /*7f00*/  IMAD R10, R0, R12, R10 ;  /* 0x0000000c000a7224 */ /* 0x000fca00078e020a */
[----:B------:R-:W-:Y:S02]  /*7f10*/  ISETP.GT.U32.AND P5, PT, R0, R10, PT ;  /* 0x0000000a0000720c */ /* 0x000fe40003fa4070 */
[----:B------:R-:W-:Y:S01]  /*7f20*/  IABS R7, R29 ;  /* 0x0000001d00077213 */ /* 0x000fe20000000000 */
[----:B------:R-:W-:-:S10]  /*7f30*/  IMAD.MOV.U32 R29, RZ, RZ, R9 ;  /* 0x000000ffff1d7224 */ /* 0x000fd400078e0009 */
[----:B------:R-:W-:-:S05]  /*7f40*/  @!P5 IMAD.IADD R10, R10, 0x1, -R0 ;  /* 0x000000010a0ad824 */ /* 0x000fca00078e0a00 */
[----:B------:R-:W-:Y:S01]  /*7f50*/  ISETP.GT.U32.AND P5, PT, R0, R10, PT ;  /* 0x0000000a0000720c */ /* 0x000fe20003fa4070 */
[----:B------:R-:W-:-:S05]  /*7f60*/  @!P6 IMAD.MOV R29, RZ, RZ, -R29 ;  /* 0x000000ffff1de224 */ /* 0x000fca00078e0a1d */
[----:B------:R0:W-:Y:S07]  /*7f70*/  STL [R1+0x99c], R29 ;  /* 0x00099c1d01007387 */ /* 0x0001ee0000100800 */
[----:B------:R-:W-:Y:S01]  /*7f80*/  @!P5 IMAD.IADD R10, R10, 0x1, -R0 ;  /* 0x000000010a0ad824 */ /* 0x000fe200078e0a00 */
[----:B0-----:R-:W4:Y:S01]  /*7f90*/  LDL R29, [R1+0x48] ;  /* 0x00004800011d7983 */ /* 0x001f220000100800 */
[----:B--2---:R-:W-:-:S03]  /*7fa0*/  ISETP.GE.AND P5, PT, R14, RZ, PT ;  /* 0x000000ff0e00720c */ /* 0x004fc60003fa6270 */
[----:B------:R-:W2:Y:S01]  /*7fb0*/  LDL.LU R14, [R1+0x2f1c] ;  /* 0x002f1c00010e7983 */ /* 0x000ea20000300800 */
[----:B------:R-:W-:Y:S02]  /*7fc0*/  ISETP.GT.U32.AND P0, PT, R0, R8, PT ;  /* 0x000000080000720c */ /* 0x000fe40003f04070 */
[----:B------:R-:W-:-:S11]  /*7fd0*/  IABS R13, R13 ;  /* 0x0000000d000d7213 */ /* 0x000fd60000000000 */
[----:B------:R-:W-:-:S05]  /*7fe0*/  @!P0 IMAD.IADD R8, R8, 0x1, -R0 ;  /* 0x0000000108088824 */ /* 0x000fca00078e0a00 */
[----:B------:R-:W-:Y:S02]  /*7ff0*/  ISETP.GT.U32.AND P0, PT, R0, R8, PT ;  /* 0x000000080000720c */ /* 0x000fe40003f04070 */
[----:B---3--:R-:W-:Y:S01]  /*8000*/  ISETP.GE.AND P4, PT, R4, RZ, PT ;  /* 0x000000ff0400720c */ /* 0x008fe20003f86270 */
[----:B------:R-:W-:-:S04]  /*8010*/  IMAD.HI.U32 R4, R2, R13, RZ ;  /* 0x0000000d02047227 */ /* 0x000fc800078e00ff */
[----:B------:R-:W-:Y:S02]  /*8020*/  IMAD.MOV R6, RZ, RZ, -R6 ;  /* 0x000000ffff067224 */ /* 0x000fe400078e0a06 */
[----:B------:R-:W-:-:S04]  /*8030*/  IMAD.MOV R4, RZ, RZ, -R4 ;  /* 0x000000ffff047224 */ /* 0x000fc800078e0a04 */
[----:B------:R-:W-:Y:S02]  /*8040*/  @!P0 IMAD.IADD R8, R8, 0x1, -R0 ;  /* 0x0000000108088824 */ /* 0x000fe400078e0a00 */
[C---:B------:R-:W-:Y:S02]  /*8050*/  IMAD R4, R0.reuse, R4, R13 ;  /* 0x0000000400047224 */ /* 0x040fe400078e020d */
[----:B------:R-:W3:Y:S01]  /*8060*/  LDL R13, [R1+0x40] ;  /* 0x00004000010d7983 */ /* 0x000ee20000100800 */
[----:B--2---:R-:W-:-:S03]  /*8070*/  IMAD R6, R0, R6, R14 ;  /* 0x0000000600067224 */ /* 0x004fc600078e020e */
[----:B------:R-:W2:Y:S04]  /*8080*/  LDL R14, [R1+0x3c] ;  /* 0x00003c00010e7983 */ /* 0x000ea80000100800 */
[----:B------:R0:W-:Y:S04]  /*8090*/  STL [R1+0x2f18], R8 ;  /* 0x002f180801007387 */ /* 0x0001e80000100800 */
[----:B0-----:R-:W4:Y:S01]  /*80a0*/  LDL R8, [R1+0x44] ;  /* 0x0000440001087983 */ /* 0x001f220000100800 */
[----:B------:R-:W-:-:S05]  /*80b0*/  IABS R11, R11 ;  /* 0x0000000b000b7213 */ /* 0x000fca0000000000 */
[----:B------:R-:W-:-:S04]  /*80c0*/  IMAD.HI.U32 R12, R2, R11, RZ ;  /* 0x0000000b020c7227 */ /* 0x000fc800078e00ff */
[----:B------:R-:W-:-:S04]  /*80d0*/  IMAD.MOV R12, RZ, RZ, -R12 ;  /* 0x000000ffff0c7224 */ /* 0x000fc800078e0a0c */
[----:B------:R-:W-:Y:S01]  /*80e0*/  IMAD R11, R0, R12, R11 ;  /* 0x0000000c000b7224 */ /* 0x000fe200078e020b */
[----:B------:R-:W-:Y:S01]  /*80f0*/  IABS R12, R15 ;  /* 0x0000000f000c7213 */ /* 0x000fe20000000000 */
[----:B------:R-:W-:-:S04]  /*8100*/  IMAD.HI.U32 R9, R2, R7, RZ ;  /* 0x0000000702097227 */ /* 0x000fc800078e00ff */
[----:B------:R-:W-:-:S04]  /*8110*/  IMAD.HI.U32 R15, R2, R12, RZ ;  /* 0x0000000c020f7227 */ /* 0x000fc800078e00ff */
[----:B------:R-:W-:Y:S02]  /*8120*/  IMAD.MOV R15, RZ, RZ, -R15 ;  /* 0x000000ffff0f7224 */ /* 0x000fe400078e0a0f */
[----:B------:R-:W-:Y:S02]  /*8130*/  IMAD.MOV R9, RZ, RZ, -R9 ;  /* 0x000000ffff097224 */ /* 0x000fe400078e0a09 */
[C---:B------:R-:W-:Y:S02]  /*8140*/  IMAD R12, R0.reuse, R15, R12 ;  /* 0x0000000f000c7224 */ /* 0x040fe400078e020c */
[----:B------:R-:W-:Y:S01]  /*8150*/  IMAD R15, R0, R9, R7 ;  /* 0x00000009000f7224 */ /* 0x000fe200078e0207 */
[----:B----4-:R-:W-:Y:S01]  /*8160*/  IABS R9, R8 ;  /* 0x0000000800097213 */ /* 0x010fe20000000000 */
[----:B------:R-:W-:-:S04]  /*8170*/  IMAD.MOV.U32 R8, RZ, RZ, R10 ;  /* 0x000000ffff087224 */ /* 0x000fc800078e000a */
[----:B------:R-:W-:-:S05]  /*8180*/  @!P2 IMAD.MOV R8, RZ, RZ, -R8 ;  /* 0x000000ffff08a224 */ /* 0x000fca00078e0a08 */
[----:B------:R0:W-:Y:S04]  /*8190*/  STL [R1+0x990], R8 ;  /* 0x0009900801007387 */ /* 0x0001e80000100800 */
[----:B0-----:R-:W4:Y:S04]  /*81a0*/  LDL.LU R8, [R1+0x2f18] ;  /* 0x002f180001087983 */ /* 0x001f280000300800 */
[----:B------:R-:W-:Y:S01]  /*81b0*/  STL [R1+0x2f10], R25 ;  /* 0x002f101901007387 */ /* 0x000fe20000100800 */
[C---:B------:R-:W-:Y:S02]  /*81c0*/  ISETP.GT.U32.AND P6, PT, R0.reuse, R11, PT ;  /* 0x0000000b0000720c */ /* 0x040fe40003fc4070 */
[----:B------:R-:W-:-:S11]  /*81d0*/  ISETP.GT.U32.AND P0, PT, R0, R6, PT ;  /* 0x000000060000720c */ /* 0x000fd60003f04070 */
[--C-:B------:R-:W-:Y:S01]  /*81e0*/  @!P6 IMAD.IADD R11, R11, 0x1, -R0.reuse ;  /* 0x000000010b0be824 */ /* 0x100fe200078e0a00 */
[----:B------:R-:W-:Y:S01]  /*81f0*/  ISETP.GT.U32.AND P6, PT, R0, R4, PT ;  /* 0x000000040000720c */ /* 0x000fe20003fc4070 */
[----:B------:R-:W-:Y:S01]  /*8200*/  @!P0 IMAD.IADD R6, R6, 0x1, -R0 ;  /* 0x0000000106068824 */ /* 0x000fe200078e0a00 */
[----:B---3--:R-:W-:Y:S01]  /*8210*/  IABS R13, R13 ;  /* 0x0000000d000d7213 */ /* 0x008fe20000000000 */
[----:B----4-:R-:W-:-:S05]  /*8220*/  @!P3 IMAD.MOV R8, RZ, RZ, -R8 ;  /* 0x000000ffff08b224 */ /* 0x010fca00078e0a08 */
[----:B------:R-:W-:Y:S04]  /*8230*/  STL [R1+0x98c], R8 ;  /* 0x00098c0801007387 */ /* 0x000fe80000100800 */
[----:B------:R0:W-:Y:S04]  /*8240*/  STL [R1+0x2f14], R21 ;  /* 0x002f141501007387 */ /* 0x0001e80000100800 */
[----:B0-----:R-:W3:Y:S04]  /*8250*/  LDL.LU R21, [R1+0x34] ;  /* 0x0000340001157983 */ /* 0x001ee80000300800 */
[----:B------:R-:W4:Y:S01]  /*8260*/  LDL.LU R25, [R1+0x38] ;  /* 0x0000380001197983 */ /* 0x000f220000300800 */
[----:B------:R-:W-:Y:S01]  /*8270*/  @!P6 IMAD.IADD R4, R4, 0x1, -R0 ;  /* 0x000000010404e824 */ /* 0x000fe200078e0a00 */
[----:B------:R-:W-:-:S02]  /*8280*/  ISETP.GT.U32.AND P0, PT, R0, R11, PT ;  /* 0x0000000b0000720c */ /* 0x000fc40003f04070 */
[----:B--2---:R-:W-:Y:S01]  /*8290*/  IABS R14, R14 ;  /* 0x0000000e000e7213 */ /* 0x004fe20000000000 */
[----:B------:R-:W-:Y:S01]  /*82a0*/  IMAD.HI.U32 R10, R2, R13, RZ ;  /* 0x0000000d020a7227 */ /* 0x000fe200078e00ff */
[C---:B------:R-:W-:Y:S02]  /*82b0*/  ISETP.GT.U32.AND P6, PT, R0.reuse, R4, PT ;  /* 0x000000040000720c */ /* 0x040fe40003fc4070 */
[----:B------:R-:W-:Y:S01]  /*82c0*/  IABS R7, R29 ;  /* 0x0000001d00077213 */ /* 0x000fe20000000000 */
[----:B------:R-:W-:Y:S01]  /*82d0*/  IMAD.MOV.U32 R29, RZ, RZ, R16 ;  /* 0x000000ffff1d7224 */ /* 0x000fe200078e0010 */
[----:B------:R-:W-:Y:S01]  /*82e0*/  ISETP.GT.U32.AND P2, PT, R0, R6, PT ;  /* 0x000000060000720c */ /* 0x000fe20003f44070 */
[----:B------:R-:W-:-:S04]  /*82f0*/  IMAD.HI.U32 R16, R2, R14, RZ ;  /* 0x0000000e02107227 */ /* 0x000fc800078e00ff */
[----:B------:R-:W-:Y:S02]  /*8300*/  IMAD.MOV R10, RZ, RZ, -R10 ;  /* 0x000000ffff0a7224 */ /* 0x000fe400078e0a0a */
[----:B------:R-:W-:Y:S01]  /*8310*/  IMAD.MOV R16, RZ, RZ, -R16 ;  /* 0x000000ffff107224 */ /* 0x000fe200078e0a10 */
[C---:B------:R-:W-:Y:S01]  /*8320*/  ISETP.GT.U32.AND P3, PT, R0.reuse, R12, PT ;  /* 0x0000000c0000720c */ /* 0x040fe20003f64070 */
[C---:B------:R-:W-:Y:S02]  /*8330*/  IMAD R10, R0.reuse, R10, R13 ;  /* 0x0000000a000a7224 */ /* 0x040fe400078e020d */
[----:B------:R-:W-:Y:S01]  /*8340*/  @!P0 IMAD.IADD R11, R11, 0x1, -R0 ;  /* 0x000000010b0b8824 */ /* 0x000fe200078e0a00 */
[C---:B------:R-:W-:Y:S01]  /*8350*/  ISETP.GT.U32.AND P0, PT, R0.reuse, R15, PT ;  /* 0x0000000f0000720c */ /* 0x040fe20003f04070 */
[----:B------:R-:W-:Y:S01]  /*8360*/  IMAD R14, R0, R16, R14 ;  /* 0x00000010000e7224 */ /* 0x000fe200078e020e */
[----:B------:R-:W2:Y:S01]  /*8370*/  LDL R13, [R1+0x50] ;  /* 0x00005000010d7983 */ /* 0x000ea20000100800 */
[----:B------:R-:W-:-:S04]  /*8380*/  IMAD.HI.U32 R16, R2, R7, RZ ;  /* 0x0000000702107227 */ /* 0x000fc800078e00ff */
[----:B------:R-:W-:Y:S01]  /*8390*/  @!P6 IMAD.IADD R4, R4, 0x1, -R0 ;  /* 0x000000010404e824 */ /* 0x000fe200078e0a00 */
[----:B------:R-:W-:Y:S01]  /*83a0*/  ISETP.GT.U32.AND P6, PT, R0, R10, PT ;  /* 0x0000000a0000720c */ /* 0x000fe20003fc4070 */
[----:B------:R-:W-:Y:S02]  /*83b0*/  IMAD.MOV R16, RZ, RZ, -R16 ;  /* 0x000000ffff107224 */ /* 0x000fe400078e0a10 */
[----:B------:R-:W-:-:S04]  /*83c0*/  IMAD.HI.U32 R8, R2, R9, RZ ;  /* 0x0000000902087227 */ /* 0x000fc800078e00ff */
[----:B------:R-:W-:Y:S02]  /*83d0*/  @!P2 IMAD.IADD R6, R6, 0x1, -R0 ;  /* 0x000000010606a824 */ /* 0x000fe400078e0a00 */
[----:B------:R-:W-:Y:S02]  /*83e0*/  IMAD R7, R0, R16, R7 ;  /* 0x0000001000077224 */ /* 0x000fe400078e0207 */
[----:B------:R-:W-:Y:S02]  /*83f0*/  IMAD.MOV R8, RZ, RZ, -R8 ;  /* 0x000000ffff087224 */ /* 0x000fe400078e0a08 */
[----:B------:R-:W-:Y:S02]  /*8400*/  IMAD.MOV.U32 R16, RZ, RZ, R6 ;  /* 0x000000ffff107224 */ /* 0x000fe400078e0006 */
[--C-:B------:R-:W-:Y:S02]  /*8410*/  @!P3 IMAD.IADD R12, R12, 0x1, -R0.reuse ;  /* 0x000000010c0cb824 */ /* 0x100fe400078e0a00 */
[----:B------:R-:W-:-:S02]  /*8420*/  @!P0 IMAD.IADD R15, R15, 0x1, -R0 ;  /* 0x000000010f0f8824 */ /* 0x000fc400078e0a00 */
[----:B------:R-:W-:Y:S02]  /*8430*/  @!P4 IMAD.MOV R11, RZ, RZ, -R11 ;  /* 0x000000ffff0bc224 */ /* 0x000fe400078e0a0b */
[----:B------:R-:W-:Y:S02]  /*8440*/  IMAD R8, R0, R8, R9 ;  /* 0x0000000800087224 */ /* 0x000fe400078e0209 */
[----:B------:R-:W-:Y:S02]  /*8450*/  @!P1 IMAD.MOV R16, RZ, RZ, -R16 ;  /* 0x000000ffff109224 */ /* 0x000fe400078e0a10 */
[----:B------:R-:W-:-:S05]  /*8460*/  @!P6 IMAD.IADD R10, R10, 0x1, -R0 ;  /* 0x000000010a0ae824 */ /* 0x000fca00078e0a00 */
[----:B------:R-:W-:Y:S02]  /*8470*/  ISETP.GT.U32.AND P1, PT, R0, R10, PT ;  /* 0x0000000a0000720c */ /* 0x000fe40003f24070 */
[----:B---3--:R-:W-:Y:S02]  /*8480*/  ISETP.GE.AND P3, PT, R21, RZ, PT ;  /* 0x000000ff1500720c */ /* 0x008fe40003f66270 */
[----:B------:R-:W3:Y:S01]  /*8490*/  LDL.LU R21, [R1+0x2f14] ;  /* 0x002f140001157983 */ /* 0x000ee20000300800 */
[----:B----4-:R-:W-:-:S03]  /*84a0*/  ISETP.GE.AND P0, PT, R25, RZ, PT ;  /* 0x000000ff1900720c */ /* 0x010fc60003f06270 */
[----:B------:R-:W4:Y:S04]  /*84b0*/  LDL.LU R25, [R1+0x2f10] ;  /* 0x002f100001197983 */ /* 0x000f280000300800 */
[----:B------:R-:W3:Y:S04]  /*84c0*/  LDL R9, [R1+0x4c] ;  /* 0x00004c0001097983 */ /* 0x000ee80000100800 */
[----:B------:R-:W4:Y:S04]  /*84d0*/  LDL.LU R6, [R1+0x3c] ;  /* 0x00003c0001067983 */ /* 0x000f280000300800 */
[----:B------:R-:W-:Y:S04]  /*84e0*/  STL [R1+0x984], R11 ;  /* 0x0009840b01007387 */ /* 0x000fe80000100800 */
[----:B------:R-:W-:Y:S04]  /*84f0*/  STL [R1+0x97c], R16 ;  /* 0x00097c1001007387 */ /* 0x000fe80000100800 */
[----:B------:R0:W-:Y:S04]  /*8500*/  STL [R1+0x2f0c], R10 ;  /* 0x002f0c0a01007387 */ /* 0x0001e80000100800 */
[----:B0-----:R-:W4:Y:S01]  /*8510*/  LDL.LU R10, [R1+0x40] ;  /* 0x00004000010a7983 */ /* 0x001f220000300800 */
[----:B------:R-:W-:Y:S01]  /*8520*/  ISETP.GT.U32.AND P2, PT, R0, R14, PT ;  /* 0x0000000e0000720c */ /* 0x000fe20003f44070 */
[----:B------:R-:W-:Y:S01]  /*8530*/  @!P5 IMAD.MOV R4, RZ, RZ, -R4 ;  /* 0x000000ffff04d224 */ /* 0x000fe200078e0a04 */
[----:B--2---:R-:W-:Y:S01]  /*8540*/  IABS R13, R13 ;  /* 0x0000000d000d7213 */ /* 0x004fe20000000000 */
[----:B------:R-:W2:Y:S10]  /*8550*/  LDL.LU R11, [R1+0x48] ;  /* 0x00004800010b7983 */ /* 0x000eb40000300800 */
[----:B------:R-:W-:Y:S01]  /*8560*/  @!P2 IMAD.IADD R14, R14, 0x1, -R0 ;  /* 0x000000010e0ea824 */ /* 0x000fe200078e0a00 */
[----:B------:R-:W-:-:S04]  /*8570*/  ISETP.GT.U32.AND P2, PT, R0, R12, PT ;  /* 0x0000000c0000720c */ /* 0x000fc80003f44070 */
[----:B------:R-:W-:Y:S01]  /*8580*/  ISETP.GT.U32.AND P4, PT, R0, R14, PT ;  /* 0x0000000e0000720c */ /* 0x000fe20003f84070 */
[----:B------:R0:W-:Y:S04]  /*8590*/  STL [R1+0x978], R4 ;  /* 0x0009780401007387 */ /* 0x0001e80000100800 */
[----:B------:R-:W2:Y:S04]  /*85a0*/  LDL.LU R16, [R1+0x58] ;  /* 0x0000580001107983 */ /* 0x000ea80000300800 */
[--C-:B------:R-:W-:Y:S01]  /*85b0*/  @!P2 IMAD.IADD R12, R12, 0x1, -R0.reuse ;  /* 0x000000010c0ca824 */ /* 0x100fe200078e0a00 */
[----:B------:R1:W-:Y:S03]  /*85c0*/  STL [R1+0x2f08], R2 ;  /* 0x002f080201007387 */ /* 0x0003e60000100800 */
[----:B------:R-:W-:Y:S01]  /*85d0*/  @!P4 IMAD.IADD R14, R14, 0x1, -R0 ;  /* 0x000000010e0ec824 */ /* 0x000fe200078e0a00 */
[----:B---3--:R-:W-:-:S02]  /*85e0*/  IABS R9, R9 ;  /* 0x0000000900097213 */ /* 0x008fc40000000000 */
[----:B----4-:R-:W-:-:S03]  /*85f0*/  ISETP.GE.AND P2, PT, R6, RZ, PT ;  /* 0x000000ff0600720c */ /* 0x010fc60003f46270 */
[----:B0-----:R-:W-:-:S04]  /*8600*/  IMAD.HI.U32 R4, R2, R9, RZ ;  /* 0x0000000902047227 */ /* 0x001fc800078e00ff */
[----:B------:R-:W-:Y:S02]  /*8610*/  IMAD.HI.U32 R6, R2, R13, RZ ;  /* 0x0000000d02067227 */ /* 0x000fe400078e00ff */
[----:B-1----:R-:W3:Y:S01]  /*8620*/  LDL.LU R2, [R1+0x44] ;  /* 0x0000440001027983 */ /* 0x002ee20000300800 */
[----:B------:R-:W-:-:S03]  /*8630*/  ISETP.GE.AND P4, PT, R10, RZ, PT ;  /* 0x000000ff0a00720c */ /* 0x000fc60003f86270 */
[----:B------:R-:W4:Y:S01]  /*8640*/  LDL.LU R10, [R1+0x2f0c] ;  /* 0x002f0c00010a7983 */ /* 0x000f220000300800 */
[C---:B------:R-:W-:Y:S02]  /*8650*/  ISETP.GT.U32.AND P6, PT, R0.reuse, R15, PT ;  /* 0x0000000f0000720c */ /* 0x040fe40003fc4070 */
[----:B------:R-:W-:Y:S01]  /*8660*/  ISETP.GT.U32.AND P5, PT, R0, R8, PT ;  /* 0x000000080000720c */ /* 0x000fe20003fa4070 */
[----:B------:R-:W-:-:S04]  /*8670*/  IMAD.MOV R6, RZ, RZ, -R6 ;  /* 0x000000ffff067224 */ /* 0x000fc800078e0a06 */
[----:B------:R-:W-:Y:S02]  /*8680*/  IMAD R6, R0, R6, R13 ;  /* 0x0000000600067224 */ /* 0x000fe400078e020d */
[----:B------:R-:W3:Y:S04]  /*8690*/  LDL.LU R13, [R1+0x54] ;  /* 0x00005400010d7983 */ /* 0x000ee80000300800 */
[--C-:B------:R-:W-:Y:S02]  /*86a0*/  @!P6 IMAD.IADD R15, R15, 0x1, -R0.reuse ;  /* 0x000000010f0fe824 */ /* 0x100fe400078e0a00 */
[----:B------:R-:W-:Y:S01]  /*86b0*/  @!P5 IMAD.IADD R8, R8, 0x1, -R0 ;  /* 0x000000010808d824 */ /* 0x000fe200078e0a00 */
[----:B--2---:R-:W-:Y:S01]  /*86c0*/  ISETP.GE.AND P5, PT, R11, RZ, PT ;  /* 0x000000ff0b00720c */ /* 0x004fe20003fa6270 */
[----:B------:R-:W-:-:S02]  /*86d0*/  IMAD.MOV.U32 R11, RZ, RZ, R12 ;  /* 0x000000ffff0b7224 */ /* 0x000fc400078e000c */
[----:B------:R-:W2:Y:S02]  /*86e0*/  LDL.LU R12, [R1+0x50] ;  /* 0x00005000010c7983 */ /* 0x000ea40000300800 */
[----:B------:R-:W-:-:S05]  /*86f0*/  @!P3 IMAD.MOV R11, RZ, RZ, -R11 ;  /* 0x000000ffff0bb224 */ /* 0x000fca00078e0a0b */
[----:B------:R0:W-:Y:S04]  /*8700*/  STL [R1+0x96c], R11 ;  /* 0x00096c0b01007387 */ /* 0x0001e80000100800 */
[----:B0-----:R-:W2:Y:S01]  /*8710*/  LDL R11, [R1+0x5c] ;  /* 0x00005c00010b7983 */ /* 0x001ea20000100800 */
[----:B----4-:R-:W-:Y:S01]  /*8720*/  @!P1 IMAD.IADD R10, R10, 0x1, -R0 ;  /* 0x000000010a0a9824 */ /* 0x010fe200078e0a00 */
[----:B---3--:R-:W-:Y:S01]  /*8730*/  ISETP.GE.AND P1, PT, R2, RZ, PT ;  /* 0x000000ff0200720c */ /* 0x008fe20003f26270 */
[----:B------:R-:W-:-:S04]  /*8740*/  IMAD.MOV.U32 R2, RZ, RZ, R15 ;  /* 0x000000ffff027224 */ /* 0x000fc800078e000f */
[----:B------:R-:W-:-:S05]  /*8750*/  @!P0 IMAD.MOV R2, RZ, RZ, -R2 ;  /* 0x000000ffff028224 */ /* 0x000fca00078e0a02 */
[----:B------:R0:W-:Y:S02]  /*8760*/  STL [R1+0x964], R2 ;  /* 0x0009640201007387 */ /* 0x0001e40000100800 */
[----:B0-----:R-:W-:Y:S02]  /*8770*/  IMAD.MOV.U32 R2, RZ, RZ, R14 ;  /* 0x000000ffff027224 */ /* 0x001fe400078e000e */
[----:B------:R-:W3:Y:S01]  /*8780*/  LDL.LU R14, [R1+0x4c] ;  /* 0x00004c00010e7983 */ /* 0x000ee20000300800 */
[----:B------:R-:W-:Y:S01]  /*8790*/  ISETP.GT.U32.AND P6, PT, R0, R7, PT ;  /* 0x000000070000720c */ /* 0x000fe20003fc4070 */
[----:B------:R-:W-:-:S12]  /*87a0*/  @!P2 IMAD.MOV R2, RZ, RZ, -R2 ;  /* 0x000000ffff02a224 */ /* 0x000fd800078e0a02 */
[----:B------:R-:W-:Y:S01]  /*87b0*/  @!P6 IMAD.IADD R7, R7, 0x1, -R0 ;  /* 0x000000010707e824 */ /* 0x000fe200078e0a00 */
[----:B------:R-:W-:-:S04]  /*87c0*/  ISETP.GT.U32.AND P6, PT, R0, R8, PT ;  /* 0x000000080000720c */ /* 0x000fc80003fc4070 */
[C---:B------:R-:W-:Y:S01]  /*87d0*/  ISETP.GT.U32.AND P0, PT, R0.reuse, R7, PT ;  /* 0x000000070000720c */ /* 0x040fe20003f04070 */
[----:B------:R-:W-:Y:S01]  /*87e0*/  IMAD.MOV R4, RZ, RZ, -R4 ;  /* 0x000000ffff047224 */ /* 0x000fe200078e0a04 */
[----:B------:R0:W-:Y:S01]  /*87f0*/  STL [R1+0x960], R2 ;  /* 0x0009600201007387 */ /* 0x0001e20000100800 */
[----:B------:R-:W-:Y:S02]  /*8800*/  IMAD.MOV.U32 R15, RZ, RZ, R10 ;  /* 0x000000ffff0f7224 */ /* 0x000fe400078e000a */
[----:B------:R-:W-:Y:S01]  /*8810*/  IMAD R4, R0, R4, R9 ;  /* 0x0000000400047224 */ /* 0x000fe200078e0209 */
[----:B------:R-:W-:-:S03]  /*8820*/  IABS R9, R13 ;  /* 0x0000000d00097213 */ /* 0x000fc60000000000 */
[--C-:B------:R-:W-:Y:S01]  /*8830*/  @!P6 IMAD.IADD R8, R8, 0x1, -R0.reuse ;  /* 0x000000010808e824 */ /* 0x100fe200078e0a00 */
[----:B0-----:R-:W4:Y:S03]  /*8840*/  LDL.LU R2, [R1+0x2f08] ;  /* 0x002f080001027983 */ /* 0x001f260000300800 */
[----:B------:R-:W-:Y:S01]  /*8850*/  @!P0 IMAD.IADD R7, R7, 0x1, -R0 ;  /* 0x0000000107078824 */ /* 0x000fe200078e0a00 */
[----:B------:R-:W-:Y:S01]  /*8860*/  ISETP.GE.AND P0, PT, R13, RZ, PT ;  /* 0x000000ff0d00720c */ /* 0x000fe20003f06270 */
[----:B------:R-:W-:Y:S02]  /*8870*/  IMAD.MOV.U32 R13, RZ, RZ, R8 ;  /* 0x000000ffff0d7224 */ /* 0x000fe400078e0008 */
[----:B------:R-:W-:Y:S02]  /*8880*/  @!P4 IMAD.MOV R15, RZ, RZ, -R15 ;  /* 0x000000ffff0fc224 */ /* 0x000fe400078e0a0f */
[----:B------:R-:W-:-:S03]  /*8890*/  @!P1 IMAD.MOV R13, RZ, RZ, -R13 ;  /* 0x000000ffff0d9224 */ /* 0x000fc600078e0a0d */
[----:B------:R-:W-:Y:S04]  /*88a0*/  STL [R1+0x95c], R15 ;  /* 0x00095c0f01007387 */ /* 0x000fe80000100800 */
[----:B------:R0:W-:Y:S01]  /*88b0*/  STL [R1+0x94c], R13 ;  /* 0x00094c0d01007387 */ /* 0x0001e20000100800 */
[----:B---3--:R-:W-:-:S03]  /*88c0*/  ISETP.GE.AND P2, PT, R14, RZ, PT ;  /* 0x000000ff0e00720c */ /* 0x008fc60003f46270 */
[----:B------:R-:W3:Y:S01]  /*88d0*/  LDL.LU R14, [R1+0x94] ;  /* 0x00009400010e7983 */ /* 0x000ee20000300800 */
[C---:B------:R-:W-:Y:S02]  /*88e0*/  ISETP.GT.U32.AND P3, PT, R0.reuse, R4, PT ;  /* 0x000000040000720c */ /* 0x040fe40003f64070 */
[----:B------:R-:W-:Y:S01]  /*88f0*/  ISETP.GT.U32.AND P4, PT, R0, R6, PT ;  /* 0x000000060000720c */ /* 0x000fe20003f84070 */
[----:B0-----:R-:W2:Y:S01]  /*8900*/  LDL R13, [R1+0x64] ;  /* 0x00006400010d7983 */ /* 0x001ea20000100800 */
[----:B------:R-:W-:-:S03]  /*8910*/  IABS R10, R16 ;  /* 0x00000010000a7213 */ /* 0x000fc60000000000 */
[----:B------:R-:W2:Y:S06]  /*8920*/  LDL R15, [R1+0x68] ;  /* 0x00006800010f7983 */ /* 0x000eac0000100800 */
[--C-:B------:R-:W-:Y:S02]  /*8930*/  @!P3 IMAD.IADD R4, R4, 0x1, -R0.reuse ;  /* 0x000000010404b824 */ /* 0x100fe400078e0a00 */
[----:B------:R-:W-:-:S03]  /*8940*/  @!P4 IMAD.IADD R6, R6, 0x1, -R0 ;  /* 0x000000010606c824 */ /* 0x000fc600078e0a00 */
[C---:B------:R-:W-:Y:S02]  /*8950*/  ISETP.GT.U32.AND P3, PT, R0.reuse, R4, PT ;  /* 0x000000040000720c */ /* 0x040fe40003f64070 */
[----:B------:R-:W-:Y:S01]  /*8960*/  ISETP.GT.U32.AND P1, PT, R0, R6, PT ;  /* 0x000000060000720c */ /* 0x000fe20003f24070 */
[----:B----4-:R-:W-:-:S04]  /*8970*/  IMAD.HI.U32 R8, R2, R10, RZ ;  /* 0x0000000a02087227 */ /* 0x010fc800078e00ff */
[----:B------:R-:W-:Y:S01]  /*8980*/  IMAD.MOV R8, RZ, RZ, -R8 ;  /* 0x000000ffff087224 */ /* 0x000fe200078e0a08 */
[----:B------:R-:W-:Y:S02]  /*8990*/  ISETP.GE.AND P4, PT, R16, RZ, PT ;  /* 0x000000ff1000720c */ /* 0x000fe40003f86270 */
[----:B------:R-:W4:Y:S01]  /*89a0*/  LDL R16, [R1+0x6c] ;  /* 0x00006c0001107983 */ /* 0x000f220000100800 */
[----:B------:R-:W-:Y:S02]  /*89b0*/  IMAD R10, R0, R8, R10 ;  /* 0x00000008000a7224 */ /* 0x000fe400078e020a */
[--C-:B------:R-:W-:Y:S01]  /*89c0*/  @!P3 IMAD.IADD R4, R4, 0x1, -R0.reuse ;  /* 0x000000010404b824 */ /* 0x100fe200078e0a00 */
[----:B------:R-:W4:Y:S01]  /*89d0*/  LDL.LU R8, [R1+0x5c] ;  /* 0x00005c0001087983 */ /* 0x000f220000300800 */
[----:B------:R-:W-:Y:S02]  /*89e0*/  @!P5 IMAD.MOV R7, RZ, RZ, -R7 ;  /* 0x000000ffff07d224 */ /* 0x000fe400078e0a07 */
[----:B------:R-:W-:-:S02]  /*89f0*/  @!P1 IMAD.IADD R6, R6, 0x1, -R0 ;  /* 0x0000000106069824 */ /* 0x000fc400078e0a00 */
[----:B------:R-:W-:Y:S01]  /*8a00*/  @!P2 IMAD.MOV R4, RZ, RZ, -R4 ;  /* 0x000000ffff04a224 */ /* 0x000fe200078e0a04 */
[----:B------:R0:W-:Y:S04]  /*8a10*/  STL [R1+0x940], R7 ;  /* 0x0009400701007387 */ /* 0x0001e80000100800 */
[----:B------:R-:W-:Y:S01]  /*8a20*/  STL [R1+0x93c], R4 ;  /* 0x00093c0401007387 */ /* 0x000fe20000100800 */
[----:B---3--:R-:W-:Y:S02]  /*8a30*/  ISETP.GE.AND P1, PT, R14, RZ, PT ;  /* 0x000000ff0e00720c */ /* 0x008fe40003f26270 */
[----:B------:R-:W-:-:S05]  /*8a40*/  IABS R14, R14 ;  /* 0x0000000e000e7213 */ /* 0x000fca0000000000 */
[----:B0-----:R-:W-:Y:S01]  /*8a50*/  IMAD.HI.U32 R7, R2, R14, RZ ;  /* 0x0000000e02077227 */ /* 0x001fe200078e00ff */
[----:B------:R0:W-:Y:S04]  /*8a60*/  STL [R1+0x2f04], R14 ;  /* 0x002f040e01007387 */ /* 0x0001e80000100800 */
[----:B0-----:R-:W3:Y:S01]  /*8a70*/  LDL.LU R14, [R1+0x64] ;  /* 0x00006400010e7983 */ /* 0x001ee20000300800 */
[----:B--2---:R-:W-:Y:S01]  /*8a80*/  ISETP.GE.AND P6, PT, R12, RZ, PT ;  /* 0x000000ff0c00720c */ /* 0x004fe20003fc6270 */
[----:B------:R-:W-:-:S04]  /*8a90*/  IMAD.HI.U32 R12, R2, R9, RZ ;  /* 0x00000009020c7227 */ /* 0x000fc800078e00ff */
[----:B------:R-:W-:-:S04]  /*8aa0*/  IMAD.MOV R12, RZ, RZ, -R12 ;  /* 0x000000ffff0c7224 */ /* 0x000fc800078e0a0c */
[----:B------:R-:W-:-:S05]  /*8ab0*/  IMAD R9, R0, R12, R9 ;  /* 0x0000000c00097224 */ /* 0x000fca00078e0209 */
[----:B------:R-:W-:-:S13]  /*8ac0*/  ISETP.GT.U32.AND P3, PT, R0, R9, PT ;  /* 0x000000090000720c */ /* 0x000fda0003f64070 */
[----:B------:R-:W-:Y:S01]  /*8ad0*/  @!P3 IMAD.IADD R9, R9, 0x1, -R0 ;  /* 0x000000010909b824 */ /* 0x000fe200078e0a00 */
[----:B----4-:R-:W-:-:S04]  /*8ae0*/  ISETP.GE.AND P5, PT, R8, RZ, PT ;  /* 0x000000ff0800720c */ /* 0x010fc80003fa6270 */
[----:B------:R-:W-:Y:S02]  /*8af0*/  ISETP.GT.U32.AND P3, PT, R0, R9, PT ;  /* 0x000000090000720c */ /* 0x000fe40003f64070 */
[----:B------:R-:W-:Y:S01]  /*8b00*/  IABS R8, R16 ;  /* 0x0000001000087213 */ /* 0x000fe20000000000 */
[----:B------:R-:W-:-:S04]  /*8b10*/  IMAD.MOV.U32 R16, RZ, RZ, R6 ;  /* 0x000000ffff107224 */ /* 0x000fc800078e0006 */
[----:B------:R-:W-:-:S05]  /*8b20*/  @!P6 IMAD.MOV R16, RZ, RZ, -R16 ;  /* 0x000000ffff10e224 */ /* 0x000fca00078e0a10 */
[----:B------:R0:W-:Y:S01]  /*8b30*/  STL [R1+0x934], R16 ;  /* 0x0009341001007387 */ /* 0x0001e20000100800 */
[----:B------:R-:W-:-:S03]  /*8b40*/  @!P3 IMAD.IADD R9, R9, 0x1, -R0 ;  /* 0x000000010909b824 */ /* 0x000fc600078e0a00 */
[----:B0-----:R-:W2:Y:S01]  /*8b50*/  LDL R16, [R1+0x7c] ;  /* 0x00007c0001107983 */ /* 0x001ea20000100800 */
[----:B---3--:R-:W-:-:S03]  /*8b60*/  ISETP.GE.AND P3, PT, R14, RZ, PT ;  /* 0x000000ff0e00720c */ /* 0x008fc60003f66270 */
[----:B------:R-:W3:Y:S01]  /*8b70*/  LDL.LU R14, [R1+0x2f04] ;  /* 0x002f0400010e7983 */ /* 0x000ee20000300800 */
[----:B------:R-:W-:Y:S02]  /*8b80*/  ISETP.GT.U32.AND P2, PT, R0, R10, PT ;  /* 0x0000000a0000720c */ /* 0x000fe40003f44070 */
[----:B------:R-:W-:-:S11]  /*8b90*/  IABS R13, R13 ;  /* 0x0000000d000d7213 */ /* 0x000fd60000000000 */
[----:B------:R-:W-:-:S05]  /*8ba0*/  @!P2 IMAD.IADD R10, R10, 0x1, -R0 ;  /* 0x000000010a0aa824 */ /* 0x000fca00078e0a00 */
[----:B------:R-:W-:Y:S01]  /*8bb0*/  ISETP.GT.U32.AND P2, PT, R0, R10, PT ;  /* 0x0000000a0000720c */ /* 0x000fe20003f44070 */
[----:B------:R-:W-:-:S04]  /*8bc0*/  IMAD.HI.U32 R4, R2, R13, RZ ;  /* 0x0000000d02047227 */ /* 0x000fc800078e00ff */
[----:B------:R-:W-:Y:S02]  /*8bd0*/  IMAD.MOV R7, RZ, RZ, -R7 ;  /* 0x000000ffff077224 */ /* 0x000fe400078e0a07 */
[----:B------:R-:W-:-:S06]  /*8be0*/  IMAD.MOV R4, RZ, RZ, -R4 ;  /* 0x000000ffff047224 */ /* 0x000fcc00078e0a04 */
[----:B------:R-:W-:Y:S02]  /*8bf0*/  @!P2 IMAD.IADD R10, R10, 0x1, -R0 ;  /* 0x000000010a0aa824 */ /* 0x000fe400078e0a00 */
[C---:B------:R-:W-:Y:S02]  /*8c00*/  IMAD R4, R0.reuse, R4, R13 ;  /* 0x0000000400047224 */ /* 0x040fe400078e020d */
[----:B------:R-:W4:Y:S01]  /*8c10*/  LDL R13, [R1+0x74] ;  /* 0x00007400010d7983 */ /* 0x000f220000100800 */
[----:B---3--:R-:W-:-:S03]  /*8c20*/  IMAD R7, R0, R7, R14 ;  /* 0x0000000700077224 */ /* 0x008fc600078e020e */
[----:B------:R-:W3:Y:S04]  /*8c30*/  LDL R14, [R1+0x70] ;  /* 0x00007000010e7983 */ /* 0x000ee80000100800 */
[----:B------:R0:W-:Y:S04]  /*8c40*/  STL [R1+0x2f00], R10 ;  /* 0x002f000a01007387 */ /* 0x0001e80000100800 */
[----:B0-----:R-:W2:Y:S01]  /*8c50*/  LDL R10, [R1+0x78] ;  /* 0x00007800010a7983 */ /* 0x001ea20000100800 */
        /* <DEDUP_REMOVED lines=11> */
[----:B--2---:R-:W-:Y:S01]  /*8d10*/  IABS R8, R10 ;  /* 0x0000000a00087213 */ /* 0x004fe20000000000 */
[----:B------:R-:W-:-:S04]  /*8d20*/  IMAD.MOV.U32 R10, RZ, RZ, R9 ;  /* 0x000000ffff0a7224 */ /* 0x000fc800078e0009 */
[----:B------:R-:W-:-:S05]  /*8d30*/  @!P0 IMAD.MOV R10, RZ, RZ, -R10 ;  /* 0x000000ffff0a8224 */ /* 0x000fca00078e0a0a */
[----:B------:R0:W-:Y:S04]  /*8d40*/  STL [R1+0x930], R10 ;  /* 0x0009300a01007387 */ /* 0x0001e80000100800 */
[----:B0-----:R-:W2:Y:S04]  /*8d50*/  LDL.LU R10, [R1+0x2f00] ;  /* 0x002f0000010a7983 */ /* 0x001ea80000300800 */
[----:B------:R-:W-:Y:S01]  /*8d60*/  STL [R1+0x2ef8], R19 ;  /* 0x002ef81301007387 */ /* 0x000fe20000100800 */
[C---:B------:R-:W-:Y:S02]  /*8d70*/  ISETP.GT.U32.AND P6, PT, R0.reuse, R11, PT ;  /* 0x0000000b0000720c */ /* 0x040fe40003fc4070 */
[----:B------:R-:W-:-:S11]  /*8d80*/  ISETP.GT.U32.AND P2, PT, R0, R7, PT ;  /* 0x000000070000720c */ /* 0x000fd60003f44070 */
[--C-:B------:R-:W-:Y:S01]  /*8d90*/  @!P6 IMAD.IADD R11, R11, 0x1, -R0.reuse ;  /* 0x000000010b0be824 */ /* 0x100fe200078e0a00 */
[----:B------:R-:W-:Y:S01]  /*8da0*/  ISETP.GT.U32.AND P6, PT, R0, R4, PT ;  /* 0x000000040000720c */ /* 0x000fe20003fc4070 */
[----:B------:R-:W-:Y:S01]  /*8db0*/  @!P2 IMAD.IADD R7, R7, 0x1, -R0 ;  /* 0x000000010707a824 */ /* 0x000fe200078e0a00 */
[----:B----4-:R-:W-:Y:S01]  /*8dc0*/  IABS R13, R13 ;  /* 0x0000000d000d7213 */ /* 0x010fe20000000000 */
[----:B--2---:R-:W-:-:S05]  /*8dd0*/  @!P4 IMAD.MOV R10, RZ, RZ, -R10 ;  /* 0x000000ffff0ac224 */ /* 0x004fca00078e0a0a */
[----:B------:R-:W-:Y:S04]  /*8de0*/  STL [R1+0x92c], R10 ;  /* 0x00092c0a01007387 */ /* 0x000fe80000100800 */
[----:B------:R0:W-:Y:S04]  /*8df0*/  STL [R1+0x2efc], R20 ;  /* 0x002efc1401007387 */ /* 0x0001e80000100800 */
[----:B0-----:R-:W2:Y:S04]  /*8e00*/  LDL.LU R20, [R1+0x68] ;  /* 0x0000680001147983 */ /* 0x001ea80000300800 */
[----:B------:R-:W4:Y:S01]  /*8e10*/  LDL.LU R19, [R1+0x6c] ;  /* 0x00006c0001137983 */ /* 0x000f220000300800 */
[----:B------:R-:W-:Y:S01]  /*8e20*/  @!P6 IMAD.IADD R4, R4, 0x1, -R0 ;  /* 0x000000010404e824 */ /* 0x000fe200078e0a00 */
[----:B------:R-:W-:-:S02]  /*8e30*/  ISETP.GT.U32.AND P2, PT, R0, R11, PT ;  /* 0x0000000b0000720c */ /* 0x000fc40003f44070 */
[----:B---3--:R-:W-:Y:S01]  /*8e40*/  IABS R14, R14 ;  /* 0x0000000e000e7213 */ /* 0x008fe20000000000 */
[----:B------:R-:W-:Y:S01]  /*8e50*/  IMAD.HI.U32 R9, R2, R13, RZ ;  /* 0x0000000d02097227 */ /* 0x000fe200078e00ff */
[----:B------:R-:W-:Y:S02]  /*8e60*/  ISETP.GT.U32.AND P6, PT, R0, R4, PT ;  /* 0x000000040000720c */ /* 0x000fe40003fc4070 */
[----:B------:R-:W-:Y:S01]  /*8e70*/  IABS R6, R16 ;  /* 0x0000001000067213 */ /* 0x000fe20000000000 */
[----:B------:R-:W-:Y:S01]  /*8e80*/  IMAD.HI.U32 R16, R2, R14, RZ ;  /* 0x0000000e02107227 */ /* 0x000fe200078e00ff */
[----:B------:R-:W-:-:S03]  /*8e90*/  ISETP.GT.U32.AND P0, PT, R0, R7, PT ;  /* 0x000000070000720c */ /* 0x000fc60003f04070 */
[----:B------:R-:W-:Y:S02]  /*8ea0*/  IMAD.MOV R9, RZ, RZ, -R9 ;  /* 0x000000ffff097224 */ /* 0x000fe400078e0a09 */
[----:B------:R-:W-:Y:S01]  /*8eb0*/  IMAD.MOV R16, RZ, RZ, -R16 ;  /* 0x000000ffff107224 */ /* 0x000fe200078e0a10 */
[C---:B------:R-:W-:Y:S01]  /*8ec0*/  ISETP.GT.U32.AND P4, PT, R0.reuse, R12, PT ;  /* 0x0000000c0000720c */ /* 0x040fe20003f84070 */
[C---:B------:R-:W-:Y:S02]  /*8ed0*/  IMAD R9, R0.reuse, R9, R13 ;  /* 0x0000000900097224 */ /* 0x040fe400078e020d */
[----:B------:R-:W-:Y:S01]  /*8ee0*/  @!P2 IMAD.IADD R11, R11, 0x1, -R0 ;  /* 0x000000010b0ba824 */ /* 0x000fe200078e0a00 */
[C---:B------:R-:W-:Y:S01]  /*8ef0*/  ISETP.GT.U32.AND P2, PT, R0.reuse, R15, PT ;  /* 0x0000000f0000720c */ /* 0x040fe20003f44070 */
[----:B------:R-:W-:Y:S01]  /*8f00*/  IMAD R14, R0, R16, R14 ;  /* 0x00000010000e7224 */ /* 0x000fe200078e020e */
[----:B------:R-:W3:Y:S01]  /*8f10*/  LDL R13, [R1+0x84] ;  /* 0x00008400010d7983 */ /* 0x000ee20000100800 */
[----:B------:R-:W-:-:S04]  /*8f20*/  IMAD.HI.U32 R16, R2, R6, RZ ;  /* 0x0000000602107227 */ /* 0x000fc800078e00ff */
[----:B------:R-:W-:Y:S01]  /*8f30*/  @!P6 IMAD.IADD R4, R4, 0x1, -R0 ;  /* 0x000000010404e824 */ /* 0x000fe200078e0a00 */
[----:B------:R-:W-:Y:S01]  /*8f40*/  ISETP.GT.U32.AND P6, PT, R0, R9, PT ;  /* 0x000000090000720c */ /* 0x000fe20003fc4070 */
[----:B------:R-:W-:-:S04]  /*8f50*/  IMAD.HI.U32 R10, R2, R8, RZ ;  /* 0x00000008020a7227 */ /* 0x000fc800078e00ff */
[----:B------:R-:W-:Y:S02]  /*8f60*/  IMAD.MOV R16, RZ, RZ, -R16 ;  /* 0x000000ffff107224 */ /* 0x000fe400078e0a10 */
[----:B------:R-:W-:Y:S02]  /*8f70*/  @!P0 IMAD.IADD R7, R7, 0x1, -R0 ;  /* 0x0000000107078824 */ /* 0x000fe400078e0a00 */
[----:B------:R-:W-:Y:S02]  /*8f80*/  IMAD.MOV R10, RZ, RZ, -R10 ;  /* 0x000000ffff0a7224 */ /* 0x000fe400078e0a0a */
[----:B------:R-:W-:Y:S02]  /*8f90*/  IMAD R6, R0, R16, R6 ;  /* 0x0000001000067224 */ /* 0x000fe400078e0206 */
[----:B------:R-:W-:Y:S02]  /*8fa0*/  IMAD.MOV.U32 R16, RZ, RZ, R7 ;  /* 0x000000ffff107224 */ /* 0x000fe400078e0007 */
[----:B------:R-:W-:-:S02]  /*8fb0*/  @!P4 IMAD.IADD R12, R12, 0x1, -R0 ;  /* 0x000000010c0cc824 */ /* 0x000fc400078e0a00 */
[----:B------:R-:W-:Y:S02]  /*8fc0*/  @!P2 IMAD.IADD R15, R15, 0x1, -R0 ;  /* 0x000000010f0fa824 */ /* 0x000fe400078e0a00 */
[----:B------:R-:W-:Y:S02]  /*8fd0*/  @!P5 IMAD.MOV R11, RZ, RZ, -R11 ;  /* 0x000000ffff0bd224 */ /* 0x000fe400078e0a0b */
[----:B------:R-:W-:Y:S02]  /*8fe0*/  IMAD R8, R0, R10, R8 ;  /* 0x0000000a00087224 */ /* 0x000fe400078e0208 */
[----:B------:R-:W-:Y:S02]  /*8ff0*/  @!P1 IMAD.MOV R16, RZ, RZ, -R16 ;  /* 0x000000ffff109224 */ /* 0x000fe400078e0a10 */
[----:B------:R-:W-:-:S05]  /*9000*/  @!P6 IMAD.IADD R9, R9, 0x1, -R0 ;  /* 0x000000010909e824 */ /* 0x000fca00078e0a00 */
[----:B------:R-:W-:Y:S02]  /*9010*/  ISETP.GT.U32.AND P1, PT, R0, R9, PT ;  /* 0x000000090000720c */ /* 0x000fe40003f24070 */
[----:B--2---:R-:W-:Y:S02]  /*9020*/  ISETP.GE.AND P4, PT, R20, RZ, PT ;  /* 0x000000ff1400720c */ /* 0x004fe40003f86270 */
[----:B------:R-:W2:Y:S01]  /*9030*/  LDL.LU R20, [R1+0x2efc] ;  /* 0x002efc0001147983 */ /* 0x000ea20000300800 */
[----:B----4-:R-:W-:-:S03]  /*9040*/  ISETP.GE.AND P2, PT, R19, RZ, PT ;  /* 0x000000ff1300720c */ /* 0x010fc60003f46270 */
[----:B------:R-:W4:Y:S04]  /*9050*/  LDL.LU R19, [R1+0x2ef8] ;  /* 0x002ef80001137983 */ /* 0x000f280000300800 */
[----:B------:R-:W2:Y:S04]  /*9060*/  LDL R10, [R1+0x80] ;  /* 0x00008000010a7983 */ /* 0x000ea80000100800 */
[----:B------:R-:W4:Y:S04]  /*9070*/  LDL.LU R7, [R1+0x70] ;  /* 0x0000700001077983 */ /* 0x000f280000300800 */
[----:B------:R-:W-:Y:S04]  /*9080*/  STL [R1+0x928], R11 ;  /* 0x0009280b01007387 */ /* 0x000fe80000100800 */
[----:B------:R-:W-:Y:S04]  /*9090*/  STL [R1+0x924], R16 ;  /* 0x0009241001007387 */ /* 0x000fe80000100800 */
[----:B------:R0:W-:Y:S04]  /*90a0*/  STL [R1+0x2ef4], R9 ;  /* 0x002ef40901007387 */ /* 0x0001e80000100800 */
[----:B0-----:R-:W4:Y:S01]  /*90b0*/  LDL.LU R9, [R1+0x74] ;  /* 0x0000740001097983 */ /* 0x001f220000300800 */
[----:B------:R-:W-:Y:S01]  /*90c0*/  ISETP.GT.U32.AND P0, PT, R0, R14, PT ;  /* 0x0000000e0000720c */ /* 0x000fe20003f04070 */
[----:B------:R-:W-:Y:S01]  /*90d0*/  @!P3 IMAD.MOV R4, RZ, RZ, -R4 ;  /* 0x000000ffff04b224 */ /* 0x000fe200078e0a04 */
[----:B---3--:R-:W-:Y:S01]  /*90e0*/  IABS R13, R13 ;  /* 0x0000000d000d7213 */ /* 0x008fe20000000000 */
[----:B------:R-:W3:Y:S10]  /*90f0*/  LDL.LU R11, [R1+0x7c] ;  /* 0x00007c00010b7983 */ /* 0x000ef40000300800 */
[----:B------:R-:W-:Y:S01]  /*9100*/  @!P0 IMAD.IADD R14, R14, 0x1, -R0 ;  /* 0x000000010e0e8824 */ /* 0x000fe200078e0a00 */
[----:B------:R-:W-:-:S04]  /*9110*/  ISETP.GT.U32.AND P0, PT, R0, R12, PT ;  /* 0x0000000c0000720c */ /* 0x000fc80003f04070 */
[----:B------:R-:W-:Y:S01]  /*9120*/  ISETP.GT.U32.AND P5, PT, R0, R14, PT ;  /* 0x0000000e0000720c */ /* 0x000fe20003fa4070 */
[----:B------:R0:W-:Y:S04]  /*9130*/  STL [R1+0x920], R4 ;  /* 0x0009200401007387 */ /* 0x0001e80000100800 */
[----:B------:R-:W3:Y:S04]  /*9140*/  LDL.LU R16, [R1+0x8c] ;  /* 0x00008c0001107983 */ /* 0x000ee80000300800 */
[--C-:B------:R-:W-:Y:S01]  /*9150*/  @!P0 IMAD.IADD R12, R12, 0x1, -R0.reuse ;  /* 0x000000010c0c8824 */ /* 0x100fe200078e0a00 */
[----:B------:R1:W-:Y:S03]  /*9160*/  STL [R1+0x2ef0], R2 ;  /* 0x002ef00201007387 */ /* 0x0003e60000100800 */
[----:B------:R-:W-:Y:S01]  /*9170*/  @!P5 IMAD.IADD R14, R14, 0x1, -R0 ;  /* 0x000000010e0ed824 */ /* 0x000fe200078e0a00 */
[----:B--2---:R-:W-:-:S02]  /*9180*/  IABS R10, R10 ;  /* 0x0000000a000a7213 */ /* 0x004fc40000000000 */
[----:B----4-:R-:W-:-:S03]  /*9190*/  ISETP.GE.AND P0, PT, R7, RZ, PT ;  /* 0x000000ff0700720c */ /* 0x010fc60003f06270 */
[----:B0-----:R-:W-:-:S04]  /*91a0*/  IMAD.HI.U32 R4, R2, R10, RZ ;  /* 0x0000000a02047227 */ /* 0x001fc800078e00ff */
[----:B------:R-:W-:Y:S02]  /*91b0*/  IMAD.HI.U32 R7, R2, R13, RZ ;  /* 0x0000000d02077227 */ /* 0x000fe400078e00ff */
[----:B-1----:R-:W2:Y:S01]  /*91c0*/  LDL.LU R2, [R1+0x78] ;  /* 0x0000780001027983 */ /* 0x002ea20000300800 */
[----:B------:R-:W-:-:S03]  /*91d0*/  ISETP.GE.AND P5, PT, R9, RZ, PT ;  /* 0x000000ff0900720c */ /* 0x000fc60003fa6270 */
[----:B------:R-:W4:Y:S01]  /*91e0*/  LDL.LU R9, [R1+0x2ef4] ;  /* 0x002ef40001097983 */ /* 0x000f220000300800 */
[C---:B------:R-:W-:Y:S02]  /*91f0*/  ISETP.GT.U32.AND P6, PT, R0.reuse, R15, PT ;  /* 0x0000000f0000720c */ /* 0x040fe40003fc4070 */
[----:B------:R-:W-:Y:S01]  /*9200*/  ISETP.GT.U32.AND P3, PT, R0, R8, PT ;  /* 0x000000080000720c */ /* 0x000fe20003f64070 */
[----:B------:R-:W-:-:S04]  /*9210*/  IMAD.MOV R7, RZ, RZ, -R7 ;  /* 0x000000ffff077224 */ /* 0x000fc800078e0a07 */
[----:B------:R-:W-:Y:S02]  /*9220*/  IMAD R7, R0, R7, R13 ;  /* 0x0000000700077224 */ /* 0x000fe400078e020d */
[----:B------:R-:W2:Y:S04]  /*9230*/  LDL.LU R13, [R1+0x88] ;  /* 0x00008800010d7983 */ /* 0x000ea80000300800 */
[--C-:B------:R-:W-:Y:S02]  /*9240*/  @!P6 IMAD.IADD R15, R15, 0x1, -R0.reuse ;  /* 0x000000010f0fe824 */ /* 0x100fe400078e0a00 */
[----:B------:R-:W-:Y:S01]  /*9250*/  @!P3 IMAD.IADD R8, R8, 0x1, -R0 ;  /* 0x000000010808b824 */ /* 0x000fe200078e0a00 */
[----:B---3--:R-:W-:Y:S01]  /*9260*/  ISETP.GE.AND P3, PT, R11, RZ, PT ;  /* 0x000000ff0b00720c */ /* 0x008fe20003f66270 */
[----:B------:R-:W-:-:S02]  /*9270*/  IMAD.MOV.U32 R11, RZ, RZ, R12 ;  /* 0x000000ffff0b7224 */ /* 0x000fc400078e000c */
[----:B------:R-:W3:Y:S02]  /*9280*/  LDL.LU R12, [R1+0x84] ;  /* 0x00008400010c7983 */ /* 0x000ee40000300800 */
[----:B------:R-:W-:-:S05]  /*9290*/  @!P4 IMAD.MOV R11, RZ, RZ, -R11 ;  /* 0x000000ffff0bc224 */ /* 0x000fca00078e0a0b */
[----:B------:R0:W-:Y:S04]  /*92a0*/  STL [R1+0x91c], R11 ;  /* 0x00091c0b01007387 */ /* 0x0001e80000100800 */
[----:B0-----:R-:W3:Y:S01]  /*92b0*/  LDL R11, [R1+0x90] ;  /* 0x00009000010b7983 */ /* 0x001ee20000100800 */
[----:B----4-:R-:W-:Y:S01]  /*92c0*/  @!P1 IMAD.IADD R9, R9, 0x1, -R0 ;  /* 0x0000000109099824 */ /* 0x010fe200078e0a00 */
[----:B--2---:R-:W-:Y:S01]  /*92d0*/  ISETP.GE.AND P1, PT, R2, RZ, PT ;  /* 0x000000ff0200720c */ /* 0x004fe20003f26270 */
[----:B------:R-:W-:-:S04]  /*92e0*/  IMAD.MOV.U32 R2, RZ, RZ, R15 ;  /* 0x000000ffff027224 */ /* 0x000fc800078e000f */
[----:B------:R-:W-:-:S05]  /*92f0*/  @!P2 IMAD.MOV R2, RZ, RZ, -R2 ;  /* 0x000000ffff02a224 */ /* 0x000fca00078e0a02 */
[----:B------:R0:W-:Y:S02]  /*9300*/  STL [R1+0x918], R2 ;  /* 0x0009180201007387 */ /* 0x0001e40000100800 */
[----:B0-----:R-:W-:Y:S02]  /*9310*/  IMAD.MOV.U32 R2, RZ, RZ, R14 ;  /* 0x000000ffff027224 */ /* 0x001fe400078e000e */
[----:B------:R-:W2:Y:S01]  /*9320*/  LDL.LU R14, [R1+0x80] ;  /* 0x00008000010e7983 */ /* 0x000ea20000300800 */
        /* <DEDUP_REMOVED lines=19> */
[----:B--2---:R-:W-:-:S03]  /*9460*/  ISETP.GE.AND P0, PT, R14, RZ, PT ;  /* 0x000000ff0e00720c */ /* 0x004fc60003f06270 */
[----:B------:R-:W2:Y:S01]  /*9470*/  LDL.LU R14, [R1+0xc8] ;  /* 0x0000c800010e7983 */ /* 0x000ea20000300800 */
[C---:B------:R-:W-:Y:S02]  /*9480*/  ISETP.GT.U32.AND P4, PT, R0.reuse, R4, PT ;  /* 0x000000040000720c */ /* 0x040fe40003f84070 */
[----:B------:R-:W-:Y:S01]  /*9490*/  ISETP.GT.U32.AND P5, PT, R0, R7, PT ;  /* 0x000000070000720c */ /* 0x000fe20003fa4070 */
[----:B0-----:R-:W3:Y:S01]  /*94a0*/  LDL R13, [R1+0x98] ;  /* 0x00009800010d7983 */ /* 0x001ee20000100800 */
[----:B------:R-:W-:-:S03]  /*94b0*/  IABS R9, R16 ;  /* 0x0000001000097213 */ /* 0x000fc60000000000 */
[----:B------:R-:W3:Y:S06]  /*94c0*/  LDL R15, [R1+0x9c] ;  /* 0x00009c00010f7983 */ /* 0x000eec0000100800 */
        /* <DEDUP_REMOVED lines=9> */
[----:B------:R-:W-:Y:S01]  /*9560*/  @!P4 IMAD.IADD R4, R4, 0x1, -R0 ;  /* 0x000000010404c824 */ /* 0x000fe200078e0a00 */
[----:B------:R-:W4:Y:S01]  /*9570*/  LDL.LU R8, [R1+0x90] ;  /* 0x0000900001087983 */ /* 0x000f220000300800 */
[----:B------:R-:W-:Y:S02]  /*9580*/  @!P3 IMAD.MOV R6, RZ, RZ, -R6 ;  /* 0x000000ffff06b224 */ /* 0x000fe400078e0a06 */
[----:B------:R-:W-:-:S02]  /*9590*/  @!P1 IMAD.IADD R7, R7, 0x1, -R0 ;  /* 0x0000000107079824 */ /* 0x000fc400078e0a00 */
[----:B------:R-:W-:Y:S01]  /*95a0*/  @!P0 IMAD.MOV R4, RZ, RZ, -R4 ;  /* 0x000000ffff048224 */ /* 0x000fe200078e0a04 */
[----:B------:R0:W-:Y:S04]  /*95b0*/  STL [R1+0x908], R6 ;  /* 0x0009080601007387 */ /* 0x0001e80000100800 */
[----:B------:R-:W-:Y:S01]  /*95c0*/  STL [R1+0x904], R4 ;  /* 0x0009040401007387 */ /* 0x000fe20000100800 */
[----:B--2---:R-:W-:Y:S02]  /*95d0*/  ISETP.GE.AND P1, PT, R14, RZ, PT ;  /* 0x000000ff0e00720c */ /* 0x004fe40003f26270 */
[----:B------:R-:W-:-:S05]  /*95e0*/  IABS R14, R14 ;  /* 0x0000000e000e7213 */ /* 0x000fca0000000000 */
[----:B0-----:R-:W-:Y:S01]  /*95f0*/  IMAD.HI.U32 R6, R2, R14, RZ ;  /* 0x0000000e02067227 */ /* 0x001fe200078e00ff */
[----:B------:R0:W-:Y:S04]  /*9600*/  STL [R1+0x2eec], R14 ;  /* 0x002eec0e01007387 */ /* 0x0001e80000100800 */
[----:B0-----:R-:W2:Y:S01]  /*9610*/  LDL.LU R14, [R1+0x98] ;  /* 0x00009800010e7983 */ /* 0x001ea20000300800 */
[----:B---3--:R-:W-:Y:S01]  /*9620*/  ISETP.GE.AND P6, PT, R12, RZ, PT ;  /* 0x000000ff0c00720c */ /* 0x008fe20003fc6270 */
        /* <DEDUP_REMOVED lines=12> */
[----:B0-----:R-:W3:Y:S01]  /*96f0*/  LDL R16, [R1+0xb0] ;  /* 0x0000b00001107983 */ /* 0x001ee20000100800 */
[----:B--2---:R-:W-:-:S03]  /*9700*/  ISETP.GE.AND P4, PT, R14, RZ, PT ;  /* 0x000000ff0e00720c */ /* 0x004fc60003f86270 */
[----:B------:R-:W2:Y:S01]  /*9710*/  LDL.LU R14, [R1+0x2eec] ;  /* 0x002eec00010e7983 */ /* 0x000ea20000300800 */
        /* <DEDUP_REMOVED lines=10> */
[----:B--2---:R-:W-:-:S03]  /*97c0*/  IMAD R6, R0, R6, R14 ;  /* 0x0000000600067224 */ /* 0x004fc600078e020e */
[----:B------:R-:W2:Y:S04]  /*97d0*/  LDL R14, [R1+0xa4] ;  /* 0x0000a400010e7983 */ /* 0x000ea80000100800 */
[----:B------:R0:W-:Y:S04]  /*97e0*/  STL [R1+0x2ee8], R9 ;  /* 0x002ee80901007387 */ /* 0x0001e80000100800 */
[----:B0-----:R-:W3:Y:S01]  /*97f0*/  LDL R9, [R1+0xac] ;  /* 0x0000ac0001097983 */ /* 0x001ee20000100800 */
        /* <DEDUP_REMOVED lines=11> */
[----:B---3--:R-:W-:Y:S01]  /*98b0*/  IABS R8, R9 ;  /* 0x0000000900087213 */ /* 0x008fe20000000000 */
[----:B------:R-:W-:-:S04]  /*98c0*/  IMAD.MOV.U32 R9, RZ, RZ, R10 ;  /* 0x000000ffff097224 */ /* 0x000fc800078e000a */
[----:B------:R-:W-:-:S05]  /*98d0*/  @!P2 IMAD.MOV R9, RZ, RZ, -R9 ;  /* 0x000000ffff09a224 */ /* 0x000fca00078e0a09 */
[----:B------:R0:W-:Y:S04]  /*98e0*/  STL [R1+0x8e4], R9 ;  /* 0x0008e40901007387 */ /* 0x0001e80000100800 */
[----:B0-----:R-:W3:Y:S04]  /*98f0*/  LDL.LU R9, [R1+0x2ee8] ;  /* 0x002ee80001097983 */ /* 0x001ee80000300800 */
[----:B------:R-:W-:Y:S01]  /*9900*/  STL [R1+0x2ee0], R24 ;  /* 0x002ee01801007387 */ /* 0x000fe20000100800 */
[C---:B------:R-:W-:Y:S02]  /*9910*/  ISETP.GT.U32.AND P6, PT, R0.reuse, R11, PT ;  /* 0x0000000b0000720c */ /* 0x040fe40003fc4070 */
[----:B------:R-:W-:-:S11]  /*9920*/  ISETP.GT.U32.AND P0, PT, R0, R6, PT ;  /* 0x000000060000720c */ /* 0x000fd60003f04070 */
[--C-:B------:R-:W-:Y:S01]  /*9930*/  @!P6 IMAD.IADD R11, R11, 0x1, -R0.reuse ;  /* 0x000000010b0be824 */ /* 0x100fe200078e0a00 */
[----:B------:R-:W-:Y:S01]  /*9940*/  ISETP.GT.U32.AND P6, PT, R0, R4, PT ;  /* 0x000000040000720c */ /* 0x000fe20003fc4070 */
[----:B------:R-:W-:Y:S01]  /*9950*/  @!P0 IMAD.IADD R6, R6, 0x1, -R0 ;  /* 0x0000000106068824 */ /* 0x000fe200078e0a00 */
[----:B----4-:R-:W-:Y:S01]  /*9960*/  IABS R13, R13 ;  /* 0x0000000d000d7213 */ /* 0x010fe20000000000 */
[----:B---3--:R-:W-:-:S05]  /*9970*/  @!P5 IMAD.MOV R9, RZ, RZ, -R9 ;  /* 0x000000ffff09d224 */ /* 0x008fca00078e0a09 */
        /* <DEDUP_REMOVED lines=253> */
[----:B------:R-:W-:-:S10]  /*a950*/  IMAD.MOV R7, RZ, RZ, -R7 ;  /* 0x000000ffff077224 */ /* 0x000fd400078e0a07 */
[--C-:B------:R-:W-:Y:S02]  /*a960*/  @!P6 IMAD.IADD R15, R15, 0x1, -R0.reuse ;  /* 0x000000010f0fe824 */ /* 0x100fe400078e0a00 */
[----:B------:R-:W-:Y:S01]  /*a970*/  @!P5 IMAD.IADD R8, R8, 0x1, -R0 ;  /* 0x000000010808d824 */ /* 0x000fe200078e0a00 */
[----:B---3--:R-:W-:Y:S01]  /*a980*/  ISETP.GE.AND P5, PT, R11, RZ, PT ;  /* 0x000000ff0b00720c */ /* 0x008fe20003fa6270 */
[----:B------:R-:W-:Y:S02]  /*a990*/  IMAD.MOV.U32 R11, RZ, RZ, R12 ;  /* 0x000000ffff0b7224 */ /* 0x000fe400078e000c */
[----:B------:R-:W-:Y:S02]  /*a9a0*/  IMAD R7, R0, R7, R13 ;  /* 0x0000000700077224 */ /* 0x000fe400078e020d */
[----:B------:R-:W-:Y:S01]  /*a9b0*/  @!P3 IMAD.MOV R11, RZ, RZ, -R11 ;  /* 0x000000ffff0bb224 */ /* 0x000fe200078e0a0b */
[----:B------:R-:W3:Y:S04]  /*a9c0*/  LDL.LU R13, [R1+0xf0] ;  /* 0x0000f000010d7983 */ /* 0x000ee80000300800 */
[----:B------:R-:W3:Y:S04]  /*a9d0*/  LDL.LU R12, [R1+0xec] ;  /* 0x0000ec00010c7983 */ /* 0x000ee80000300800 */
        /* <DEDUP_REMOVED lines=8> */
[----:B------:R-:W2:Y:S02]  /*aa60*/  LDL.LU R14, [R1+0xe8] ;  /* 0x0000e800010e7983 */ /* 0x000ea40000300800 */
[----:B------:R-:W-:-:S05]  /*aa70*/  @!P0 IMAD.MOV R2, RZ, RZ, -R2 ;  /* 0x000000ffff028224 */ /* 0x000fca00078e0a02 */
[----:B------:R0:W-:Y:S04]  /*aa80*/  STL [R1+0x870], R2 ;  /* 0x0008700201007387 */ /* 0x0001e80000100800 */
[----:B0-----:R-:W4:Y:S01]  /*aa90*/  LDL.LU R2, [R1+0x2ec0] ;  /* 0x002ec00001027983 */ /* 0x001f220000300800 */
[----:B------:R-:W-:-:S13]  /*aaa0*/  ISETP.GT.U32.AND P6, PT, R0, R6, PT ;  /* 0x000000060000720c */ /* 0x000fda0003fc4070 */
[----:B------:R-:W-:Y:S01]  /*aab0*/  @!P6 IMAD.IADD R6, R6, 0x1, -R0 ;  /* 0x000000010606e824 */ /* 0x000fe200078e0a00 */
[----:B------:R-:W-:-:S04]  /*aac0*/  ISETP.GT.U32.AND P6, PT, R0, R8, PT ;  /* 0x000000080000720c */ /* 0x000fc80003fc4070 */
[C---:B------:R-:W-:Y:S01]  /*aad0*/  ISETP.GT.U32.AND P2, PT, R0.reuse, R6, PT ;  /* 0x000000060000720c */ /* 0x040fe20003f44070 */
[----:B------:R-:W-:Y:S02]  /*aae0*/  IMAD.MOV.U32 R15, RZ, RZ, R9 ;  /* 0x000000ffff0f7224 */ /* 0x000fe400078e0009 */
[----:B------:R-:W-:Y:S02]  /*aaf0*/  IMAD.MOV R4, RZ, RZ, -R4 ;  /* 0x000000ffff047224 */ /* 0x000fe400078e0a04 */
[----:B------:R-:W-:Y:S01]  /*ab00*/  @!P4 IMAD.MOV R15, RZ, RZ, -R15 ;  /* 0x000000ffff0fc224 */ /* 0x000fe200078e0a0f */
[C---:B------:R-:W-:Y:S01]  /*ab10*/  ISETP.GT.U32.AND P4, PT, R0.reuse, R7, PT ;  /* 0x000000070000720c */ /* 0x040fe20003f84070 */
[----:B------:R-:W-:Y:S02]  /*ab20*/  IMAD R4, R0, R4, R10 ;  /* 0x0000000400047224 */ /* 0x000fe400078e020a */
[----:B------:R-:W-:Y:S01]  /*ab30*/  @!P6 IMAD.IADD R8, R8, 0x1, -R0 ;  /* 0x000000010808e824 */ /* 0x000fe200078e0a00 */
[----:B---3--:R-:W-:-:S02]  /*ab40*/  IABS R10, R13 ;  /* 0x0000000d000a7213 */ /* 0x008fc40000000000 */
[----:B------:R-:W-:Y:S01]  /*ab50*/  IABS R9, R16 ;  /* 0x0000001000097213 */ /* 0x000fe20000000000 */
[----:B------:R-:W-:Y:S01]  /*ab60*/  @!P2 IMAD.IADD R6, R6, 0x1, -R0 ;  /* 0x000000010606a824 */ /* 0x000fe200078e0a00 */
[----:B------:R-:W-:Y:S01]  /*ab70*/  ISETP.GE.AND P2, PT, R13, RZ, PT ;  /* 0x000000ff0d00720c */ /* 0x000fe20003f46270 */
[----:B------:R-:W-:-:S04]  /*ab80*/  IMAD.MOV.U32 R13, RZ, RZ, R8 ;  /* 0x000000ffff0d7224 */ /* 0x000fc800078e0008 */
[----:B------:R-:W-:Y:S01]  /*ab90*/  @!P1 IMAD.MOV R13, RZ, RZ, -R13 ;  /* 0x000000ffff0d9224 */ /* 0x000fe200078e0a0d */
[----:B------:R-:W-:Y:S01]  /*aba0*/  STL [R1+0x86c], R15 ;  /* 0x00086c0f01007387 */ /* 0x000fe20000100800 */
[----:B------:R-:W-:-:S03]  /*abb0*/  @!P4 IMAD.IADD R7, R7, 0x1, -R0 ;  /* 0x000000010707c824 */ /* 0x000fc600078e0a00 */
[----:B------:R0:W-:Y:S01]  /*abc0*/  STL [R1+0x868], R13 ;  /* 0x0008680d01007387 */ /* 0x0001e20000100800 */
[----:B------:R-:W-:-:S03]  /*abd0*/  ISETP.GE.AND P4, PT, R16, RZ, PT ;  /* 0x000000ff1000720c */ /* 0x000fc60003f86270 */
[----:B0-----:R-:W3:Y:S04]  /*abe0*/  LDL.LU R13, [R1+0x130] ;  /* 0x00013000010d7983 */ /* 0x001ee80000300800 */
[----:B------:R-:W3:Y:S04]  /*abf0*/  LDL R15, [R1+0x104] ;  /* 0x00010400010f7983 */ /* 0x000ee80000100800 */
[----:B------:R-:W3:Y:S01]  /*ac00*/  LDL R16, [R1+0x108] ;  /* 0x0001080001107983 */ /* 0x000ee20000100800 */
[----:B--2---:R-:W-:-:S03]  /*ac10*/  ISETP.GE.AND P0, PT, R14, RZ, PT ;  /* 0x000000ff0e00720c */ /* 0x004fc60003f06270 */
[----:B------:R-:W2:Y:S01]  /*ac20*/  LDL R14, [R1+0x100] ;  /* 0x00010000010e7983 */ /* 0x000ea20000100800 */
[----:B----4-:R-:W-:-:S04]  /*ac30*/  IMAD.HI.U32 R8, R2, R9, RZ ;  /* 0x0000000902087227 */ /* 0x010fc800078e00ff */
[----:B------:R-:W-:-:S04]  /*ac40*/  IMAD.MOV R8, RZ, RZ, -R8 ;  /* 0x000000ffff087224 */ /* 0x000fc800078e0a08 */
[C---:B------:R-:W-:Y:S02]  /*ac50*/  IMAD R9, R0.reuse, R8, R9 ;  /* 0x0000000800097224 */ /* 0x040fe400078e0209 */
[----:B------:R-:W4:Y:S01]  /*ac60*/  LDL.LU R8, [R1+0xf8] ;  /* 0x0000f80001087983 */ /* 0x000f220000300800 */
[C---:B------:R-:W-:Y:S02]  /*ac70*/  ISETP.GT.U32.AND P3, PT, R0.reuse, R4, PT ;  /* 0x000000040000720c */ /* 0x040fe40003f64070 */
[----:B------:R-:W-:-:S11]  /*ac80*/  ISETP.GT.U32.AND P1, PT, R0, R7, PT ;  /* 0x000000070000720c */ /* 0x000fd60003f24070 */
[----:B------:R-:W-:-:S05]  /*ac90*/  @!P3 IMAD.IADD R4, R4, 0x1, -R0 ;  /* 0x000000010404b824 */ /* 0x000fca00078e0a00 */
[----:B------:R-:W-:Y:S01]  /*aca0*/  ISETP.GT.U32.AND P3, PT, R0, R4, PT ;  /* 0x000000040000720c */ /* 0x000fe20003f64070 */
[----:B------:R-:W-:Y:S02]  /*acb0*/  @!P5 IMAD.MOV R6, RZ, RZ, -R6 ;  /* 0x000000ffff06d224 */ /* 0x000fe400078e0a06 */
[----:B------:R-:W-:-:S10]  /*acc0*/  @!P1 IMAD.IADD R7, R7, 0x1, -R0 ;  /* 0x0000000107079824 */ /* 0x000fd400078e0a00 */
[----:B------:R-:W-:-:S04]  /*acd0*/  @!P3 IMAD.IADD R4, R4, 0x1, -R0 ;  /* 0x000000010404b824 */ /* 0x000fc800078e0a00 */
[----:B------:R-:W-:Y:S01]  /*ace0*/  @!P0 IMAD.MOV R4, RZ, RZ, -R4 ;  /* 0x000000ffff048224 */ /* 0x000fe200078e0a04 */
[----:B------:R-:W-:Y:S01]  /*acf0*/  STL [R1+0x864], R6 ;  /* 0x0008640601007387 */ /* 0x000fe20000100800 */
[----:B---3--:R-:W-:Y:S02]  /*ad00*/  ISETP.GE.AND P1, PT, R13, RZ, PT ;  /* 0x000000ff0d00720c */ /* 0x008fe40003f26270 */
[----:B------:R-:W-:Y:S01]  /*ad10*/  IABS R13, R13 ;  /* 0x0000000d000d7213 */ /* 0x000fe20000000000 */
[----:B------:R-:W-:Y:S04]  /*ad20*/  STL [R1+0x860], R4 ;  /* 0x0008600401007387 */ /* 0x000fe80000100800 */
[----:B------:R0:W-:Y:S01]  /*ad30*/  STL [R1+0x2ebc], R13 ;  /* 0x002ebc0d01007387 */ /* 0x0001e20000100800 */
[----:B----4-:R-:W-:-:S02]  /*ad40*/  ISETP.GE.AND P5, PT, R8, RZ, PT ;  /* 0x000000ff0800720c */ /* 0x010fc40003fa6270 */
[----:B--2---:R-:W-:Y:S01]  /*ad50*/  IABS R8, R14 ;  /* 0x0000000e00087213 */ /* 0x004fe20000000000 */
[----:B------:R-:W-:Y:S02]  /*ad60*/  IMAD.HI.U32 R14, R2, R13, RZ ;  /* 0x0000000d020e7227 */ /* 0x000fe400078e00ff */
[----:B0-----:R-:W2:Y:S01]  /*ad70*/  LDL.LU R13, [R1+0x100] ;  /* 0x00010000010d7983 */ /* 0x001ea20000300800 */
[----:B------:R-:W-:Y:S01]  /*ad80*/  ISETP.GE.AND P6, PT, R12, RZ, PT ;  /* 0x000000ff0c00720c */ /* 0x000fe20003fc6270 */
        /* <DEDUP_REMOVED lines=11> */
[----:B0-----:R-:W3:Y:S01]  /*ae40*/  LDL R16, [R1+0x118] ;  /* 0x0001180001107983 */ /* 0x001ee20000100800 */
[----:B--2---:R-:W-:-:S03]  /*ae50*/  ISETP.GE.AND P3, PT, R13, RZ, PT ;  /* 0x000000ff0d00720c */ /* 0x004fc60003f66270 */
[----:B------:R-:W2:Y:S01]  /*ae60*/  LDL.LU R13, [R1+0x2ebc] ;  /* 0x002ebc00010d7983 */ /* 0x000ea20000300800 */
[----:B------:R-:W-:Y:S02]  /*ae70*/  ISETP.GT.U32.AND P0, PT, R0, R9, PT ;  /* 0x000000090000720c */ /* 0x000fe40003f04070 */
[----:B------:R-:W-:-:S05]  /*ae80*/  IABS R11, R11 ;  /* 0x0000000b000b7213 */ /* 0x000fca0000000000 */
[----:B------:R-:W-:-:S06]  /*ae90*/  IMAD.HI.U32 R12, R2, R11, RZ ;  /* 0x0000000b020c7227 */ /* 0x000fcc00078e00ff */
[----:B------:R-:W-:Y:S02]  /*aea0*/  @!P0 IMAD.IADD R9, R9, 0x1, -R0 ;  /* 0x0000000109098824 */ /* 0x000fe400078e0a00 */
[----:B------:R-:W-:-:S03]  /*aeb0*/  IMAD.MOV R12, RZ, RZ, -R12 ;  /* 0x000000ffff0c7224 */ /* 0x000fc600078e0a0c */
[C---:B------:R-:W-:Y:S01]  /*aec0*/  ISETP.GT.U32.AND P0, PT, R0.reuse, R9, PT ;  /* 0x000000090000720c */ /* 0x040fe20003f04070 */
[----:B------:R-:W-:Y:S02]  /*aed0*/  IMAD R11, R0, R12, R11 ;  /* 0x0000000c000b7224 */ /* 0x000fe400078e020b */
[----:B------:R-:W-:-:S04]  /*aee0*/  IMAD.HI.U32 R12, R2, R8, RZ ;  /* 0x00000008020c7227 */ /* 0x000fc800078e00ff */
[----:B------:R-:W-:Y:S02]  /*aef0*/  IMAD.MOV R14, RZ, RZ, -R14 ;  /* 0x000000ffff0e7224 */ /* 0x000fe400078e0a0e */
[----:B------:R-:W-:-:S04]  /*af00*/  IMAD.MOV R12, RZ, RZ, -R12 ;  /* 0x000000ffff0c7224 */ /* 0x000fc800078e0a0c */
[----:B------:R-:W-:Y:S02]  /*af10*/  @!P0 IMAD.IADD R9, R9, 0x1, -R0 ;  /* 0x0000000109098824 */ /* 0x000fe400078e0a00 */
[C---:B------:R-:W-:Y:S02]  /*af20*/  IMAD R8, R0.reuse, R12, R8 ;  /* 0x0000000c00087224 */ /* 0x040fe400078e0208 */
[----:B------:R-:W4:Y:S01]  /*af30*/  LDL R12, [R1+0x110] ;  /* 0x00011000010c7983 */ /* 0x000f220000100800 */
[----:B--2---:R-:W-:-:S03]  /*af40*/  IMAD R13, R0, R14, R13 ;  /* 0x0000000e000d7224 */ /* 0x004fc600078e020d */
[----:B------:R-:W2:Y:S04]  /*af50*/  LDL R14, [R1+0x114] ;  /* 0x00011400010e7983 */ /* 0x000ea80000100800 */
[----:B------:R0:W-:Y:S04]  /*af60*/  STL [R1+0x2eb8], R9 ;  /* 0x002eb80901007387 */ /* 0x0001e80000100800 */
[----:B0-----:R-:W3:Y:S01]  /*af70*/  LDL R9, [R1+0x10c] ;  /* 0x00010c0001097983 */ /* 0x001ee20000100800 */
[----:B------:R-:W-:Y:S01]  /*af80*/  IABS R4, R15 ;  /* 0x0000000f00047213 */ /* 0x000fe20000000000 */
[----:B------:R-:W-:-:S04]  /*af90*/  IMAD.HI.U32 R15, R2, R6, RZ ;  /* 0x00000006020f7227 */ /* 0x000fc800078e00ff */
[----:B------:R-:W-:-:S04]  /*afa0*/  IMAD.MOV R15, RZ, RZ, -R15 ;  /* 0x000000ffff0f7224 */ /* 0x000fc800078e0a0f */
        /* <DEDUP_REMOVED lines=8> */
[----:B------:R-:W-:Y:S01]  /*b030*/  ISETP.GT.U32.AND P0, PT, R0, R13, PT ;  /* 0x0000000d0000720c */ /* 0x000fe20003f04070 */
[----:B------:R-:W-:-:S10]  /*b040*/  IMAD.HI.U32 R7, R2, R4, RZ ;  /* 0x0000000402077227 */ /* 0x000fd400078e00ff */
[--C-:B------:R-:W-:Y:S02]  /*b050*/  @!P6 IMAD.IADD R11, R11, 0x1, -R0.reuse ;  /* 0x000000010b0be824 */ /* 0x100fe400078e0a00 */
[----:B------:R-:W-:Y:S02]  /*b060*/  @!P0 IMAD.IADD R13, R13, 0x1, -R0 ;  /* 0x000000010d0d8824 */ /* 0x000fe400078e0a00 */
[----:B---3--:R-:W-:-:S05]  /*b070*/  @!P4 IMAD.MOV R9, RZ, RZ, -R9 ;  /* 0x000000ffff09c224 */ /* 0x008fca00078e0a09 */
[----:B------:R-:W-:Y:S04]  /*b080*/  STL [R1+0x82c], R9 ;  /* 0x00082c0901007387 */ /* 0x000fe80000100800 */
[----:B------:R0:W-:Y:S04]  /*b090*/  STL [R1+0x2eb4], R27 ;  /* 0x002eb41b01007387 */ /* 0x0001e80000100800 */
[----:B0-----:R-:W3:Y:S04]  /*b0a0*/  LDL.LU R27, [R1+0x104] ;  /* 0x00010400011b7983 */ /* 0x001ee80000300800 */
[----:B------:R-:W3:Y:S01]  /*b0b0*/  LDL.LU R23, [R1+0x108] ;  /* 0x0001080001177983 */ /* 0x000ee20000300800 */
[C---:B------:R-:W-:Y:S01]  /*b0c0*/  ISETP.GT.U32.AND P0, PT, R0.reuse, R11, PT ;  /* 0x0000000b0000720c */ /* 0x040fe20003f04070 */
[----:B------:R-:W-:Y:S01]  /*b0d0*/  IMAD.MOV R7, RZ, RZ, -R7 ;  /* 0x000000ffff077224 */ /* 0x000fe200078e0a07 */
[----:B------:R-:W-:-:S03]  /*b0e0*/  ISETP.GT.U32.AND P2, PT, R0, R13, PT ;  /* 0x0000000d0000720c */ /* 0x000fc60003f44070 */
[----:B------:R-:W-:Y:S01]  /*b0f0*/  IMAD R4, R0, R7, R4 ;  /* 0x0000000700047224 */ /* 0x000fe200078e0204 */
[----:B----4-:R-:W-:-:S04]  /*b100*/  IABS R12, R12 ;  /* 0x0000000c000c7213 */ /* 0x010fc80000000000 */
[----:B------:R-:W-:-:S03]  /*b110*/  ISETP.GT.U32.AND P4, PT, R0, R4, PT ;  /* 0x000000040000720c */ /* 0x000fc60003f84070 */
[----:B------:R-:W-:Y:S01]  /*b120*/  @!P0 IMAD.IADD R11, R11, 0x1, -R0 ;  /* 0x000000010b0b8824 */ /* 0x000fe200078e0a00 */
[----:B------:R-:W-:Y:S02]  /*b130*/  ISETP.GT.U32.AND P0, PT, R0, R15, PT ;  /* 0x0000000f0000720c */ /* 0x000fe40003f04070 */
[----:B--2---:R-:W-:Y:S01]  /*b140*/  IABS R14, R14 ;  /* 0x0000000e000e7213 */ /* 0x004fe20000000000 */
[----:B------:R-:W-:-:S04]  /*b150*/  IMAD.HI.U32 R10, R2, R12, RZ ;  /* 0x0000000c020a7227 */ /* 0x000fc800078e00ff */
[----:B------:R-:W-:-:S04]  /*b160*/  IMAD.HI.U32 R9, R2, R14, RZ ;  /* 0x0000000e02097227 */ /* 0x000fc800078e00ff */
[----:B------:R-:W-:Y:S02]  /*b170*/  IMAD.MOV R10, RZ, RZ, -R10 ;  /* 0x000000ffff0a7224 */ /* 0x000fe400078e0a0a */
[----:B------:R-:W-:Y:S02]  /*b180*/  @!P2 IMAD.IADD R13, R13, 0x1, -R0 ;  /* 0x000000010d0da824 */ /* 0x000fe400078e0a00 */
[----:B------:R-:W-:Y:S02]  /*b190*/  IMAD.MOV R9, RZ, RZ, -R9 ;  /* 0x000000ffff097224 */ /* 0x000fe400078e0a09 */
[----:B------:R-:W-:Y:S02]  /*b1a0*/  IMAD R10, R0, R10, R12 ;  /* 0x0000000a000a7224 */ /* 0x000fe400078e020c */
[----:B------:R-:W-:Y:S01]  /*b1b0*/  @!P4 IMAD.IADD R4, R4, 0x1, -R0 ;  /* 0x000000010404c824 */ /* 0x000fe200078e0a00 */
[----:B------:R-:W2:Y:S01]  /*b1c0*/  LDL R12, [R1+0x11c] ;  /* 0x00011c00010c7983 */ /* 0x000ea20000100800 */
[----:B------:R-:W-:-:S02]  /*b1d0*/  @!P5 IMAD.MOV R11, RZ, RZ, -R11 ;  /* 0x000000ffff0bd224 */ /* 0x000fc400078e0a0b */
[----:B------:R-:W-:Y:S02]  /*b1e0*/  @!P0 IMAD.IADD R15, R15, 0x1, -R0 ;  /* 0x000000010f0f8824 */ /* 0x000fe400078e0a00 */
[----:B------:R-:W-:Y:S02]  /*b1f0*/  @!P1 IMAD.MOV R13, RZ, RZ, -R13 ;  /* 0x000000ffff0d9224 */ /* 0x000fe400078e0a0d */
[----:B------:R-:W-:Y:S01]  /*b200*/  IMAD R9, R0, R9, R14 ;  /* 0x0000000900097224 */ /* 0x000fe200078e020e */
[----:B---3--:R-:W-:Y:S02]  /*b210*/  ISETP.GE.AND P4, PT, R27, RZ, PT ;  /* 0x000000ff1b00720c */ /* 0x008fe40003f86270 */
[----:B------:R-:W3:Y:S01]  /*b220*/  LDL.LU R27, [R1+0x2eb4] ;  /* 0x002eb400011b7983 */ /* 0x000ee20000300800 */
[----:B------:R-:W-:-:S03]  /*b230*/  ISETP.GE.AND P0, PT, R23, RZ, PT ;  /* 0x000000ff1700720c */ /* 0x000fc60003f06270 */
[----:B------:R-:W4:Y:S04]  /*b240*/  LDL.LU R23, [R1+0x2eb0] ;  /* 0x002eb00001177983 */ /* 0x000f280000300800 */
[----:B------:R-:W3:Y:S04]  /*b250*/  LDL R14, [R1+0x120] ;  /* 0x00012000010e7983 */ /* 0x000ee80000100800 */
[----:B------:R0:W-:Y:S04]  /*b260*/  STL [R1+0x824], R11 ;  /* 0x0008240b01007387 */ /* 0x0001e80000100800 */
[----:B0-----:R-:W4:Y:S04]  /*b270*/  LDL.LU R11, [R1+0x10c] ;  /* 0x00010c00010b7983 */ /* 0x001f280000300800 */
[----:B------:R0:W-:Y:S04]  /*b280*/  STL [R1+0x820], R13 ;  /* 0x0008200d01007387 */ /* 0x0001e80000100800 */
[----:B0-----:R-:W2:Y:S01]  /*b290*/  LDL.LU R13, [R1+0x124] ;  /* 0x00012400010d7983 */ /* 0x001ea20000300800 */
[----:B------:R-:W-:-:S13]  /*b2a0*/  ISETP.GT.U32.AND P6, PT, R0, R8, PT ;  /* 0x000000080000720c */ /* 0x000fda0003fc4070 */
[----:B------:R-:W-:-:S05]  /*b2b0*/  @!P6 IMAD.IADD R8, R8, 0x1, -R0 ;  /* 0x000000010808e824 */ /* 0x000fca00078e0a00 */
[----:B------:R-:W-:-:S13]  /*b2c0*/  ISETP.GT.U32.AND P6, PT, R0, R8, PT ;  /* 0x000000080000720c */ /* 0x000fda0003fc4070 */
[----:B------:R-:W-:Y:S01]  /*b2d0*/  @!P6 IMAD.IADD R8, R8, 0x1, -R0 ;  /* 0x000000010808e824 */ /* 0x000fe200078e0a00 */
[----:B------:R-:W-:-:S13]  /*b2e0*/  ISETP.GT.U32.AND P6, PT, R0, R10, PT ;  /* 0x0000000a0000720c */ /* 0x000fda0003fc4070 */
[----:B------:R-:W-:-:S05]  /*b2f0*/  @!P6 IMAD.IADD R10, R10, 0x1, -R0 ;  /* 0x000000010a0ae824 */ /* 0x000fca00078e0a00 */
[----:B------:R-:W-:Y:S01]  /*b300*/  ISETP.GT.U32.AND P1, PT, R0, R10, PT ;  /* 0x0000000a0000720c */ /* 0x000fe20003f24070 */
[----:B--2---:R-:W-:Y:S04]  /*b310*/  STL [R1+0x2ea4], R13 ;  /* 0x002ea40d01007387 */ /* 0x004fe80000100800 */
[----:B------:R0:W-:Y:S04]  /*b320*/  STL [R1+0x2eac], R10 ;  /* 0x002eac0a01007387 */ /* 0x0001e80000100800 */
[----:B0-----:R-:W2:Y:S04]  /*b330*/  LDL.LU R10, [R1+0x110] ;  /* 0x00011000010a7983 */ /* 0x001ea80000300800 */
[----:B------:R-:W3:Y:S01]  /*b340*/  LDL.LU R13, [R1+0x118] ;  /* 0x00011800010d7983 */ /* 0x000ee20000300800 */
[----:B------:R-:W-:Y:S01]  /*b350*/  IABS R7, R16 ;  /* 0x0000001000077213 */ /* 0x000fe20000000000 */
[----:B------:R-:W-:-:S04]  /*b360*/  IMAD.HI.U32 R16, R2, R6, RZ ;  /* 0x0000000602107227 */ /* 0x000fc800078e00ff */
[----:B------:R-:W-:-:S04]  /*b370*/  IMAD.MOV R16, RZ, RZ, -R16 ;  /* 0x000000ffff107224 */ /* 0x000fc800078e0a10 */
[----:B------:R-:W-:-:S05]  /*b380*/  IMAD R6, R0, R16, R6 ;  /* 0x0000001000067224 */ /* 0x000fca00078e0206 */
[----:B------:R-:W-:Y:S01]  /*b390*/  ISETP.GT.U32.AND P2, PT, R0, R6, PT ;  /* 0x000000060000720c */ /* 0x000fe20003f44070 */
[----:B------:R-:W-:-:S12]  /*b3a0*/  IMAD.HI.U32 R16, R2, R7, RZ ;  /* 0x0000000702107227 */ /* 0x000fd800078e00ff */
[----:B------:R-:W-:-:S05]  /*b3b0*/  @!P2 IMAD.IADD R6, R6, 0x1, -R0 ;  /* 0x000000010606a824 */ /* 0x000fca00078e0a00 */
[C---:B------:R-:W-:Y:S01]  /*b3c0*/  ISETP.GT.U32.AND P5, PT, R0.reuse, R6, PT ;  /* 0x000000060000720c */ /* 0x040fe20003fa4070 */
[----:B------:R-:W-:Y:S02]  /*b3d0*/  IMAD.MOV R16, RZ, RZ, -R16 ;  /* 0x000000ffff107224 */ /* 0x000fe400078e0a10 */
[----:B------:R-:W-:Y:S02]  /*b3e0*/  @!P3 IMAD.MOV R8, RZ, RZ, -R8 ;  /* 0x000000ffff08b224 */ /* 0x000fe400078e0a08 */
[----:B------:R-:W-:-:S08]  /*b3f0*/  IMAD R7, R0, R16, R7 ;  /* 0x0000001000077224 */ /* 0x000fd000078e0207 */
[----:B------:R-:W-:Y:S01]  /*b400*/  @!P5 IMAD.IADD R6, R6, 0x1, -R0 ;  /* 0x000000010606d824 */ /* 0x000fe200078e0a00 */
[----:B--2---:R-:W-:Y:S01]  /*b410*/  ISETP.GE.AND P5, PT, R10, RZ, PT ;  /* 0x000000ff0a00720c */ /* 0x004fe20003fa6270 */
[----:B---3--:R0:W-:Y:S04]  /*b420*/  STL [R1+0x2ea8], R13 ;  /* 0x002ea80d01007387 */ /* 0x0081e80000100800 */
[----:B0-----:R-:W2:Y:S04]  /*b430*/  LDL.LU R13, [R1+0x114] ;  /* 0x00011400010d7983 */ /* 0x001ea80000300800 */
[----:B------:R0:W-:Y:S04]  /*b440*/  STL [R1+0x81c], R8 ;  /* 0x00081c0801007387 */ /* 0x0001e80000100800 */
[----:B------:R-:W3:Y:S04]  /*b450*/  LDL.LU R16, [R1+0x128] ;  /* 0x0001280001107983 */ /* 0x000ee80000300800 */
[----:B------:R-:W4:Y:S01]  /*b460*/  LDL.LU R10, [R1+0x2eac] ;  /* 0x002eac00010a7983 */ /* 0x000f220000300800 */
[----:B------:R-:W-:-:S02]  /*b470*/  ISETP.GT.U32.AND P3, PT, R0, R9, PT ;  /* 0x000000090000720c */ /* 0x000fc40003f64070 */
[----:B------:R-:W-:Y:S01]  /*b480*/  ISETP.GT.U32.AND P2, PT, R0, R4, PT ;  /* 0x000000040000720c */ /* 0x000fe20003f44070 */
[----:B----4-:R-:W-:Y:S01]  /*b490*/  @!P1 IMAD.IADD R10, R10, 0x1, -R0 ;  /* 0x000000010a0a9824 */ /* 0x010fe200078e0a00 */
[----:B--2---:R-:W-:Y:S02]  /*b4a0*/  ISETP.GE.AND P1, PT, R13, RZ, PT ;  /* 0x000000ff0d00720c */ /* 0x004fe40003f26270 */
[----:B------:R-:W2:Y:S01]  /*b4b0*/  LDL.LU R13, [R1+0x2ea8] ;  /* 0x002ea800010d7983 */ /* 0x000ea20000300800 */
[----:B------:R-:W-:-:S06]  /*b4c0*/  ISETP.GT.U32.AND P6, PT, R0, R15, PT ;  /* 0x0000000f0000720c */ /* 0x000fcc0003fc4070 */
[--C-:B------:R-:W-:Y:S01]  /*b4d0*/  @!P3 IMAD.IADD R9, R9, 0x1, -R0.reuse ;  /* 0x000000010909b824 */ /* 0x100fe200078e0a00 */
[----:B------:R-:W-:Y:S02]  /*b4e0*/  IABS R12, R12 ;  /* 0x0000000c000c7213 */ /* 0x000fe40000000000 */
[----:B------:R-:W-:Y:S01]  /*b4f0*/  IABS R14, R14 ;  /* 0x0000000e000e7213 */ /* 0x000fe20000000000 */
[----:B------:R-:W-:Y:S02]  /*b500*/  @!P2 IMAD.IADD R4, R4, 0x1, -R0 ;  /* 0x000000010404a824 */ /* 0x000fe400078e0a00 */
[----:B0-----:R-:W-:Y:S01]  /*b510*/  IMAD.HI.U32 R8, R2, R12, RZ ;  /* 0x0000000c02087227 */ /* 0x001fe200078e00ff */
[----:B------:R-:W-:-:S03]  /*b520*/  ISETP.GE.AND P2, PT, R11, RZ, PT ;  /* 0x000000ff0b00720c */ /* 0x000fc60003f46270 */
[----:B------:R-:W-:-:S04]  /*b530*/  IMAD.HI.U32 R11, R2, R14, RZ ;  /* 0x0000000e020b7227 */ /* 0x000fc800078e00ff */
[----:B------:R-:W-:Y:S02]  /*b540*/  IMAD.MOV R8, RZ, RZ, -R8 ;  /* 0x000000ffff087224 */ /* 0x000fe400078e0a08 */
[----:B------:R-:W-:Y:S02]  /*b550*/  @!P6 IMAD.IADD R15, R15, 0x1, -R0 ;  /* 0x000000010f0fe824 */ /* 0x000fe400078e0a00 */
[----:B------:R-:W-:Y:S02]  /*b560*/  IMAD.MOV R11, RZ, RZ, -R11 ;  /* 0x000000ffff0b7224 */ /* 0x000fe400078e0a0b */
[----:B------:R-:W-:Y:S02]  /*b570*/  IMAD R8, R0, R8, R12 ;  /* 0x0000000800087224 */ /* 0x000fe400078e020c */
[----:B------:R-:W-:Y:S02]  /*b580*/  IMAD.MOV.U32 R12, RZ, RZ, R4 ;  /* 0x000000ffff0c7224 */ /* 0x000fe400078e0004 */
[----:B------:R-:W-:-:S02]  /*b590*/  IMAD.MOV.U32 R4, RZ, RZ, R15 ;  /* 0x000000ffff047224 */ /* 0x000fc400078e000f */
[C---:B------:R-:W-:Y:S01]  /*b5a0*/  IMAD R11, R0.reuse, R11, R14 ;  /* 0x0000000b000b7224 */ /* 0x040fe200078e020e */
[C---:B------:R-:W-:Y:S02]  /*b5b0*/  ISETP.GT.U32.AND P6, PT, R0.reuse, R7, PT ;  /* 0x000000070000720c */ /* 0x040fe40003fc4070 */
[----:B--2---:R-:W-:Y:S02]  /*b5c0*/  ISETP.GE.AND P3, PT, R13, RZ, PT ;  /* 0x000000ff0d00720c */ /* 0x004fe40003f66270 */
[----:B------:R-:W2:Y:S04]  /*b5d0*/  LDL.LU R13, [R1+0x2ea4] ;  /* 0x002ea400010d7983 */ /* 0x000ea80000300800 */
[----:B------:R-:W4:Y:S04]  /*b5e0*/  LDL.LU R15, [R1+0x11c] ;  /* 0x00011c00010f7983 */ /* 0x000f280000300800 */
[----:B------:R-:W3:Y:S01]  /*b5f0*/  LDL.LU R14, [R1+0x120] ;  /* 0x00012000010e7983 */ /* 0x000ee20000300800 */
[----:B------:R-:W-:Y:S01]  /*b600*/  @!P6 IMAD.IADD R7, R7, 0x1, -R0 ;  /* 0x000000010707e824 */ /* 0x000fe200078e0a00 */
[----:B------:R-:W-:Y:S01]  /*b610*/  ISETP.GT.U32.AND P6, PT, R0, R9, PT ;  /* 0x000000090000720c */ /* 0x000fe20003fc4070 */
[----:B------:R-:W-:-:S03]  /*b620*/  @!P0 IMAD.MOV R4, RZ, RZ, -R4 ;  /* 0x000000ffff048224 */ /* 0x000fc600078e0a04 */
[----:B------:R-:W-:Y:S01]  /*b630*/  ISETP.GT.U32.AND P0, PT, R0, R7, PT ;  /* 0x000000070000720c */ /* 0x000fe20003f04070 */
[----:B------:R-:W-:-:S05]  /*b640*/  @!P4 IMAD.MOV R12, RZ, RZ, -R12 ;  /* 0x000000ffff0cc224 */ /* 0x000fca00078e0a0c */
[----:B------:R0:W-:Y:S03]  /*b650*/  STL [R1+0x818], R12 ;  /* 0x0008180c01007387 */ /* 0x0001e60000100800 */
[----:B------:R-:W-:-:S04]  /*b660*/  @!P6 IMAD.IADD R9, R9, 0x1, -R0 ;  /* 0x000000010909e824 */ /* 0x000fc800078e0a00 */
[----:B------:R-:W-:Y:S01]  /*b670*/  @!P0 IMAD.IADD R7, R7, 0x1, -R0 ;  /* 0x0000000107078824 */ /* 0x000fe200078e0a00 */
[----:B0-----:R-:W4:Y:S04]  /*b680*/  LDL R12, [R1+0x12c] ;  /* 0x00012c00010c7983 */ /* 0x001f280000100800 */
[----:B------:R2:W-:Y:S01]  /*b690*/  STL [R1+0x814], R4 ;  /* 0x0008140401007387 */ /* 0x0005e20000100800 */
[----:B------:R-:W-:Y:S02]  /*b6a0*/  @!P2 IMAD.MOV R6, RZ, RZ, -R6 ;  /* 0x000000ffff06a224 */ /* 0x000fe400078e0a06 */
[----:B------:R-:W-:-:S03]  /*b6b0*/  @!P5 IMAD.MOV R10, RZ, RZ, -R10 ;  /* 0x000000ffff0ad224 */ /* 0x000fc600078e0a0a */
[----:B------:R-:W-:Y:S04]  /*b6c0*/  STL [R1+0x810], R6 ;  /* 0x0008100601007387 */ /* 0x000fe80000100800 */
[----:B------:R-:W-:Y:S01]  /*b6d0*/  STL [R1+0x80c], R10 ;  /* 0x00080c0a01007387 */ /* 0x000fe20000100800 */
[----:B--2---:R-:W-:Y:S02]  /*b6e0*/  IABS R4, R13 ;  /* 0x0000000d00047213 */ /* 0x004fe40000000000 */
[----:B------:R-:W-:Y:S01]  /*b6f0*/  ISETP.GE.AND P0, PT, R13, RZ, PT ;  /* 0x000000ff0d00720c */ /* 0x000fe20003f06270 */
[----:B------:R-:W-:-:S04]  /*b700*/  IMAD.MOV.U32 R13, RZ, RZ, R9 ;  /* 0x000000ffff0d7224 */ /* 0x000fc800078e0009 */
[----:B------:R-:W-:-:S05]  /*b710*/  @!P1 IMAD.MOV R13, RZ, RZ, -R13 ;  /* 0x000000ffff0d9224 */ /* 0x000fca00078e0a0d */
[----:B------:R0:W-:Y:S01]  /*b720*/  STL [R1+0x808], R13 ;  /* 0x0008080d01007387 */ /* 0x0001e20000100800 */
[----:B---3--:R-:W-:-:S03]  /*b730*/  ISETP.GE.AND P6, PT, R14, RZ, PT ;  /* 0x000000ff0e00720c */ /* 0x008fc60003fc6270 */
[----:B0-----:R-:W2:Y:S04]  /*b740*/  LDL.LU R13, [R1+0x164] ;  /* 0x00016400010d7983 */ /* 0x001ea80000300800 */
[----:B------:R-:W3:Y:S01]  /*b750*/  LDL R14, [R1+0x138] ;  /* 0x00013800010e7983 */ /* 0x000ee20000100800 */
[C---:B------:R-:W-:Y:S02]  /*b760*/  ISETP.GT.U32.AND P4, PT, R0.reuse, R8, PT ;  /* 0x000000080000720c */ /* 0x040fe40003f84070 */
[----:B------:R-:W-:Y:S02]  /*b770*/  ISETP.GT.U32.AND P5, PT, R0, R11, PT ;  /* 0x0000000b0000720c */ /* 0x000fe40003fa4070 */
[----:B----4-:R-:W-:Y:S02]  /*b780*/  ISETP.GE.AND P2, PT, R15, RZ, PT ;  /* 0x000000ff0f00720c */ /* 0x010fe40003f46270 */
[----:B------:R-:W-:Y:S01]  /*b790*/  IABS R6, R16 ;  /* 0x0000001000067213 */ /* 0x000fe20000000000 */
[----:B------:R-:W-:Y:S01]  /*b7a0*/  @!P3 IMAD.MOV R7, RZ, RZ, -R7 ;  /* 0x000000ffff07b224 */ /* 0x000fe200078e0a07 */
[----:B------:R-:W4:Y:S05]  /*b7b0*/  LDL R15, [R1+0x134] ;  /* 0x00013400010f7983 */ /* 0x000f2a0000100800 */
[----:B------:R-:W-:-:S02]  /*b7c0*/  @!P4 IMAD.IADD R8, R8, 0x1, -R0 ;  /* 0x000000010808c824 */ /* 0x000fc400078e0a00 */
[----:B------:R-:W-:-:S03]  /*b7d0*/  @!P5 IMAD.IADD R11, R11, 0x1, -R0 ;  /* 0x000000010b0bd824 */ /* 0x000fc600078e0a00 */
[C---:B------:R-:W-:Y:S02]  /*b7e0*/  ISETP.GT.U32.AND P4, PT, R0.reuse, R8, PT ;  /* 0x000000080000720c */ /* 0x040fe40003f84070 */
[----:B------:R-:W-:Y:S01]  /*b7f0*/  ISETP.GT.U32.AND P1, PT, R0, R11, PT ;  /* 0x0000000b0000720c */ /* 0x000fe20003f24070 */
[----:B------:R-:W-:Y:S01]  /*b800*/  IMAD.HI.U32 R9, R2, R6, RZ ;  /* 0x0000000602097227 */ /* 0x000fe200078e00ff */
[----:B------:R-:W-:Y:S02]  /*b810*/  ISETP.GE.AND P5, PT, R16, RZ, PT ;  /* 0x000000ff1000720c */ /* 0x000fe40003fa6270 */
[----:B------:R-:W4:Y:S01]  /*b820*/  LDL R16, [R1+0x13c] ;  /* 0x00013c0001107983 */ /* 0x000f220000100800 */
[----:B------:R-:W-:-:S06]  /*b830*/  IMAD.MOV R9, RZ, RZ, -R9 ;  /* 0x000000ffff097224 */ /* 0x000fcc00078e0a09 */
[--C-:B------:R-:W-:Y:S02]  /*b840*/  @!P4 IMAD.IADD R8, R8, 0x1, -R0.reuse ;  /* 0x000000010808c824 */ /* 0x100fe400078e0a00 */
[----:B------:R-:W-:Y:S02]  /*b850*/  @!P1 IMAD.IADD R11, R11, 0x1, -R0 ;  /* 0x000000010b0b9824 */ /* 0x000fe400078e0a00 */
[----:B------:R-:W-:Y:S02]  /*b860*/  @!P2 IMAD.MOV R8, RZ, RZ, -R8 ;  /* 0x000000ffff08a224 */ /* 0x000fe400078e0a08 */
[----:B------:R-:W-:Y:S02]  /*b870*/  IMAD R6, R0, R9, R6 ;  /* 0x0000000900067224 */ /* 0x000fe400078e0206 */
[----:B------:R-:W4:Y:S04]  /*b880*/  LDL.LU R9, [R1+0x12c] ;  /* 0x00012c0001097983 */ /* 0x000f280000300800 */
[----:B------:R3:W-:Y:S04]  /*b890*/  STL [R1+0x804], R7 ;  /* 0x0008040701007387 */ /* 0x0007e80000100800 */
[----:B------:R-:W-:Y:S01]  /*b8a0*/  STL [R1+0x800], R8 ;  /* 0x0008000801007387 */ /* 0x000fe20000100800 */
[----:B--2---:R-:W-:-:S02]  /*b8b0*/  ISETP.GE.AND P1, PT, R13, RZ, PT ;  /* 0x000000ff0d00720c */ /* 0x004fc40003f26270 */
[----:B------:R-:W-:Y:S02]  /*b8c0*/  IABS R13, R13 ;  /* 0x0000000d000d7213 */ /* 0x000fe40000000000 */
[----:B---3--:R-:W-:-:S03]  /*b8d0*/  IABS R7, R14 ;  /* 0x0000000e00077213 */ /* 0x008fc60000000000 */
[C---:B------:R-:W-:Y:S01]  /*b8e0*/  IMAD.HI.U32 R14, R2.reuse, R13, RZ ;  /* 0x0000000d020e7227 */ /* 0x040fe200078e00ff */
[----:B------:R0:W-:Y:S04]  /*b8f0*/  STL [R1+0x2ea0], R13 ;  /* 0x002ea00d01007387 */ /* 0x0001e80000100800 */
[----:B0-----:R-:W2:Y:S01]  /*b900*/  LDL.LU R13, [R1+0x134] ;  /* 0x00013400010d7983 */ /* 0x001ea20000300800 */
[----:B------:R-:W-:Y:S01]  /*b910*/  IABS R10, R12 ;  /* 0x0000000c000a7213 */ /* 0x000fe20000000000 */
[----:B------:R-:W-:-:S04]  /*b920*/  IMAD.HI.U32 R12, R2, R4, RZ ;  /* 0x00000004020c7227 */ /* 0x000fc800078e00ff */
[----:B------:R-:W-:-:S04]  /*b930*/  IMAD.MOV R12, RZ, RZ, -R12 ;  /* 0x000000ffff0c7224 */ /* 0x000fc800078e0a0c */
[----:B------:R-:W-:-:S05]  /*b940*/  IMAD R4, R0, R12, R4 ;  /* 0x0000000c00047224 */ /* 0x000fca00078e0204 */
[----:B------:R-:W-:Y:S02]  /*b950*/  ISETP.GT.U32.AND P4, PT, R0, R4, PT ;  /* 0x000000040000720c */ /* 0x000fe40003f84070 */
[----:B----4-:R-:W-:Y:S01]  /*b960*/  IABS R8, R16 ;  /* 0x0000001000087213 */ /* 0x010fe20000000000 */
        /* <DEDUP_REMOVED lines=9> */
[----:B------:R-:W-:Y:S01]  /*ba00*/  ISETP.GT.U32.AND P2, PT, R0, R6, PT ;  /* 0x000000060000720c */ /* 0x000fe20003f44070 */
[----:B------:R-:W-:Y:S01]  /*ba10*/  IMAD.HI.U32 R12, R2, R10, RZ ;  /* 0x0000000a020c7227 */ /* 0x000fe200078e00ff */
[----:B------:R-:W-:Y:S02]  /*ba20*/  ISETP.GE.AND P3, PT, R9, RZ, PT ;  /* 0x000000ff0900720c */ /* 0x000fe40003f66270 */
[----:B------:R-:W-:Y:S01]  /*ba30*/  IABS R9, R15 ;  /* 0x0000000f00097213 */ /* 0x000fe20000000000 */
[----:B------:R-:W-:-:S08]  /*ba40*/  IMAD.MOV R12, RZ, RZ, -R12 ;  /* 0x000000ffff0c7224 */ /* 0x000fd000078e0a0c */
[----:B------:R-:W-:-:S05]  /*ba50*/  @!P2 IMAD.IADD R6, R6, 0x1, -R0 ;  /* 0x000000010606a824 */ /* 0x000fca00078e0a00 */
        /* <DEDUP_REMOVED lines=60> */
[----:B0-----:R-:W2:Y:S04]  /*be20*/  LDL.LU R13, [R1+0x158] ;  /* 0x00015800010d7983 */ /* 0x001ea80000300800 */
[----:B--2---:R0:W-:Y:S04]  /*be30*/  STL [R1+0x2e8c], R13 ;  /* 0x002e8c0d01007387 */ /* 0x0041e80000100800 */
[----:B0-----:R-:W2:Y:S01]  /*be40*/  LDL.LU R13, [R1+0x148] ;  /* 0x00014800010d7983 */ /* 0x001ea20000300800 */
[----:B------:R-:W-:Y:S01]  /*be50*/  IABS R11, R16 ;  /* 0x00000010000b7213 */ /* 0x000fe20000000000 */
[----:B------:R-:W-:Y:S01]  /*be60*/  IMAD.HI.U32 R16, R2, R8, RZ ;  /* 0x0000000802107227 */ /* 0x000fe200078e00ff */
[----:B------:R-:W-:-:S03]  /*be70*/  ISETP.GT.U32.AND P6, PT, R0, R9, PT ;  /* 0x000000090000720c */ /* 0x000fc60003fc4070 */
[----:B------:R-:W-:-:S04]  /*be80*/  IMAD.MOV R16, RZ, RZ, -R16 ;  /* 0x000000ffff107224 */ /* 0x000fc800078e0a10 */
[----:B------:R-:W-:-:S05]  /*be90*/  IMAD R8, R0, R16, R8 ;  /* 0x0000001000087224 */ /* 0x000fca00078e0208 */
[----:B------:R-:W-:Y:S01]  /*bea0*/  ISETP.GT.U32.AND P0, PT, R0, R8, PT ;  /* 0x000000080000720c */ /* 0x000fe20003f04070 */
[----:B------:R-:W-:-:S05]  /*beb0*/  @!P6 IMAD.IADD R9, R9, 0x1, -R0 ;  /* 0x000000010909e824 */ /* 0x000fca00078e0a00 */
[----:B------:R-:W-:Y:S01]  /*bec0*/  ISETP.GT.U32.AND P6, PT, R0, R9, PT ;  /* 0x000000090000720c */ /* 0x000fe20003fc4070 */
[----:B--2---:R0:W-:Y:S04]  /*bed0*/  STL [R1+0x2e90], R13 ;  /* 0x002e900d01007387 */ /* 0x0041e80000100800 */
[----:B0-----:R-:W2:Y:S02]  /*bee0*/  LDL.LU R13, [R1+0x144] ;  /* 0x00014400010d7983 */ /* 0x001ea40000300800 */
[----:B------:R-:W-:Y:S01]  /*bef0*/  @!P0 IMAD.IADD R8, R8, 0x1, -R0 ;  /* 0x0000000108088824 */ /* 0x000fe200078e0a00 */
[----:B------:R-:W-:Y:S01]  /*bf00*/  ISETP.GT.U32.AND P0, PT, R0, R7, PT ;  /* 0x000000070000720c */ /* 0x000fe20003f04070 */
[----:B------:R-:W-:-:S04]  /*bf10*/  IMAD.HI.U32 R16, R2, R11, RZ ;  /* 0x0000000b02107227 */ /* 0x000fc800078e00ff */
[----:B------:R-:W-:Y:S01]  /*bf20*/  @!P6 IMAD.IADD R9, R9, 0x1, -R0 ;  /* 0x000000010909e824 */ /* 0x000fe200078e0a00 */
[C---:B------:R-:W-:Y:S01]  /*bf30*/  ISETP.GT.U32.AND P3, PT, R0.reuse, R8, PT ;  /* 0x000000080000720c */ /* 0x040fe20003f64070 */
[----:B------:R-:W-:Y:S02]  /*bf40*/  IMAD.MOV R16, RZ, RZ, -R16 ;  /* 0x000000ffff107224 */ /* 0x000fe400078e0a10 */
[----:B------:R-:W-:Y:S01]  /*bf50*/  @!P4 IMAD.MOV R9, RZ, RZ, -R9 ;  /* 0x000000ffff09c224 */ /* 0x000fe200078e0a09 */
[----:B------:R-:W-:Y:S02]  /*bf60*/  IABS R12, R12 ;  /* 0x0000000c000c7213 */ /* 0x000fe40000000000 */
[----:B---3--:R-:W-:Y:S01]  /*bf70*/  IABS R14, R14 ;  /* 0x0000000e000e7213 */ /* 0x008fe20000000000 */
[----:B------:R-:W-:Y:S01]  /*bf80*/  IMAD R11, R0, R16, R11 ;  /* 0x00000010000b7224 */ /* 0x000fe200078e020b */
[----:B------:R0:W-:Y:S01]  /*bf90*/  STL [R1+0x7e0], R9 ;  /* 0x0007e00901007387 */ /* 0x0001e20000100800 */
[----:B------:R-:W-:Y:S01]  /*bfa0*/  @!P0 IMAD.IADD R7, R7, 0x1, -R0 ;  /* 0x0000000107078824 */ /* 0x000fe200078e0a00 */
[----:B----4-:R-:W-:Y:S01]  /*bfb0*/  ISETP.GE.AND P0, PT, R10, RZ, PT ;  /* 0x000000ff0a00720c */ /* 0x010fe20003f06270 */
[C---:B------:R-:W-:Y:S01]  /*bfc0*/  IMAD.HI.U32 R10, R2.reuse, R14, RZ ;  /* 0x0000000e020a7227 */ /* 0x040fe200078e00ff */
[----:B------:R-:W3:Y:S04]  /*bfd0*/  LDL.LU R16, [R1+0x15c] ;  /* 0x00015c0001107983 */ /* 0x000ee80000300800 */
[----:B------:R1:W-:Y:S01]  /*bfe0*/  STL [R1+0x2e88], R2 ;  /* 0x002e880201007387 */ /* 0x0003e20000100800 */
[----:B0-----:R-:W-:-:S04]  /*bff0*/  IMAD.HI.U32 R9, R2, R12, RZ ;  /* 0x0000000c02097227 */ /* 0x001fc800078e00ff */
[----:B------:R-:W-:Y:S01]  /*c000*/  @!P3 IMAD.IADD R8, R8, 0x1, -R0 ;  /* 0x000000010808b824 */ /* 0x000fe200078e0a00 */
[----:B-1----:R-:W4:Y:S01]  /*c010*/  LDL.LU R2, [R1+0x14c] ;  /* 0x00014c0001027983 */ /* 0x002f220000300800 */
[----:B--2---:R-:W-:-:S03]  /*c020*/  ISETP.GE.AND P3, PT, R13, RZ, PT ;  /* 0x000000ff0d00720c */ /* 0x004fc60003f66270 */
[----:B------:R-:W2:Y:S01]  /*c030*/  LDL.LU R13, [R1+0x2e90] ;  /* 0x002e9000010d7983 */ /* 0x000ea20000300800 */
[C---:B------:R-:W-:Y:S02]  /*c040*/  ISETP.GT.U32.AND P6, PT, R0.reuse, R4, PT ;  /* 0x000000040000720c */ /* 0x040fe40003fc4070 */
[----:B------:R-:W-:-:S11]  /*c050*/  ISETP.GT.U32.AND P4, PT, R0, R6, PT ;  /* 0x000000060000720c */ /* 0x000fd60003f84070 */
[----:B------:R-:W-:Y:S01]  /*c060*/  @!P6 IMAD.IADD R4, R4, 0x1, -R0 ;  /* 0x000000010404e824 */ /* 0x000fe200078e0a00 */
[----:B------:R-:W-:-:S04]  /*c070*/  ISETP.GT.U32.AND P6, PT, R0, R15, PT ;  /* 0x0000000f0000720c */ /* 0x000fc80003fc4070 */
[----:B------:R-:W-:Y:S01]  /*c080*/  ISETP.GT.U32.AND P1, PT, R0, R4, PT ;  /* 0x000000040000720c */ /* 0x000fe20003f24070 */
[----:B------:R-:W-:Y:S02]  /*c090*/  @!P4 IMAD.IADD R6, R6, 0x1, -R0 ;  /* 0x000000010606c824 */ /* 0x000fe400078e0a00 */
[----:B------:R-:W-:-:S06]  /*c0a0*/  IMAD.MOV R10, RZ, RZ, -R10 ;  /* 0x000000ffff0a7224 */ /* 0x000fcc00078e0a0a */
[----:B------:R-:W-:Y:S01]  /*c0b0*/  @!P6 IMAD.IADD R15, R15, 0x1, -R0 ;  /* 0x000000010f0fe824 */ /* 0x000fe200078e0a00 */
[----:B----4-:R-:W-:-:S03]  /*c0c0*/  ISETP.GE.AND P4, PT, R2, RZ, PT ;  /* 0x000000ff0200720c */ /* 0x010fc60003f86270 */
[----:B------:R-:W-:Y:S02]  /*c0d0*/  IMAD.MOV.U32 R2, RZ, RZ, R15 ;  /* 0x000000ffff027224 */ /* 0x000fe400078e000f */
[----:B------:R-:W-:Y:S02]  /*c0e0*/  IMAD.MOV R9, RZ, RZ, -R9 ;  /* 0x000000ffff097224 */ /* 0x000fe400078e0a09 */
[----:B------:R-:W-:Y:S02]  /*c0f0*/  @!P1 IMAD.IADD R4, R4, 0x1, -R0 ;  /* 0x0000000104049824 */ /* 0x000fe400078e0a00 */
[----:B------:R-:W-:Y:S02]  /*c100*/  @!P5 IMAD.MOV R7, RZ, RZ, -R7 ;  /* 0x000000ffff07d224 */ /* 0x000fe400078e0a07 */
[----:B------:R-:W-:Y:S02]  /*c110*/  @!P2 IMAD.MOV R2, RZ, RZ, -R2 ;  /* 0x000000ffff02a224 */ /* 0x000fe400078e0a02 */
[----:B------:R-:W-:-:S02]  /*c120*/  IMAD R10, R0, R10, R14 ;  /* 0x0000000a000a7224 */ /* 0x000fc400078e020e */
[----:B------:R-:W-:Y:S01]  /*c130*/  IMAD R9, R0, R9, R12 ;  /* 0x0000000900097224 */ /* 0x000fe200078e020c */
[----:B--2---:R-:W-:Y:S02]  /*c140*/  ISETP.GE.AND P1, PT, R13, RZ, PT ;  /* 0x000000ff0d00720c */ /* 0x004fe40003f26270 */
[----:B------:R-:W2:Y:S04]  /*c150*/  LDL.LU R13, [R1+0x2e8c] ;  /* 0x002e8c00010d7983 */ /* 0x000ea80000300800 */
[----:B------:R-:W4:Y:S04]  /*c160*/  LDL.LU R14, [R1+0x154] ;  /* 0x00015400010e7983 */ /* 0x000f280000300800 */
[----:B------:R-:W4:Y:S04]  /*c170*/  LDL R12, [R1+0x160] ;  /* 0x00016000010c7983 */ /* 0x000f280000100800 */
[----:B------:R-:W-:Y:S04]  /*c180*/  STL [R1+0x7d8], R7 ;  /* 0x0007d80701007387 */ /* 0x000fe80000100800 */
[----:B------:R0:W-:Y:S02]  /*c190*/  STL [R1+0x7d4], R2 ;  /* 0x0007d40201007387 */ /* 0x0001e40000100800 */
[----:B0-----:R-:W-:-:S02]  /*c1a0*/  IMAD.MOV.U32 R2, RZ, RZ, R8 ;  /* 0x000000ffff027224 */ /* 0x001fc400078e0008 */
[----:B------:R-:W4:Y:S02]  /*c1b0*/  LDL.LU R8, [R1+0x150] ;  /* 0x0001500001087983 */ /* 0x000f240000300800 */
[----:B------:R-:W-:-:S05]  /*c1c0*/  @!P0 IMAD.MOV R2, RZ, RZ, -R2 ;  /* 0x000000ffff028224 */ /* 0x000fca00078e0a02 */
[----:B------:R0:W-:Y:S04]  /*c1d0*/  STL [R1+0x7d0], R2 ;  /* 0x0007d00201007387 */ /* 0x0001e80000100800 */
[----:B0-----:R-:W4:Y:S01]  /*c1e0*/  LDL.LU R2, [R1+0x2e88] ;  /* 0x002e880001027983 */ /* 0x001f220000300800 */
[----:B------:R-:W-:-:S13]  /*c1f0*/  ISETP.GT.U32.AND P6, PT, R0, R11, PT ;  /* 0x0000000b0000720c */ /* 0x000fda0003fc4070 */
[----:B------:R-:W-:Y:S01]  /*c200*/  @!P6 IMAD.IADD R11, R11, 0x1, -R0 ;  /* 0x000000010b0be824 */ /* 0x000fe200078e0a00 */
[----:B------:R-:W-:-:S04]  /*c210*/  ISETP.GT.U32.AND P6, PT, R0, R6, PT ;  /* 0x000000060000720c */ /* 0x000fc80003fc4070 */
[----:B------:R-:W-:Y:S01]  /*c220*/  ISETP.GT.U32.AND P2, PT, R0, R11, PT ;  /* 0x0000000b0000720c */ /* 0x000fe20003f44070 */
[----:B------:R-:W-:Y:S01]  /*c230*/  IMAD.MOV.U32 R15, RZ, RZ, R4 ;  /* 0x000000ffff0f7224 */ /* 0x000fe200078e0004 */
[----:B---3--:R-:W-:-:S03]  /*c240*/  IABS R4, R16 ;  /* 0x0000001000047213 */ /* 0x008fc60000000000 */
[----:B------:R-:W-:Y:S01]  /*c250*/  @!P3 IMAD.MOV R15, RZ, RZ, -R15 ;  /* 0x000000ffff0fb224 */ /* 0x000fe200078e0a0f */
[----:B------:R-:W-:-:S03]  /*c260*/  ISETP.GT.U32.AND P3, PT, R0, R10, PT ;  /* 0x0000000a0000720c */ /* 0x000fc60003f64070 */
[----:B------:R-:W-:-:S04]  /*c270*/  @!P6 IMAD.IADD R6, R6, 0x1, -R0 ;  /* 0x000000010606e824 */ /* 0x000fc800078e0a00 */
[--C-:B------:R-:W-:Y:S01]  /*c280*/  @!P2 IMAD.IADD R11, R11, 0x1, -R0.reuse ;  /* 0x000000010b0ba824 */ /* 0x100fe200078e0a00 */
[----:B------:R-:W-:Y:S05]  /*c290*/  STL [R1+0x7cc], R15 ;  /* 0x0007cc0f01007387 */ /* 0x000fea0000100800 */
[----:B------:R-:W-:Y:S01]  /*c2a0*/  @!P3 IMAD.IADD R10, R10, 0x1, -R0 ;  /* 0x000000010a0ab824 */ /* 0x000fe200078e0a00 */
[----:B------:R-:W-:Y:S02]  /*c2b0*/  ISETP.GE.AND P3, PT, R16, RZ, PT ;  /* 0x000000ff1000720c */ /* 0x000fe40003f66270 */
[----:B--2---:R-:W-:Y:S02]  /*c2c0*/  IABS R7, R13 ;  /* 0x0000000d00077213 */ /* 0x004fe40000000000 */
[----:B------:R-:W-:Y:S01]  /*c2d0*/  ISETP.GE.AND P2, PT, R13, RZ, PT ;  /* 0x000000ff0d00720c */ /* 0x000fe20003f46270 */
[----:B------:R-:W-:-:S04]  /*c2e0*/  IMAD.MOV.U32 R13, RZ, RZ, R6 ;  /* 0x000000ffff0d7224 */ /* 0x000fc800078e0006 */
[----:B------:R-:W-:Y:S01]  /*c2f0*/  @!P1 IMAD.MOV R13, RZ, RZ, -R13 ;  /* 0x000000ffff0d9224 */ /* 0x000fe200078e0a0d */
[----:B----4-:R-:W-:-:S04]  /*c300*/  ISETP.GE.AND P6, PT, R14, RZ, PT ;  /* 0x000000ff0e00720c */ /* 0x010fc80003fc6270 */
[----:B------:R0:W-:Y:S04]  /*c310*/  STL [R1+0x7bc], R13 ;  /* 0x0007bc0d01007387 */ /* 0x0001e80000100800 */
[----:B0-----:R-:W2:Y:S04]  /*c320*/  LDL.LU R13, [R1+0x198] ;  /* 0x00019800010d7983 */ /* 0x001ea80000300800 */
[----:B------:R-:W3:Y:S04]  /*c330*/  LDL R15, [R1+0x168] ;  /* 0x00016800010f7983 */ /* 0x000ee80000100800 */
[----:B------:R-:W4:Y:S04]  /*c340*/  LDL R14, [R1+0x16c] ;  /* 0x00016c00010e7983 */ /* 0x000f280000100800 */
[----:B------:R-:W3:Y:S01]  /*c350*/  LDL R16, [R1+0x170] ;  /* 0x0001700001107983 */ /* 0x000ee20000100800 */
[----:B------:R-:W-:-:S04]  /*c360*/  IMAD.HI.U32 R6, R2, R4, RZ ;  /* 0x0000000402067227 */ /* 0x000fc800078e00ff */
[----:B------:R-:W-:-:S04]  /*c370*/  IMAD.MOV R6, RZ, RZ, -R6 ;  /* 0x000000ffff067224 */ /* 0x000fc800078e0a06 */
[C---:B------:R-:W-:Y:S02]  /*c380*/  IMAD R4, R0.reuse, R6, R4 ;  /* 0x0000000600047224 */ /* 0x040fe400078e0204 */
[----:B------:R-:W4:Y:S01]  /*c390*/  LDL.LU R6, [R1+0x160] ;  /* 0x0001600001067983 */ /* 0x000f220000300800 */
[C---:B------:R-:W-:Y:S02]  /*c3a0*/  ISETP.GT.U32.AND P5, PT, R0.reuse, R9, PT ;  /* 0x000000090000720c */ /* 0x040fe40003fa4070 */
[----:B------:R-:W-:Y:S02]  /*c3b0*/  ISETP.GT.U32.AND P1, PT, R0, R10, PT ;  /* 0x0000000a0000720c */ /* 0x000fe40003f24070 */
[----:B------:R-:W-:-:S09]  /*c3c0*/  ISETP.GE.AND P0, PT, R8, RZ, PT ;  /* 0x000000ff0800720c */ /* 0x000fd20003f06270 */
[----:B------:R-:W-:-:S05]  /*c3d0*/  @!P5 IMAD.IADD R9, R9, 0x1, -R0 ;  /* 0x000000010909d824 */ /* 0x000fca00078e0a00 */
[----:B------:R-:W-:Y:S01]  /*c3e0*/  ISETP.GT.U32.AND P5, PT, R0, R9, PT ;  /* 0x000000090000720c */ /* 0x000fe20003fa4070 */
[----:B------:R-:W-:Y:S02]  /*c3f0*/  @!P4 IMAD.MOV R11, RZ, RZ, -R11 ;  /* 0x000000ffff0bc224 */ /* 0x000fe400078e0a0b */
[----:B------:R-:W-:-:S10]  /*c400*/  @!P1 IMAD.IADD R10, R10, 0x1, -R0 ;  /* 0x000000010a0a9824 */ /* 0x000fd400078e0a00 */
[----:B------:R-:W-:-:S04]  /*c410*/  @!P5 IMAD.IADD R9, R9, 0x1, -R0 ;  /* 0x000000010909d824 */ /* 0x000fc800078e0a00 */
[----:B------:R-:W-:Y:S01]  /*c420*/  @!P0 IMAD.MOV R9, RZ, RZ, -R9 ;  /* 0x000000ffff098224 */ /* 0x000fe200078e0a09 */
[----:B------:R-:W-:Y:S04]  /*c430*/  STL [R1+0x7b8], R11 ;  /* 0x0007b80b01007387 */ /* 0x000fe80000100800 */
[----:B------:R-:W-:Y:S01]  /*c440*/  STL [R1+0x7b4], R9 ;  /* 0x0007b40901007387 */ /* 0x000fe20000100800 */
[----:B--2---:R-:W-:Y:S02]  /*c450*/  ISETP.GE.AND P1, PT, R13, RZ, PT ;  /* 0x000000ff0d00720c */ /* 0x004fe40003f26270 */
[----:B------:R-:W-:-:S05]  /*c460*/  IABS R13, R13 ;  /* 0x0000000d000d7213 */ /* 0x000fca0000000000 */
[----:B------:R0:W-:Y:S01]  /*c470*/  STL [R1+0x2e84], R13 ;  /* 0x002e840d01007387 */ /* 0x0001e20000100800 */
[----:B----4-:R-:W-:Y:S02]  /*c480*/  ISETP.GE.AND P4, PT, R6, RZ, PT ;  /* 0x000000ff0600720c */ /* 0x010fe40003f86270 */
[----:B------:R-:W-:Y:S01]  /*c490*/  IABS R6, R14 ;  /* 0x0000000e00067213 */ /* 0x000fe20000000000 */
[C---:B------:R-:W-:Y:S02]  /*c4a0*/  IMAD.HI.U32 R14, R2.reuse, R13, RZ ;  /* 0x0000000d020e7227 */ /* 0x040fe400078e00ff */
[----:B0-----:R-:W2:Y:S01]  /*c4b0*/  LDL.LU R13, [R1+0x168] ;  /* 0x00016800010d7983 */ /* 0x001ea20000300800 */
[----:B------:R-:W-:Y:S01]  /*c4c0*/  IABS R8, R12 ;  /* 0x0000000c00087213 */ /* 0x000fe20000000000 */
[----:B------:R-:W-:-:S04]  /*c4d0*/  IMAD.HI.U32 R12, R2, R7, RZ ;  /* 0x00000007020c7227 */ /* 0x000fc800078e00ff */
[----:B------:R-:W-:-:S04]  /*c4e0*/  IMAD.MOV R12, RZ, RZ, -R12 ;  /* 0x000000ffff0c7224 */ /* 0x000fc800078e0a0c */
[----:B------:R-:W-:-:S05]  /*c4f0*/  IMAD R7, R0, R12, R7 ;  /* 0x0000000c00077224 */ /* 0x000fca00078e0207 */
[----:B------:R-:W-:Y:S02]  /*c500*/  ISETP.GT.U32.AND P5, PT, R0, R7, PT ;  /* 0x000000070000720c */ /* 0x000fe40003fa4070 */
[----:B---3--:R-:W-:Y:S01]  /*c510*/  IABS R9, R16 ;  /* 0x0000001000097213 */ /* 0x008fe20000000000 */
        /* <DEDUP_REMOVED lines=11> */
[----:B------:R-:W-:-:S03]  /*c5d0*/  IABS R11, R15 ;  /* 0x0000000f000b7213 */ /* 0x000fc60000000000 */
        /* <DEDUP_REMOVED lines=72> */
[C---:B------:R-:W-:Y:S01]  /*ca60*/  ISETP.GT.U32.AND P6, PT, R0.reuse, R11, PT ;  /* 0x0000000b0000720c */ /* 0x040fe20003fc4070 */
        /* <DEDUP_REMOVED lines=1186> */
[----:B------:R-:W3:Y:S01]  /*11490*/  LDL R15, [R1+0x2d4] ;  /* 0x0002d400010f7983 */ /* 0x000ee20000100800 */
[----:B------:R-:W-:Y:S02]  /*114a0*/  ISETP.GE.AND P3, PT, R9, RZ, PT ;  /* 0x000000ff0900720c */ /* 0x000fe40003f66270 */
[----:B------:R-:W-:Y:S01]  /*114b0*/  IABS R9, R12 ;  /* 0x0000000c00097213 */ /* 0x000fe20000000000 */
[----:B------:R-:W-:Y:S01]  /*114c0*/  IMAD.MOV.U32 R12, RZ, RZ, R7 ;  /* 0x000000ffff0c7224 */ /* 0x000fe200078e0007 */
[----:B------:R-:W4:Y:S04]  /*114d0*/  LDL R14, [R1+0x2d8] ;  /* 0x0002d800010e7983 */ /* 0x000f280000100800 */
[----:B------:R-:W3:Y:S01]  /*114e0*/  LDL R16, [R1+0x2dc] ;  /* 0x0002dc0001107983 */ /* 0x000ee20000100800 */
[----:B------:R-:W-:-:S04]  /*114f0*/  IMAD.HI.U32 R4, R2, R12, RZ ;  /* 0x0000000c02047227 */ /* 0x000fc800078e00ff */
        /* <DEDUP_REMOVED lines=19> */
[----:B0-----:R-:W2:Y:S02]  /*11630*/  LDL.LU R13, [R1+0x2d4] ;  /* 0x0002d400010d7983 */ /* 0x001ea40000300800 */
[----:B------:R-:W-:-:S04]  /*11640*/  IMAD.HI.U32 R7, R2, R6, RZ ;  /* 0x0000000602077227 */ /* 0x000fc800078e00ff */
[----:B------:R-:W-:-:S04]  /*11650*/  IMAD.MOV R7, RZ, RZ, -R7 ;  /* 0x000000ffff077224 */ /* 0x000fc800078e0a07 */
[----:B------:R-:W-:-:S05]  /*11660*/  IMAD R6, R0, R7, R6 ;  /* 0x0000000700067224 */ /* 0x000fca00078e0206 */
[----:B------:R-:W-:Y:S01]  /*11670*/  ISETP.GT.U32.AND P2, PT, R0, R6, PT ;  /* 0x000000060000720c */ /* 0x000fe20003f44070 */
[----:B------:R-:W-:-:S04]  /*11680*/  IMAD.HI.U32 R7, R2, R9, RZ ;  /* 0x0000000902077227 */ /* 0x000fc800078e00ff */
[----:B------:R-:W-:-:S08]  /*11690*/  IMAD.MOV R7, RZ, RZ, -R7 ;  /* 0x000000ffff077224 */ /* 0x000fd000078e0a07 */
[----:B------:R-:W-:Y:S02]  /*116a0*/  @!P2 IMAD.IADD R6, R6, 0x1, -R0 ;  /* 0x000000010606a824 */ /* 0x000fe400078e0a00 */
[----:B------:R-:W-:-:S03]  /*116b0*/  IMAD R9, R0, R7, R9 ;  /* 0x0000000700097224 */ /* 0x000fc600078e0209 */
[----:B------:R-:W-:Y:S02]  /*116c0*/  ISETP.GT.U32.AND P2, PT, R0, R6, PT ;  /* 0x000000060000720c */ /* 0x000fe40003f44070 */
[----:B---3--:R-:W-:Y:S01]  /*116d0*/  IABS R7, R16 ;  /* 0x0000001000077213 */ /* 0x008fe20000000000 */
        /* <DEDUP_REMOVED lines=84> */
[----:B------:R-:W-:-:S03]  /*11c20*/  IMAD.HI.U32 R16, R2, R10, RZ ;  /* 0x0000000a02107227 */ /* 0x000fc600078e00ff */
[----:B------:R-:W-:Y:S01]  /*11c30*/  ISETP.GT.U32.AND P5, PT, R0, R7, PT ;  /* 0x000000070000720c */ /* 0x000fe20003fa4070 */
[----:B------:R-:W-:Y:S02]  /*11c40*/  @!P6 IMAD.IADD R8, R8, 0x1, -R0 ;  /* 0x000000010808e824 */ /* 0x000fe400078e0a00 */
[----:B------:R-:W-:Y:S02]  /*11c50*/  IMAD.MOV R16, RZ, RZ, -R16 ;  /* 0x000000ffff107224 */ /* 0x000fe400078e0a10 */
[----:B------:R-:W-:Y:S01]  /*11c60*/  @!P2 IMAD.MOV R8, RZ, RZ, -R8 ;  /* 0x000000ffff08a224 */ /* 0x000fe200078e0a08 */
[----:B------:R-:W-:Y:S02]  /*11c70*/  IABS R11, R11 ;  /* 0x0000000b000b7213 */ /* 0x000fe40000000000 */
[----:B---3--:R-:W-:Y:S01]  /*11c80*/  IABS R14, R14 ;  /* 0x0000000e000e7213 */ /* 0x008fe20000000000 */
[----:B------:R-:W-:Y:S01]  /*11c90*/  IMAD R10, R0, R16, R10 ;  /* 0x00000010000a7224 */ /* 0x000fe200078e020a */
[----:B------:R0:W-:Y:S01]  /*11ca0*/  STL [R1+0x760], R8 ;  /* 0x0007600801007387 */ /* 0x0001e20000100800 */
[--C-:B------:R-:W-:Y:S01]  /*11cb0*/  @!P0 IMAD.IADD R4, R4, 0x1, -R0.reuse ;  /* 0x0000000104048824 */ /* 0x100fe200078e0a00 */
[----:B----4-:R-:W-:Y:S01]  /*11cc0*/  ISETP.GE.AND P0, PT, R9, RZ, PT ;  /* 0x000000ff0900720c */ /* 0x010fe20003f06270 */
[C---:B------:R-:W-:Y:S01]  /*11cd0*/  IMAD.HI.U32 R9, R2.reuse, R14, RZ ;  /* 0x0000000e02097227 */ /* 0x040fe200078e00ff */
[----:B------:R-:W3:Y:S03]  /*11ce0*/  LDL.LU R16, [R1+0x2fc] ;  /* 0x0002fc0001107983 */ /* 0x000ee60000300800 */
[----:B------:R-:W-:Y:S01]  /*11cf0*/  @!P5 IMAD.IADD R7, R7, 0x1, -R0 ;  /* 0x000000010707d824 */ /* 0x000fe200078e0a00 */
[----:B------:R1:W-:Y:S01]  /*11d00*/  STL [R1+0x2da8], R2 ;  /* 0x002da80201007387 */ /* 0x0003e20000100800 */
[----:B0-----:R-:W-:-:S03]  /*11d10*/  IMAD.HI.U32 R8, R2, R11, RZ ;  /* 0x0000000b02087227 */ /* 0x001fc600078e00ff */
[----:B-1----:R-:W4:Y:S01]  /*11d20*/  LDL.LU R2, [R1+0x2ec] ;  /* 0x0002ec0001027983 */ /* 0x002f220000300800 */
[----:B--2---:R-:W-:-:S03]  /*11d30*/  ISETP.GE.AND P5, PT, R13, RZ, PT ;  /* 0x000000ff0d00720c */ /* 0x004fc60003fa6270 */
[----:B------:R-:W2:Y:S01]  /*11d40*/  LDL.LU R13, [R1+0x2db0] ;  /* 0x002db000010d7983 */ /* 0x000ea20000300800 */
[----:B------:R-:W-:-:S13]  /*11d50*/  ISETP.GT.U32.AND P6, PT, R0, R6, PT ;  /* 0x000000060000720c */ /* 0x000fda0003fc4070 */
[----:B------:R-:W-:-:S05]  /*11d60*/  @!P6 IMAD.IADD R6, R6, 0x1, -R0 ;  /* 0x000000010606e824 */ /* 0x000fca00078e0a00 */
[----:B------:R-:W-:Y:S01]  /*11d70*/  ISETP.GT.U32.AND P1, PT, R0, R6, PT ;  /* 0x000000060000720c */ /* 0x000fe20003f24070 */
[----:B------:R-:W-:-:S12]  /*11d80*/  IMAD.MOV R9, RZ, RZ, -R9 ;  /* 0x000000ffff097224 */ /* 0x000fd800078e0a09 */
[----:B------:R-:W-:Y:S02]  /*11d90*/  @!P1 IMAD.IADD R6, R6, 0x1, -R0 ;  /* 0x0000000106069824 */ /* 0x000fe400078e0a00 */
[C---:B------:R-:W-:Y:S01]  /*11da0*/  IMAD R9, R0.reuse, R9, R14 ;  /* 0x0000000900097224 */ /* 0x040fe200078e020e */
[C---:B------:R-:W-:Y:S02]  /*11db0*/  ISETP.GT.U32.AND P6, PT, R0.reuse, R15, PT ;  /* 0x0000000f0000720c */ /* 0x040fe40003fc4070 */
[----:B--2---:R-:W-:Y:S02]  /*11dc0*/  ISETP.GE.AND P1, PT, R13, RZ, PT ;  /* 0x000000ff0d00720c */ /* 0x004fe40003f26270 */
[----:B------:R-:W2:Y:S04]  /*11dd0*/  LDL.LU R13, [R1+0x2dac] ;  /* 0x002dac00010d7983 */ /* 0x000ea80000300800 */
[----:B------:R-:W3:Y:S01]  /*11de0*/  LDL.LU R14, [R1+0x2f4] ;  /* 0x0002f400010e7983 */ /* 0x000ee20000300800 */
[----:B------:R-:W-:-:S04]  /*11df0*/  ISETP.GT.U32.AND P2, PT, R0, R12, PT ;  /* 0x0000000c0000720c */ /* 0x000fc80003f44070 */
[----:B------:R-:W-:Y:S01]  /*11e00*/  @!P6 IMAD.IADD R15, R15, 0x1, -R0 ;  /* 0x000000010f0fe824 */ /* 0x000fe200078e0a00 */
[----:B------:R-:W-:Y:S01]  /*11e10*/  ISETP.GT.U32.AND P6, PT, R0, R10, PT ;  /* 0x0000000a0000720c */ /* 0x000fe20003fc4070 */
[----:B------:R-:W-:Y:S02]  /*11e20*/  IMAD.MOV R8, RZ, RZ, -R8 ;  /* 0x000000ffff087224 */ /* 0x000fe400078e0a08 */
[----:B------:R-:W-:-:S05]  /*11e30*/  @!P4 IMAD.MOV R4, RZ, RZ, -R4 ;  /* 0x000000ffff04c224 */ /* 0x000fca00078e0a04 */
[----:B------:R-:W-:Y:S01]  /*11e40*/  @!P2 IMAD.IADD R12, R12, 0x1, -R0 ;  /* 0x000000010c0ca824 */ /* 0x000fe200078e0a00 */
[----:B----4-:R-:W-:Y:S01]  /*11e50*/  ISETP.GE.AND P2, PT, R2, RZ, PT ;  /* 0x000000ff0200720c */ /* 0x010fe20003f46270 */
[----:B------:R-:W-:-:S03]  /*11e60*/  IMAD.MOV.U32 R2, RZ, RZ, R15 ;  /* 0x000000ffff027224 */ /* 0x000fc600078e000f */
[----:B------:R-:W-:Y:S02]  /*11e70*/  @!P6 IMAD.IADD R10, R10, 0x1, -R0 ;  /* 0x000000010a0ae824 */ /* 0x000fe400078e0a00 */
[----:B------:R-:W-:Y:S01]  /*11e80*/  @!P3 IMAD.MOV R2, RZ, RZ, -R2 ;  /* 0x000000ffff02b224 */ /* 0x000fe200078e0a02 */
[C---:B------:R-:W-:Y:S01]  /*11e90*/  ISETP.GT.U32.AND P6, PT, R0.reuse, R12, PT ;  /* 0x0000000c0000720c */ /* 0x040fe20003fc4070 */
[C---:B------:R-:W-:Y:S01]  /*11ea0*/  IMAD R8, R0.reuse, R8, R11 ;  /* 0x0000000800087224 */ /* 0x040fe200078e020b */
[----:B------:R-:W-:Y:S01]  /*11eb0*/  ISETP.GT.U32.AND P3, PT, R0, R10, PT ;  /* 0x0000000a0000720c */ /* 0x000fe20003f64070 */
[----:B------:R-:W4:Y:S04]  /*11ec0*/  LDL R11, [R1+0x300] ;  /* 0x00030000010b7983 */ /* 0x000f280000100800 */
[----:B------:R-:W-:Y:S04]  /*11ed0*/  STL [R1+0x754], R4 ;  /* 0x0007540401007387 */ /* 0x000fe80000100800 */
[----:B------:R0:W-:Y:S02]  /*11ee0*/  STL [R1+0x744], R2 ;  /* 0x0007440201007387 */ /* 0x0001e40000100800 */
[----:B0-----:R-:W-:-:S02]  /*11ef0*/  IMAD.MOV.U32 R2, RZ, RZ, R7 ;  /* 0x000000ffff027224 */ /* 0x001fc400078e0007 */
[----:B------:R-:W4:Y:S02]  /*11f00*/  LDL.LU R7, [R1+0x2f0] ;  /* 0x0002f00001077983 */ /* 0x000f240000300800 */
[----:B------:R-:W-:Y:S02]  /*11f10*/  @!P0 IMAD.MOV R2, RZ, RZ, -R2 ;  /* 0x000000ffff028224 */ /* 0x000fe400078e0a02 */
[----:B------:R-:W-:-:S03]  /*11f20*/  @!P6 IMAD.IADD R12, R12, 0x1, -R0 ;  /* 0x000000010c0ce824 */ /* 0x000fc600078e0a00 */
[----:B------:R0:W-:Y:S01]  /*11f30*/  STL [R1+0x738], R2 ;  /* 0x0007380201007387 */ /* 0x0001e20000100800 */
[----:B------:R-:W-:Y:S02]  /*11f40*/  @!P3 IMAD.IADD R10, R10, 0x1, -R0 ;  /* 0x000000010a0ab824 */ /* 0x000fe400078e0a00 */
[----:B------:R-:W-:Y:S01]  /*11f50*/  IMAD.MOV.U32 R15, RZ, RZ, R6 ;  /* 0x000000ffff0f7224 */ /* 0x000fe200078e0006 */
[----:B0-----:R-:W4:Y:S03]  /*11f60*/  LDL.LU R2, [R1+0x2da8] ;  /* 0x002da80001027983 */ /* 0x001f260000300800 */
[----:B------:R-:W-:-:S05]  /*11f70*/  @!P5 IMAD.MOV R15, RZ, RZ, -R15 ;  /* 0x000000ffff0fd224 */ /* 0x000fca00078e0a0f */
        /* <DEDUP_REMOVED lines=10> */
[----:B------:R-:W-:Y:S01]  /*12020*/  ISETP.GT.U32.AND P5, PT, R0, R9, PT ;  /* 0x000000090000720c */ /* 0x000fe20003fa4070 */
[----:B------:R-:W-:Y:S01]  /*12030*/  @!P2 IMAD.MOV R10, RZ, RZ, -R10 ;  /* 0x000000ffff0aa224 */ /* 0x000fe200078e0a0a */
[----:B------:R-:W-:Y:S01]  /*12040*/  IABS R6, R16 ;  /* 0x0000001000067213 */ /* 0x000fe20000000000 */
[----:B------:R-:W3:Y:S08]  /*12050*/  LDL R15, [R1+0x304] ;  /* 0x00030400010f7983 */ /* 0x000ef00000100800 */
[----:B------:R-:W-:-:S02]  /*12060*/  @!P4 IMAD.IADD R8, R8, 0x1, -R0 ;  /* 0x000000010808c824 */ /* 0x000fc400078e0a00 */
[----:B------:R-:W-:-:S03]  /*12070*/  @!P5 IMAD.IADD R9, R9, 0x1, -R0 ;  /* 0x000000010909d824 */ /* 0x000fc600078e0a00 */
[C---:B------:R-:W-:Y:S02]  /*12080*/  ISETP.GT.U32.AND P4, PT, R0.reuse, R8, PT ;  /* 0x000000080000720c */ /* 0x040fe40003f84070 */
[----:B----4-:R-:W-:Y:S02]  /*12090*/  ISETP.GE.AND P0, PT, R7, RZ, PT ;  /* 0x000000ff0700720c */ /* 0x010fe40003f06270 */
[----:B------:R-:W-:Y:S01]  /*120a0*/  IABS R7, R11 ;  /* 0x0000000b00077213 */ /* 0x000fe20000000000 */
[----:B------:R-:W-:Y:S01]  /*120b0*/  IMAD.MOV.U32 R11, RZ, RZ, R6 ;  /* 0x000000ffff0b7224 */ /* 0x000fe200078e0006 */
[----:B------:R-:W-:Y:S02]  /*120c0*/  ISETP.GT.U32.AND P1, PT, R0, R9, PT ;  /* 0x000000090000720c */ /* 0x000fe40003f24070 */
[----:B------:R-:W-:Y:S02]  /*120d0*/  ISETP.GE.AND P5, PT, R16, RZ, PT ;  /* 0x000000ff1000720c */ /* 0x000fe40003fa6270 */
[----:B------:R-:W4:Y:S03]  /*120e0*/  LDL R16, [R1+0x310] ;  /* 0x0003100001107983 */ /* 0x000f260000100800 */
[----:B------:R-:W-:-:S02]  /*120f0*/  @!P4 IMAD.IADD R8, R8, 0x1, -R0 ;  /* 0x000000010808c824 */ /* 0x000fc400078e0a00 */
[----:B------:R-:W-:-:S04]  /*12100*/  IMAD.HI.U32 R6, R2, R4, RZ ;  /* 0x0000000402067227 */ /* 0x000fc800078e00ff */
[----:B------:R-:W-:-:S04]  /*12110*/  IMAD.HI.U32 R12, R2, R11, RZ ;  /* 0x0000000b020c7227 */ /* 0x000fc800078e00ff */
[----:B------:R-:W-:Y:S02]  /*12120*/  IMAD.MOV R6, RZ, RZ, -R6 ;  /* 0x000000ffff067224 */ /* 0x000fe400078e0a06 */
[----:B------:R-:W-:Y:S02]  /*12130*/  IMAD.MOV R12, RZ, RZ, -R12 ;  /* 0x000000ffff0c7224 */ /* 0x000fe400078e0a0c */
[----:B------:R-:W-:Y:S02]  /*12140*/  IMAD R4, R0, R6, R4 ;  /* 0x0000000600047224 */ /* 0x000fe400078e0204 */
[----:B------:R-:W-:-:S04]  /*12150*/  IMAD.HI.U32 R6, R2, R7, RZ ;  /* 0x0000000702067227 */ /* 0x000fc800078e00ff */
[----:B------:R-:W-:Y:S02]  /*12160*/  @!P0 IMAD.MOV R8, RZ, RZ, -R8 ;  /* 0x000000ffff088224 */ /* 0x000fe400078e0a08 */
[----:B------:R-:W-:Y:S02]  /*12170*/  @!P1 IMAD.IADD R9, R9, 0x1, -R0 ;  /* 0x0000000109099824 */ /* 0x000fe400078e0a00 */
[C---:B------:R-:W-:Y:S02]  /*12180*/  IMAD R11, R0.reuse, R12, R11 ;  /* 0x0000000c000b7224 */ /* 0x040fe400078e020b */
[----:B------:R-:W-:Y:S01]  /*12190*/  IMAD.MOV R6, RZ, RZ, -R6 ;  /* 0x000000ffff067224 */ /* 0x000fe200078e0a06 */
[----:B------:R-:W4:Y:S04]  /*121a0*/  LDL.LU R12, [R1+0x300] ;  /* 0x00030000010c7983 */ /* 0x000f280000300800 */
[----:B------:R-:W-:Y:S04]  /*121b0*/  STL [R1+0x718], R10 ;  /* 0x0007180a01007387 */ /* 0x000fe80000100800 */
[----:B------:R0:W-:Y:S02]  /*121c0*/  STL [R1+0x714], R8 ;  /* 0x0007140801007387 */ /* 0x0001e40000100800 */
[----:B0-----:R-:W-:Y:S01]  /*121d0*/  IMAD R8, R0, R6, R7 ;  /* 0x0000000600087224 */ /* 0x001fe200078e0207 */
[----:B--2---:R-:W-:-:S02]  /*121e0*/  ISETP.GE.AND P1, PT, R13, RZ, PT ;  /* 0x000000ff0d00720c */ /* 0x004fc40003f26270 */
[----:B------:R-:W-:Y:S02]  /*121f0*/  IABS R13, R13 ;  /* 0x0000000d000d7213 */ /* 0x000fe40000000000 */
[----:B---3--:R-:W-:-:S03]  /*12200*/  IABS R6, R14 ;  /* 0x0000000e00067213 */ /* 0x008fc60000000000 */
[----:B------:R-:W-:Y:S01]  /*12210*/  IMAD.HI.U32 R14, R2, R13, RZ ;  /* 0x0000000d020e7227 */ /* 0x000fe200078e00ff */
[----:B------:R0:W-:Y:S04]  /*12220*/  STL [R1+0x2da4], R13 ;  /* 0x002da40d01007387 */ /* 0x0001e80000100800 */
[----:B0-----:R-:W2:Y:S01]  /*12230*/  LDL.LU R13, [R1+0x304] ;  /* 0x00030400010d7983 */ /* 0x001ea20000300800 */
[----:B------:R-:W-:-:S13]  /*12240*/  ISETP.GT.U32.AND P4, PT, R0, R4, PT ;  /* 0x000000040000720c */ /* 0x000fda0003f84070 */
[----:B------:R-:W-:Y:S01]  /*12250*/  @!P4 IMAD.IADD R4, R4, 0x1, -R0 ;  /* 0x000000010404c824 */ /* 0x000fe200078e0a00 */
[----:B----4-:R-:W-:-:S04]  /*12260*/  IABS R7, R16 ;  /* 0x0000001000077213 */ /* 0x010fc80000000000 */
[----:B------:R-:W-:Y:S01]  /*12270*/  ISETP.GT.U32.AND P4, PT, R0, R4, PT ;  /* 0x000000040000720c */ /* 0x000fe20003f84070 */
[----:B------:R-:W-:-:S04]  /*12280*/  IMAD.MOV.U32 R16, RZ, RZ, R9 ;  /* 0x000000ffff107224 */ /* 0x000fc800078e0009 */
[----:B------:R-:W-:-:S05]  /*12290*/  @!P6 IMAD.MOV R16, RZ, RZ, -R16 ;  /* 0x000000ffff10e224 */ /* 0x000fca00078e0a10 */
[----:B------:R0:W-:Y:S03]  /*122a0*/  STL [R1+0x70c], R16 ;  /* 0x00070c1001007387 */ /* 0x0001e60000100800 */
[----:B------:R-:W-:Y:S01]  /*122b0*/  @!P4 IMAD.IADD R4, R4, 0x1, -R0 ;  /* 0x000000010404c824 */ /* 0x000fe200078e0a00 */
[----:B0-----:R-:W3:Y:S01]  /*122c0*/  LDL R16, [R1+0x320] ;  /* 0x0003200001107983 */ /* 0x001ee20000100800 */
[----:B--2---:R-:W-:-:S03]  /*122d0*/  ISETP.GE.AND P4, PT, R13, RZ, PT ;  /* 0x000000ff0d00720c */ /* 0x004fc60003f86270 */
[----:B------:R-:W2:Y:S01]  /*122e0*/  LDL.LU R13, [R1+0x2da4] ;  /* 0x002da400010d7983 */ /* 0x000ea20000300800 */
[----:B------:R-:W-:Y:S02]  /*122f0*/  ISETP.GT.U32.AND P0, PT, R0, R11, PT ;  /* 0x0000000b0000720c */ /* 0x000fe40003f04070 */
[----:B------:R-:W-:-:S11]  /*12300*/  IABS R10, R15 ;  /* 0x0000000f000a7213 */ /* 0x000fd60000000000 */
[----:B------:R-:W-:-:S05]  /*12310*/  @!P0 IMAD.IADD R11, R11, 0x1, -R0 ;  /* 0x000000010b0b8824 */ /* 0x000fca00078e0a00 */
[----:B------:R-:W-:Y:S02]  /*12320*/  ISETP.GT.U32.AND P0, PT, R0, R11, PT ;  /* 0x0000000b0000720c */ /* 0x000fe40003f04070 */
[----:B------:R-:W-:Y:S01]  /*12330*/  ISETP.GE.AND P2, PT, R12, RZ, PT ;  /* 0x000000ff0c00720c */ /* 0x000fe20003f46270 */
        /* <DEDUP_REMOVED lines=108> */
[----:B----4-:R-:W-:-:S04]  /*12a00*/  ISETP.GE.AND P4, PT, R2, RZ, PT ;  /* 0x000000ff0200720c */ /* 0x010fc80003f86270 */
[----:B------:R-:W-:Y:S02]  /*12a10*/  @!P6 IMAD.IADD R9, R9, 0x1, -R0 ;  /* 0x000000010909e824 */ /* 0x000fe400078e0a00 */
[----:B------:R-:W-:Y:S01]  /*12a20*/  IMAD.MOV.U32 R2, RZ, RZ, R15 ;  /* 0x000000ffff027224 */ /* 0x000fe200078e000f */
[C---:B------:R-:W-:Y:S02]  /*12a30*/  ISETP.GT.U32.AND P6, PT, R0.reuse, R11, PT ;  /* 0x0000000b0000720c */ /* 0x040fe40003fc4070 */
[C---:B------:R-:W-:Y:S01]  /*12a40*/  ISETP.GT.U32.AND P5, PT, R0.reuse, R9, PT ;  /* 0x000000090000720c */ /* 0x040fe20003fa4070 */
[----:B------:R-:W-:Y:S02]  /*12a50*/  @!P0 IMAD.MOV R2, RZ, RZ, -R2 ;  /* 0x000000ffff028224 */ /* 0x000fe400078e0a02 */
[----:B------:R-:W-:Y:S02]  /*12a60*/  IMAD R8, R0, R8, R12 ;  /* 0x0000000800087224 */ /* 0x000fe400078e020c */
[----:B------:R-:W4:Y:S04]  /*12a70*/  LDL R12, [R1+0x334] ;  /* 0x00033400010c7983 */ /* 0x000f280000100800 */
[----:B------:R-:W-:Y:S04]  /*12a80*/  STL [R1+0x6e4], R6 ;  /* 0x0006e40601007387 */ /* 0x000fe80000100800 */
[----:B------:R0:W-:Y:S01]  /*12a90*/  STL [R1+0x6e0], R2 ;  /* 0x0006e00201007387 */ /* 0x0001e20000100800 */
[----:B------:R-:W-:-:S02]  /*12aa0*/  @!P6 IMAD.IADD R11, R11, 0x1, -R0 ;  /* 0x000000010b0be824 */ /* 0x000fc400078e0a00 */
[----:B------:R-:W-:Y:S02]  /*12ab0*/  @!P5 IMAD.IADD R9, R9, 0x1, -R0 ;  /* 0x000000010909d824 */ /* 0x000fe400078e0a00 */
[----:B0-----:R-:W-:Y:S02]  /*12ac0*/  IMAD.MOV.U32 R2, RZ, RZ, R7 ;  /* 0x000000ffff027224 */ /* 0x001fe400078e0007 */
[----:B------:R-:W4:Y:S02]  /*12ad0*/  LDL.LU R7, [R1+0x324] ;  /* 0x0003240001077983 */ /* 0x000f240000300800 */
[----:B------:R-:W-:Y:S02]  /*12ae0*/  @!P3 IMAD.MOV R2, RZ, RZ, -R2 ;  /* 0x000000ffff02b224 */ /* 0x000fe400078e0a02 */
[----:B------:R-:W-:-:S03]  /*12af0*/  IMAD.MOV.U32 R15, RZ, RZ, R4 ;  /* 0x000000ffff0f7224 */ /* 0x000fc600078e0004 */
[----:B------:R0:W-:Y:S01]  /*12b00*/  STL [R1+0x6dc], R2 ;  /* 0x0006dc0201007387 */ /* 0x0001e20000100800 */
[----:B------:R-:W-:-:S03]  /*12b10*/  @!P2 IMAD.MOV R15, RZ, RZ, -R15 ;  /* 0x000000ffff0fa224 */ /* 0x000fc600078e0a0f */
[----:B0-----:R-:W4:Y:S04]  /*12b20*/  LDL.LU R2, [R1+0x2d8c] ;  /* 0x002d8c0001027983 */ /* 0x001f280000300800 */
        /* <DEDUP_REMOVED lines=17> */
[----:B------:R-:W-:Y:S02]  /*12c40*/  ISETP.GT.U32.AND P2, PT, R0, R10, PT ;  /* 0x0000000a0000720c */ /* 0x000fe40003f44070 */
[----:B----4-:R-:W-:Y:S02]  /*12c50*/  ISETP.GE.AND P3, PT, R7, RZ, PT ;  /* 0x000000ff0700720c */ /* 0x010fe40003f66270 */
[----:B------:R-:W-:Y:S02]  /*12c60*/  ISETP.GE.AND P1, PT, R16, RZ, PT ;  /* 0x000000ff1000720c */ /* 0x000fe40003f26270 */
[----:B------:R-:W4:Y:S05]  /*12c70*/  LDL R16, [R1+0x344] ;  /* 0x0003440001107983 */ /* 0x000f2a0000100800 */
[----:B------:R-:W-:-:S02]  /*12c80*/  @!P0 IMAD.IADD R8, R8, 0x1, -R0 ;  /* 0x0000000108088824 */ /* 0x000fc400078e0a00 */
[----:B------:R-:W-:Y:S02]  /*12c90*/  @!P2 IMAD.IADD R10, R10, 0x1, -R0 ;  /* 0x000000010a0aa824 */ /* 0x000fe400078e0a00 */
[----:B------:R-:W-:-:S04]  /*12ca0*/  IMAD.HI.U32 R11, R2, R4, RZ ;  /* 0x00000004020b7227 */ /* 0x000fc800078e00ff */
[----:B------:R-:W-:Y:S02]  /*12cb0*/  IMAD.MOV R11, RZ, RZ, -R11 ;  /* 0x000000ffff0b7224 */ /* 0x000fe400078e0a0b */
[----:B------:R-:W-:Y:S02]  /*12cc0*/  @!P3 IMAD.MOV R8, RZ, RZ, -R8 ;  /* 0x000000ffff08b224 */ /* 0x000fe400078e0a08 */
[----:B------:R-:W-:Y:S02]  /*12cd0*/  IMAD R4, R0, R11, R4 ;  /* 0x0000000b00047224 */ /* 0x000fe400078e0204 */
[----:B------:R-:W4:Y:S04]  /*12ce0*/  LDL.LU R11, [R1+0x334] ;  /* 0x00033400010b7983 */ /* 0x000f280000300800 */
[----:B------:R-:W-:Y:S04]  /*12cf0*/  STL [R1+0x6c4], R9 ;  /* 0x0006c40901007387 */ /* 0x000fe80000100800 */
[----:B------:R3:W-:Y:S01]  /*12d00*/  STL [R1+0x6b8], R8 ;  /* 0x0006b80801007387 */ /* 0x0007e20000100800 */
        /* <DEDUP_REMOVED lines=22> */
[C---:B------:R-:W-:Y:S01]  /*12e70*/  IMAD.HI.U32 R12, R2.reuse, R7, RZ ;  /* 0x00000007020c7227 */ /* 0x040fe200078e00ff */
[----:B------:R-:W-:Y:S02]  /*12e80*/  ISETP.GE.AND P4, PT, R11, RZ, PT ;  /* 0x000000ff0b00720c */ /* 0x000fe40003f86270 */
[----:B------:R-:W-:Y:S01]  /*12e90*/  IABS R11, R15 ;  /* 0x0000000f000b7213 */ /* 0x000fe20000000000 */
[----:B------:R-:W-:Y:S02]  /*12ea0*/  IMAD.MOV R12, RZ, RZ, -R12 ;  /* 0x000000ffff0c7224 */ /* 0x000fe400078e0a0c */
[----:B------:R-:W-:-:S04]  /*12eb0*/  IMAD.HI.U32 R10, R2, R8, RZ ;  /* 0x00000008020a7227 */ /* 0x000fc800078e00ff */
[----:B------:R-:W-:Y:S02]  /*12ec0*/  IMAD R7, R0, R12, R7 ;  /* 0x0000000c00077224 */ /* 0x000fe400078e0207 */
[----:B------:R-:W-:Y:S02]  /*12ed0*/  @!P3 IMAD.IADD R4, R4, 0x1, -R0 ;  /* 0x000000010404b824 */ /* 0x000fe400078e0a00 */
[----:B------:R-:W-:-:S04]  /*12ee0*/  IMAD.HI.U32 R12, R2, R11, RZ ;  /* 0x0000000b020c7227 */ /* 0x000fc800078e00ff */
[----:B------:R-:W-:Y:S01]  /*12ef0*/  IMAD.MOV R10, RZ, RZ, -R10 ;  /* 0x000000ffff0a7224 */ /* 0x000fe200078e0a0a */
[C---:B------:R-:W-:Y:S01]  /*12f00*/  ISETP.GT.U32.AND P3, PT, R0.reuse, R4, PT ;  /* 0x000000040000720c */ /* 0x040fe20003f64070 */
[----:B------:R-:W-:Y:S02]  /*12f10*/  IMAD.MOV R14, RZ, RZ, -R14 ;  /* 0x000000ffff0e7224 */ /* 0x000fe400078e0a0e */
[----:B------:R-:W-:Y:S02]  /*12f20*/  IMAD.MOV R12, RZ, RZ, -R12 ;  /* 0x000000ffff0c7224 */ /* 0x000fe400078e0a0c */
[C---:B------:R-:W-:Y:S02]  /*12f30*/  IMAD R8, R0.reuse, R10, R8 ;  /* 0x0000000a00087224 */ /* 0x040fe400078e0208 */
[----:B------:R-:W-:Y:S01]  /*12f40*/  IMAD R11, R0, R12, R11 ;  /* 0x0000000c000b7224 */ /* 0x000fe200078e020b */
[----:B------:R-:W4:Y:S04]  /*12f50*/  LDL R10, [R1+0x34c] ;  /* 0x00034c00010a7983 */ /* 0x000f280000100800 */
[----:B------:R-:W3:Y:S01]  /*12f60*/  LDL R12, [R1+0x348] ;  /* 0x00034800010c7983 */ /* 0x000ee20000100800 */
[----:B------:R-:W-:-:S02]  /*12f70*/  @!P3 IMAD.IADD R4, R4, 0x1, -R0 ;  /* 0x000000010404b824 */ /* 0x000fc400078e0a00 */
[----:B--2---:R-:W-:Y:S02]  /*12f80*/  IMAD R13, R0, R14, R13 ;  /* 0x0000000e000d7224 */ /* 0x004fe400078e020d */
[----:B------:R-:W2:Y:S04]  /*12f90*/  LDL R14, [R1+0x350] ;  /* 0x00035000010e7983 */ /* 0x000ea80000100800 */
[----:B------:R0:W-:Y:S02]  /*12fa0*/  STL [R1+0x2d84], R8 ;  /* 0x002d840801007387 */ /* 0x0001e40000100800 */
[----:B0-----:R-:W-:-:S04]  /*12fb0*/  IMAD.MOV.U32 R8, RZ, RZ, R6 ;  /* 0x000000ffff087224 */ /* 0x001fc800078e0006 */
[----:B------:R-:W-:-:S05]  /*12fc0*/  @!P5 IMAD.MOV R8, RZ, RZ, -R8 ;  /* 0x000000ffff08d224 */ /* 0x000fca00078e0a08 */
[----:B------:R0:W-:Y:S02]  /*12fd0*/  STL [R1+0x6a4], R8 ;  /* 0x0006a40801007387 */ /* 0x0001e40000100800 */
[----:B0-----:R-:W-:-:S04]  /*12fe0*/  IMAD.MOV.U32 R8, RZ, RZ, R4 ;  /* 0x000000ffff087224 */ /* 0x001fc800078e0004 */
[----:B------:R-:W-:-:S05]  /*12ff0*/  @!P1 IMAD.MOV R8, RZ, RZ, -R8 ;  /* 0x000000ffff089224 */ /* 0x000fca00078e0a08 */
[----:B------:R0:W-:Y:S04]  /*13000*/  STL [R1+0x6a0], R8 ;  /* 0x0006a00801007387 */ /* 0x0001e80000100800 */
[----:B0-----:R-:W2:Y:S04]  /*13010*/  LDL.LU R8, [R1+0x2d84] ;  /* 0x002d840001087983 */ /* 0x001ea80000300800 */
[----:B------:R-:W-:Y:S04]  /*13020*/  STL [R1+0x2d7c], R18 ;  /* 0x002d7c1201007387 */ /* 0x000fe80000100800 */
[----:B------:R0:W-:Y:S04]  /*13030*/  STL [R1+0x2d80], R21 ;  /* 0x002d801501007387 */ /* 0x0001e80000100800 */
[----:B0-----:R-:W2:Y:S04]  /*13040*/  LDL.LU R21, [R1+0x340] ;  /* 0x0003400001157983 */ /* 0x001ea80000300800 */
[----:B------:R-:W2:Y:S01]  /*13050*/  LDL.LU R18, [R1+0x344] ;  /* 0x0003440001127983 */ /* 0x000ea20000300800 */
[----:B------:R-:W-:-:S02]  /*13060*/  ISETP.GT.U32.AND P6, PT, R0, R7, PT ;  /* 0x000000070000720c */ /* 0x000fc40003fc4070 */
[----:B------:R-:W-:Y:S01]  /*13070*/  ISETP.GT.U32.AND P3, PT, R0, R13, PT ;  /* 0x0000000d0000720c */ /* 0x000fe20003f64070 */
[----:B------:R-:W-:-:S10]  /*13080*/  IMAD.HI.U32 R15, R2, R9, RZ ;  /* 0x00000009020f7227 */ /* 0x000fd400078e00ff */
[--C-:B------:R-:W-:Y:S01]  /*13090*/  @!P6 IMAD.IADD R7, R7, 0x1, -R0.reuse ;  /* 0x000000010707e824 */ /* 0x100fe200078e0a00 */
[C---:B------:R-:W-:Y:S01]  /*130a0*/  ISETP.GT.U32.AND P6, PT, R0.reuse, R11, PT ;  /* 0x0000000b0000720c */ /* 0x040fe20003fc4070 */
[----:B------:R-:W-:Y:S02]  /*130b0*/  IMAD.MOV R15, RZ, RZ, -R15 ;  /* 0x000000ffff0f7224 */ /* 0x000fe400078e0a0f */
[----:B------:R-:W-:Y:S02]  /*130c0*/  @!P3 IMAD.IADD R13, R13, 0x1, -R0 ;  /* 0x000000010d0db824 */ /* 0x000fe400078e0a00 */
[C---:B------:R-:W-:Y:S01]  /*130d0*/  IMAD R9, R0.reuse, R15, R9 ;  /* 0x0000000f00097224 */ /* 0x040fe200078e0209 */
[----:B----4-:R-:W-:Y:S02]  /*130e0*/  IABS R15, R10 ;  /* 0x0000000a000f7213 */ /* 0x010fe40000000000 */
[----:B------:R-:W-:Y:S02]  /*130f0*/  ISETP.GT.U32.AND P3, PT, R0, R7, PT ;  /* 0x000000070000720c */ /* 0x000fe40003f64070 */
[----:B---3--:R-:W-:-:S03]  /*13100*/  IABS R12, R12 ;  /* 0x0000000c000c7213 */ /* 0x008fc60000000000 */
[----:B------:R-:W-:Y:S02]  /*13110*/  @!P6 IMAD.IADD R11, R11, 0x1, -R0 ;  /* 0x000000010b0be824 */ /* 0x000fe400078e0a00 */
[----:B------:R-:W-:-:S03]  /*13120*/  IMAD.HI.U32 R6, R2, R15, RZ ;  /* 0x0000000f02067227 */ /* 0x000fc600078e00ff */
[C---:B------:R-:W-:Y:S01]  /*13130*/  ISETP.GT.U32.AND P5, PT, R0.reuse, R11, PT ;  /* 0x0000000b0000720c */ /* 0x040fe20003fa4070 */
[----:B------:R-:W-:Y:S01]  /*13140*/  IMAD.MOV R4, RZ, RZ, -R6 ;  /* 0x000000ffff047224 */ /* 0x000fe200078e0a06 */
[C---:B------:R-:W-:Y:S01]  /*13150*/  ISETP.GT.U32.AND P6, PT, R0.reuse, R13, PT ;  /* 0x0000000d0000720c */ /* 0x040fe20003fc4070 */
[--C-:B------:R-:W-:Y:S02]  /*13160*/  @!P3 IMAD.IADD R7, R7, 0x1, -R0.reuse ;  /* 0x000000010707b824 */ /* 0x100fe400078e0a00 */
[C---:B------:R-:W-:Y:S01]  /*13170*/  IMAD R4, R0.reuse, R4, R15 ;  /* 0x0000000400047224 */ /* 0x040fe200078e020f */
[C---:B------:R-:W-:Y:S01]  /*13180*/  ISETP.GT.U32.AND P3, PT, R0.reuse, R9, PT ;  /* 0x000000090000720c */ /* 0x040fe20003f64070 */
[----:B------:R-:W3:Y:S06]  /*13190*/  LDL R15, [R1+0x35c] ;  /* 0x00035c00010f7983 */ /* 0x000eec0000100800 */
[--C-:B------:R-:W-:Y:S01]  /*131a0*/  @!P5 IMAD.IADD R11, R11, 0x1, -R0.reuse ;  /* 0x000000010b0bd824 */ /* 0x100fe200078e0a00 */
[----:B------:R-:W-:Y:S01]  /*131b0*/  ISETP.GT.U32.AND P5, PT, R0, R4, PT ;  /* 0x000000040000720c */ /* 0x000fe20003fa4070 */
[----:B------:R-:W-:-:S04]  /*131c0*/  @!P6 IMAD.IADD R13, R13, 0x1, -R0 ;  /* 0x000000010d0de824 */ /* 0x000fc800078e0a00 */
[----:B------:R-:W-:Y:S02]  /*131d0*/  @!P3 IMAD.IADD R9, R9, 0x1, -R0 ;  /* 0x000000010909b824 */ /* 0x000fe400078e0a00 */
[----:B------:R-:W-:-:S06]  /*131e0*/  @!P2 IMAD.MOV R13, RZ, RZ, -R13 ;  /* 0x000000ffff0da224 */ /* 0x000fcc00078e0a0d */
[----:B------:R-:W-:-:S05]  /*131f0*/  @!P5 IMAD.IADD R4, R4, 0x1, -R0 ;  /* 0x000000010404d824 */ /* 0x000fca00078e0a00 */
[----:B------:R-:W-:Y:S02]  /*13200*/  ISETP.GT.U32.AND P2, PT, R0, R4, PT ;  /* 0x000000040000720c */ /* 0x000fe40003f44070 */
[----:B--2---:R-:W-:Y:S02]  /*13210*/  IABS R10, R14 ;  /* 0x0000000e000a7213 */ /* 0x004fe40000000000 */
[----:B------:R-:W-:Y:S01]  /*13220*/  IABS R14, R16 ;  /* 0x00000010000e7213 */ /* 0x000fe20000000000 */
[----:B------:R-:W-:-:S04]  /*13230*/  IMAD.HI.U32 R16, R2, R12, RZ ;  /* 0x0000000c02107227 */ /* 0x000fc800078e00ff */
[----:B------:R-:W-:Y:S02]  /*13240*/  IMAD.MOV R16, RZ, RZ, -R16 ;  /* 0x000000ffff107224 */ /* 0x000fe400078e0a10 */
[----:B------:R-:W-:-:S04]  /*13250*/  IMAD.HI.U32 R6, R2, R10, RZ ;  /* 0x0000000a02067227 */ /* 0x000fc800078e00ff */
[----:B------:R-:W-:Y:S02]  /*13260*/  IMAD R12, R0, R16, R12 ;  /* 0x00000010000c7224 */ /* 0x000fe400078e020c */
[----:B------:R-:W-:-:S04]  /*13270*/  IMAD.HI.U32 R16, R2, R14, RZ ;  /* 0x0000000e02107227 */ /* 0x000fc800078e00ff */
[----:B------:R-:W-:Y:S02]  /*13280*/  IMAD.MOV R6, RZ, RZ, -R6 ;  /* 0x000000ffff067224 */ /* 0x000fe400078e0a06 */
[----:B------:R-:W-:Y:S02]  /*13290*/  IMAD.MOV R16, RZ, RZ, -R16 ;  /* 0x000000ffff107224 */ /* 0x000fe400078e0a10 */
[C---:B------:R-:W-:Y:S02]  /*132a0*/  IMAD R10, R0.reuse, R6, R10 ;  /* 0x00000006000a7224 */ /* 0x040fe400078e020a */
[----:B------:R-:W-:Y:S02]  /*132b0*/  IMAD R6, R0, R16, R14 ;  /* 0x0000001000067224 */ /* 0x000fe400078e020e */
[----:B------:R-:W-:-:S04]  /*132c0*/  IMAD.MOV.U32 R16, RZ, RZ, R7 ;  /* 0x000000ffff107224 */ /* 0x000fc800078e0007 */
[----:B------:R-:W-:Y:S01]  /*132d0*/  @!P4 IMAD.MOV R16, RZ, RZ, -R16 ;  /* 0x000000ffff10c224 */ /* 0x000fe200078e0a10 */
[----:B------:R-:W-:-:S13]  /*132e0*/  ISETP.GT.U32.AND P1, PT, R0, R8, PT ;  /* 0x000000080000720c */ /* 0x000fda0003f24070 */
[----:B------:R-:W-:Y:S01]  /*132f0*/  @!P1 IMAD.IADD R8, R8, 0x1, -R0 ;  /* 0x0000000108089824 */ /* 0x000fe200078e0a00 */
[----:B------:R-:W-:Y:S02]  /*13300*/  ISETP.GE.AND P1, PT, R21, RZ, PT ;  /* 0x000000ff1500720c */ /* 0x000fe40003f26270 */
[----:B------:R-:W2:Y:S01]  /*13310*/  LDL.LU R21, [R1+0x2d80] ;  /* 0x002d800001157983 */ /* 0x000ea20000300800 */
[----:B------:R-:W-:-:S03]  /*13320*/  ISETP.GE.AND P3, PT, R18, RZ, PT ;  /* 0x000000ff1200720c */ /* 0x000fc60003f66270 */
        /* <DEDUP_REMOVED lines=8> */
[----:B------:R-:W-:-:S02]  /*133b0*/  @!P0 IMAD.MOV R11, RZ, RZ, -R11 ;  /* 0x000000ffff0b8224 */ /* 0x000fc400078e0a0b */
[----:B------:R-:W4:Y:S10]  /*133c0*/  LDL.LU R13, [R1+0x354] ;  /* 0x00035400010d7983 */ /* 0x000f340000300800 */
[----:B------:R-:W-:Y:S01]  /*133d0*/  @!P6 IMAD.IADD R12, R12, 0x1, -R0 ;  /* 0x000000010c0ce824 */ /* 0x000fe200078e0a00 */
[----:B------:R-:W-:-:S04]  /*133e0*/  ISETP.GT.U32.AND P6, PT, R0, R8, PT ;  /* 0x000000080000720c */ /* 0x000fc80003fc4070 */
[----:B------:R-:W-:Y:S02]  /*133f0*/  ISETP.GT.U32.AND P5, PT, R0, R12, PT ;  /* 0x0000000c0000720c */ /* 0x000fe40003fa4070 */
[----:B---3--:R-:W-:Y:S01]  /*13400*/  IABS R15, R15 ;  /* 0x0000000f000f7213 */ /* 0x008fe20000000000 */
[----:B------:R0:W-:Y:S04]  /*13410*/  STL [R1+0x68c], R11 ;  /* 0x00068c0b01007387 */ /* 0x0001e80000100800 */
[----:B------:R-:W3:Y:S02]  /*13420*/  LDL.LU R16, [R1+0x364] ;  /* 0x0003640001107983 */ /* 0x000ee40000300800 */
[--C-:B------:R-:W-:Y:S02]  /*13430*/  @!P6 IMAD.IADD R8, R8, 0x1, -R0.reuse ;  /* 0x000000010808e824 */ /* 0x100fe400078e0a00 */
[----:B------:R1:W-:Y:S02]  /*13440*/  STL [R1+0x2d74], R2 ;  /* 0x002d740201007387 */ /* 0x0003e40000100800 */
        /* <DEDUP_REMOVED lines=10> */
[----:B------:R-:W-:Y:S02]  /*134f0*/  IMAD.MOV R11, RZ, RZ, -R11 ;  /* 0x000000ffff0b7224 */ /* 0x000fe400078e0a0b */
[----:B------:R-:W-:-:S08]  /*13500*/  IMAD.MOV R7, RZ, RZ, -R7 ;  /* 0x000000ffff077224 */ /* 0x000fd000078e0a07 */
[--C-:B------:R-:W-:Y:S02]  /*13510*/  @!P4 IMAD.IADD R9, R9, 0x1, -R0.reuse ;  /* 0x000000010909c824 */ /* 0x100fe400078e0a00 */
[----:B------:R-:W-:Y:S01]  /*13520*/  @!P0 IMAD.IADD R10, R10, 0x1, -R0 ;  /* 0x000000010a0a8824 */ /* 0x000fe200078e0a00 */
[----:B------:R-:W-:Y:S01]  /*13530*/  ISETP.GE.AND P0, PT, R13, RZ, PT ;  /* 0x000000ff0d00720c */ /* 0x000fe20003f06270 */
[----:B------:R-:W-:Y:S02]  /*13540*/  IMAD.MOV.U32 R13, RZ, RZ, R8 ;  /* 0x000000ffff0d7224 */ /* 0x000fe400078e0008 */
[C---:B------:R-:W-:Y:S02]  /*13550*/  IMAD R11, R0.reuse, R11, R14 ;  /* 0x0000000b000b7224 */ /* 0x040fe400078e020e */
[----:B------:R-:W-:Y:S01]  /*13560*/  @!P1 IMAD.MOV R13, RZ, RZ, -R13 ;  /* 0x000000ffff0d9224 */ /* 0x000fe200078e0a0d */
[----:B------:R-:W3:Y:S01]  /*13570*/  LDL.LU R14, [R1+0x360] ;  /* 0x00036000010e7983 */ /* 0x000ee20000300800 */
[----:B------:R-:W-:-:S02]  /*13580*/  IMAD R8, R0, R7, R15 ;  /* 0x0000000700087224 */ /* 0x000fc400078e020f */
[----:B----4-:R-:W-:Y:S01]  /*13590*/  @!P2 IMAD.IADD R4, R4, 0x1, -R0 ;  /* 0x000000010404a824 */ /* 0x010fe200078e0a00 */
[----:B--2---:R-:W-:Y:S01]  /*135a0*/  ISETP.GE.AND P2, PT, R2, RZ, PT ;  /* 0x000000ff0200720c */ /* 0x004fe20003f46270 */
[----:B------:R-:W-:Y:S02]  /*135b0*/  IMAD.MOV.U32 R2, RZ, RZ, R9 ;  /* 0x000000ffff027224 */ /* 0x000fe400078e0009 */
[----:B------:R-:W2:Y:S02]  /*135c0*/  LDL.LU R9, [R1+0x358] ;  /* 0x0003580001097983 */ /* 0x000ea40000300800 */
[----:B------:R-:W-:Y:S02]  /*135d0*/  @!P3 IMAD.MOV R2, RZ, RZ, -R2 ;  /* 0x000000ffff02b224 */ /* 0x000fe400078e0a02 */
[----:B------:R-:W4:Y:S04]  /*135e0*/  LDL.LU R15, [R1+0x35c] ;  /* 0x00035c00010f7983 */ /* 0x000f280000300800 */
[----:B------:R0:W-:Y:S04]  /*135f0*/  STL [R1+0x688], R13 ;  /* 0x0006880d01007387 */ /* 0x0001e80000100800 */
[----:B0-----:R-:W4:Y:S04]  /*13600*/  LDL R13, [R1+0x368] ;  /* 0x00036800010d7983 */ /* 0x001f280000100800 */
[----:B------:R0:W-:Y:S02]  /*13610*/  STL [R1+0x684], R2 ;  /* 0x0006840201007387 */ /* 0x0001e40000100800 */
[----:B0-----:R-:W-:-:S04]  /*13620*/  IMAD.MOV.U32 R2, RZ, RZ, R12 ;  /* 0x000000ffff027224 */ /* 0x001fc800078e000c */
[----:B------:R-:W-:-:S05]  /*13630*/  @!P6 IMAD.MOV R2, RZ, RZ, -R2 ;  /* 0x000000ffff02e224 */ /* 0x000fca00078e0a02 */
[----:B------:R0:W-:Y:S04]  /*13640*/  STL [R1+0x67c], R2 ;  /* 0x00067c0201007387 */ /* 0x0001e80000100800 */
[----:B0-----:R-:W4:Y:S01]  /*13650*/  LDL.LU R2, [R1+0x2d74] ;  /* 0x002d740001027983 */ /* 0x001f220000300800 */
[C---:B------:R-:W-:Y:S01]  /*13660*/  ISETP.GT.U32.AND P4, PT, R0.reuse, R6, PT ;  /* 0x000000060000720c */ /* 0x040fe20003f84070 */
[----:B------:R-:W-:Y:S01]  /*13670*/  IMAD.MOV.U32 R12, RZ, RZ, R4 ;  /* 0x000000ffff0c7224 */ /* 0x000fe200078e0004 */
[C---:B------:R-:W-:Y:S02]  /*13680*/  ISETP.GT.U32.AND P1, PT, R0.reuse, R10, PT ;  /* 0x0000000a0000720c */ /* 0x040fe40003f24070 */
[C---:B------:R-:W-:Y:S01]  /*13690*/  ISETP.GT.U32.AND P3, PT, R0.reuse, R11, PT ;  /* 0x0000000b0000720c */ /* 0x040fe20003f64070 */
[----:B------:R-:W-:Y:S01]  /*136a0*/  @!P5 IMAD.MOV R12, RZ, RZ, -R12 ;  /* 0x000000ffff0cd224 */ /* 0x000fe200078e0a0c */
[----:B------:R-:W-:-:S07]  /*136b0*/  ISETP.GT.U32.AND P5, PT, R0, R8, PT ;  /* 0x000000080000720c */ /* 0x000fce0003fa4070 */
[----:B------:R-:W-:-:S05]  /*136c0*/  @!P4 IMAD.IADD R6, R6, 0x1, -R0 ;  /* 0x000000010606c824 */ /* 0x000fca00078e0a00 */
[----:B------:R-:W-:Y:S02]  /*136d0*/  ISETP.GT.U32.AND P4, PT, R0, R6, PT ;  /* 0x000000060000720c */ /* 0x000fe40003f84070 */
[----:B---3--:R-:W-:Y:S01]  /*136e0*/  IABS R7, R14 ;  /* 0x0000000e00077213 */ /* 0x008fe20000000000 */
[--C-:B------:R-:W-:Y:S02]  /*136f0*/  @!P1 IMAD.IADD R10, R10, 0x1, -R0.reuse ;  /* 0x000000010a0a9824 */ /* 0x100fe400078e0a00 */
[--C-:B------:R-:W-:Y:S02]  /*13700*/  @!P3 IMAD.IADD R11, R11, 0x1, -R0.reuse ;  /* 0x000000010b0bb824 */ /* 0x100fe400078e0a00 */
[----:B------:R-:W-:Y:S01]  /*13710*/  IMAD.MOV.U32 R4, RZ, RZ, R7 ;  /* 0x000000ffff047224 */ /* 0x000fe200078e0007 */
[----:B------:R-:W-:Y:S01]  /*13720*/  STL [R1+0x670], R12 ;  /* 0x0006700c01007387 */ /* 0x000fe20000100800 */
[----:B------:R-:W-:Y:S01]  /*13730*/  @!P5 IMAD.IADD R8, R8, 0x1, -R0 ;  /* 0x000000010808d824 */ /* 0x000fe200078e0a00 */
[----:B------:R-:W-:-:S03]  /*13740*/  ISETP.GT.U32.AND P3, PT, R0, R11, PT ;  /* 0x0000000b0000720c */ /* 0x000fc60003f64070 */
[----:B------:R-:W-:Y:S01]  /*13750*/  @!P4 IMAD.IADD R6, R6, 0x1, -R0 ;  /* 0x000000010606c824 */ /* 0x000fe200078e0a00 */
[----:B------:R-:W-:Y:S01]  /*13760*/  ISETP.GE.AND P4, PT, R14, RZ, PT ;  /* 0x000000ff0e00720c */ /* 0x000fe20003f86270 */
[----:B------:R-:W-:-:S04]  /*13770*/  IMAD.MOV.U32 R14, RZ, RZ, R10 ;  /* 0x000000ffff0e7224 */ /* 0x000fc800078e000a */
[----:B------:R-:W-:Y:S01]  /*13780*/  @!P2 IMAD.MOV R14, RZ, RZ, -R14 ;  /* 0x000000ffff0ea224 */ /* 0x000fe200078e0a0e */
[----:B------:R-:W-:Y:S02]  /*13790*/  ISETP.GT.U32.AND P2, PT, R0, R8, PT ;  /* 0x000000080000720c */ /* 0x000fe40003f44070 */
[----:B------:R-:W-:Y:S02]  /*137a0*/  ISETP.GE.AND P5, PT, R16, RZ, PT ;  /* 0x000000ff1000720c */ /* 0x000fe40003fa6270 */
[----:B------:R0:W-:Y:S01]  /*137b0*/  STL [R1+0x66c], R14 ;  /* 0x00066c0e01007387 */ /* 0x0001e20000100800 */
[----:B------:R-:W-:Y:S02]  /*137c0*/  @!P3 IMAD.IADD R11, R11, 0x1, -R0 ;  /* 0x000000010b0bb824 */ /* 0x000fe400078e0a00 */
[----:B------:R-:W-:Y:S01]  /*137d0*/  @!P0 IMAD.MOV R6, RZ, RZ, -R6 ;  /* 0x000000ffff068224 */ /* 0x000fe200078e0a06 */
[----:B0-----:R-:W3:Y:S05]  /*137e0*/  LDL R14, [R1+0x374] ;  /* 0x00037400010e7983 */ /* 0x001eea0000100800 */
[----:B------:R-:W-:Y:S01]  /*137f0*/  @!P2 IMAD.IADD R8, R8, 0x1, -R0 ;  /* 0x000000010808a824 */ /* 0x000fe200078e0a00 */
[----:B--2---:R-:W-:-:S02]  /*13800*/  ISETP.GE.AND P6, PT, R9, RZ, PT ;  /* 0x000000ff0900720c */ /* 0x004fc40003fc6270 */
[----:B------:R-:W-:Y:S02]  /*13810*/  IABS R9, R16 ;  /* 0x0000001000097213 */ /* 0x000fe40000000000 */
[----:B----4-:R-:W-:Y:S01]  /*13820*/  ISETP.GE.AND P1, PT, R15, RZ, PT ;  /* 0x000000ff0f00720c */ /* 0x010fe20003f26270 */
[----:B------:R-:W2:Y:S02]  /*13830*/  LDL R16, [R1+0x37c] ;  /* 0x00037c0001107983 */ /* 0x000ea40000100800 */
[----:B------:R-:W-:Y:S02]  /*13840*/  IMAD.MOV.U32 R7, RZ, RZ, R9 ;  /* 0x000000ffff077224 */ /* 0x000fe400078e0009 */
[----:B------:R-:W4:Y:S01]  /*13850*/  LDL R15, [R1+0x370] ;  /* 0x00037000010f7983 */ /* 0x000f220000100800 */
[----:B------:R-:W-:-:S05]  /*13860*/  IABS R13, R13 ;  /* 0x0000000d000d7213 */ /* 0x000fca0000000000 */
[----:B------:R-:W-:Y:S02]  /*13870*/  IMAD.MOV.U32 R9, RZ, RZ, R13 ;  /* 0x000000ffff097224 */ /* 0x000fe400078e000d */
[----:B------:R-:W-:Y:S02]  /*13880*/  @!P6 IMAD.MOV R11, RZ, RZ, -R11 ;  /* 0x000000ffff0be224 */ /* 0x000fe400078e0a0b */
[----:B------:R-:W-:-:S04]  /*13890*/  IMAD.HI.U32 R12, R2, R4, RZ ;  /* 0x00000004020c7227 */ /* 0x000fc800078e00ff */
[----:B------:R-:W-:-:S04]  /*138a0*/  IMAD.HI.U32 R10, R2, R7, RZ ;  /* 0x00000007020a7227 */ /* 0x000fc800078e00ff */
[----:B------:R-:W-:Y:S02]  /*138b0*/  IMAD.MOV R12, RZ, RZ, -R12 ;  /* 0x000000ffff0c7224 */ /* 0x000fe400078e0a0c */
[----:B------:R-:W-:Y:S02]  /*138c0*/  IMAD.MOV R13, RZ, RZ, -R10 ;  /* 0x000000ffff0d7224 */ /* 0x000fe400078e0a0a */
[----:B------:R-:W-:Y:S02]  /*138d0*/  IMAD R10, R0, R12, R4 ;  /* 0x0000000c000a7224 */ /* 0x000fe400078e0204 */
[----:B------:R-:W-:Y:S01]  /*138e0*/  IMAD.HI.U32 R4, R2, R9, RZ ;  /* 0x0000000902047227 */ /* 0x000fe200078e00ff */
[----:B------:R-:W2:Y:S03]  /*138f0*/  LDL.LU R12, [R1+0x378] ;  /* 0x00037800010c7983 */ /* 0x000ea60000300800 */
[----:B------:R-:W-:-:S02]  /*13900*/  IMAD.MOV R4, RZ, RZ, -R4 ;  /* 0x000000ffff047224 */ /* 0x000fc400078e0a04 */
[C---:B------:R-:W-:Y:S02]  /*13910*/  IMAD R7, R0.reuse, R13, R7 ;  /* 0x0000000d00077224 */ /* 0x040fe400078e0207 */
[----:B------:R-:W4:Y:S01]  /*13920*/  LDL.LU R13, [R1+0x368] ;  /* 0x00036800010d7983 */ /* 0x000f220000300800 */
[----:B------:R-:W-:-:S03]  /*13930*/  IMAD R9, R0, R4, R9 ;  /* 0x0000000400097224 */ /* 0x000fc600078e0209 */
[----:B------:R-:W-:Y:S04]  /*13940*/  STL [R1+0x664], R6 ;  /* 0x0006640601007387 */ /* 0x000fe80000100800 */
[----:B------:R0:W-:Y:S04]  /*13950*/  STL [R1+0x2d70], R9 ;  /* 0x002d700901007387 */ /* 0x0001e80000100800 */
[----:B------:R-:W-:Y:S01]  /*13960*/  STL [R1+0x65c], R11 ;  /* 0x00065c0b01007387 */ /* 0x000fe20000100800 */
[----:B0-----:R-:W-:-:S03]  /*13970*/  IMAD.MOV.U32 R9, RZ, RZ, R8 ;  /* 0x000000ffff097224 */ /* 0x001fc600078e0008 */
[----:B------:R-:W4:Y:S01]  /*13980*/  LDL.LU R8, [R1+0x370] ;  /* 0x0003700001087983 */ /* 0x000f220000300800 */
[----:B------:R-:W-:-:S13]  /*13990*/  ISETP.GT.U32.AND P3, PT, R0, R10, PT ;  /* 0x0000000a0000720c */ /* 0x000fda0003f64070 */
[----:B------:R-:W-:Y:S01]  /*139a0*/  @!P3 IMAD.IADD R10, R10, 0x1, -R0 ;  /* 0x000000010a0ab824 */ /* 0x000fe200078e0a00 */
[----:B---3--:R-:W-:-:S04]  /*139b0*/  IABS R4, R14 ;  /* 0x0000000e00047213 */ /* 0x008fc80000000000 */
[----:B------:R-:W-:Y:S01]  /*139c0*/  ISETP.GT.U32.AND P3, PT, R0, R10, PT ;  /* 0x0000000a0000720c */ /* 0x000fe20003f64070 */
[----:B------:R-:W-:-:S05]  /*139d0*/  @!P1 IMAD.MOV R9, RZ, RZ, -R9 ;  /* 0x000000ffff099224 */ /* 0x000fca00078e0a09 */
[----:B------:R0:W-:Y:S07]  /*139e0*/  STL [R1+0x650], R9 ;  /* 0x0006500901007387 */ /* 0x0001ee0000100800 */
[----:B------:R-:W-:Y:S01]  /*139f0*/  @!P3 IMAD.IADD R10, R10, 0x1, -R0 ;  /* 0x000000010a0ab824 */ /* 0x000fe200078e0a00 */
[----:B0-----:R-:W3:Y:S01]  /*13a00*/  LDL.LU R9, [R1+0x2d70] ;  /* 0x002d700001097983 */ /* 0x001ee20000300800 */
[----:B--2---:R-:W-:Y:S02]  /*13a10*/  IABS R11, R12 ;  /* 0x0000000c000b7213 */ /* 0x004fe40000000000 */
[----:B------:R-:W-:-:S02]  /*13a20*/  ISETP.GE.AND P2, PT, R12, RZ, PT ;  /* 0x000000ff0c00720c */ /* 0x000fc40003f46270 */
[----:B----4-:R-:W-:Y:S01]  /*13a30*/  IABS R12, R15 ;  /* 0x0000000f000c7213 */ /* 0x010fe20000000000 */
[----:B------:R-:W-:Y:S01]  /*13a40*/  IMAD.HI.U32 R15, R2, R4, RZ ;  /* 0x00000004020f7227 */ /* 0x000fe200078e00ff */
[----:B------:R-:W-:-:S03]  /*13a50*/  ISETP.GE.AND P0, PT, R13, RZ, PT ;  /* 0x000000ff0d00720c */ /* 0x000fc60003f06270 */
[----:B------:R-:W-:-:S04]  /*13a60*/  IMAD.HI.U32 R13, R2, R11, RZ ;  /* 0x0000000b020d7227 */ /* 0x000fc800078e00ff */
[----:B------:R-:W-:Y:S02]  /*13a70*/  IMAD.MOV R15, RZ, RZ, -R15 ;  /* 0x000000ffff0f7224 */ /* 0x000fe400078e0a0f */
[----:B------:R-:W-:Y:S02]  /*13a80*/  IMAD.MOV R13, RZ, RZ, -R13 ;  /* 0x000000ffff0d7224 */ /* 0x000fe400078e0a0d */
[----:B------:R-:W-:Y:S02]  /*13a90*/  IMAD R4, R0, R15, R4 ;  /* 0x0000000f00047224 */ /* 0x000fe400078e0204 */
[----:B------:R-:W2:Y:S01]  /*13aa0*/  LDL R15, [R1+0x38c] ;  /* 0x00038c00010f7983 */ /* 0x000ea20000100800 */
[----:B------:R-:W-:Y:S01]  /*13ab0*/  ISETP.GE.AND P3, PT, R8, RZ, PT ;  /* 0x000000ff0800720c */ /* 0x000fe20003f66270 */
[C---:B------:R-:W-:Y:S02]  /*13ac0*/  IMAD R8, R0.reuse, R13, R11 ;  /* 0x0000000d00087224 */ /* 0x040fe400078e020b */
[----:B------:R-:W4:Y:S01]  /*13ad0*/  LDL R11, [R1+0x384] ;  /* 0x00038400010b7983 */ /* 0x000f220000100800 */
[----:B------:R-:W-:Y:S01]  /*13ae0*/  ISETP.GT.U32.AND P6, PT, R0, R7, PT ;  /* 0x000000070000720c */ /* 0x000fe20003fc4070 */
[----:B------:R-:W-:Y:S01]  /*13af0*/  IMAD.HI.U32 R6, R2, R12, RZ ;  /* 0x0000000c02067227 */ /* 0x000fe200078e00ff */
[----:B------:R-:W-:-:S11]  /*13b00*/  IABS R14, R16 ;  /* 0x00000010000e7213 */ /* 0x000fd60000000000 */
[----:B------:R-:W-:-:S05]  /*13b10*/  @!P6 IMAD.IADD R7, R7, 0x1, -R0 ;  /* 0x000000010707e824 */ /* 0x000fca00078e0a00 */
[----:B------:R-:W-:Y:S01]  /*13b20*/  ISETP.GT.U32.AND P6, PT, R0, R7, PT ;  /* 0x000000070000720c */ /* 0x000fe20003fc4070 */
[----:B------:R-:W-:-:S04]  /*13b30*/  IMAD.HI.U32 R16, R2, R14, RZ ;  /* 0x0000000e02107227 */ /* 0x000fc800078e00ff */
[----:B------:R-:W-:Y:S02]  /*13b40*/  IMAD.MOV R6, RZ, RZ, -R6 ;  /* 0x000000ffff067224 */ /* 0x000fe400078e0a06 */
[----:B------:R-:W-:Y:S01]  /*13b50*/  IMAD.MOV R16, RZ, RZ, -R16 ;  /* 0x000000ffff107224 */ /* 0x000fe200078e0a10 */
[----:B------:R-:W-:Y:S01]  /*13b60*/  IABS R13, R23 ;  /* 0x00000017000d7213 */ /* 0x000fe20000000000 */
[C---:B------:R-:W-:Y:S02]  /*13b70*/  IMAD R12, R0.reuse, R6, R12 ;  /* 0x00000006000c7224 */ /* 0x040fe400078e020c */
[----:B------:R-:W3:Y:S02]  /*13b80*/  LDL R6, [R1+0x388] ;  /* 0x0003880001067983 */ /* 0x000ee40000100800 */
[----:B------:R-:W-:Y:S02]  /*13b90*/  @!P6 IMAD.IADD R7, R7, 0x1, -R0 ;  /* 0x000000010707e824 */ /* 0x000fe400078e0a00 */
[----:B------:R0:W-:Y:S01]  /*13ba0*/  STL [R1+0x2d68], R23 ;  /* 0x002d681701007387 */ /* 0x0001e20000100800 */
[----:B------:R-:W-:-:S02]  /*13bb0*/  IMAD R14, R0, R16, R14 ;  /* 0x00000010000e7224 */ /* 0x000fc400078e020e */
[----:B------:R-:W-:Y:S01]  /*13bc0*/  @!P4 IMAD.MOV R10, RZ, RZ, -R10 ;  /* 0x000000ffff0ac224 */ /* 0x000fe200078e0a0a */
[----:B------:R1:W-:Y:S04]  /*13bd0*/  STL [R1+0x2d6c], R21 ;  /* 0x002d6c1501007387 */ /* 0x0003e80000100800 */
[----:B------:R-:W-:Y:S04]  /*13be0*/  STL [R1+0x64c], R10 ;  /* 0x00064c0a01007387 */ /* 0x000fe80000100800 */
[----:B0-----:R-:W3:Y:S01]  /*13bf0*/  LDL.LU R23, [R1+0x37c] ;  /* 0x00037c0001177983 */ /* 0x001ee20000300800 */
[----:B-1----:R-:W-:-:S04]  /*13c00*/  IMAD.MOV.U32 R21, RZ, RZ, R7 ;  /* 0x000000ffff157224 */ /* 0x002fc800078e0007 */
[----:B------:R-:W-:-:S05]  /*13c10*/  @!P5 IMAD.MOV R21, RZ, RZ, -R21 ;  /* 0x000000ffff15d224 */ /* 0x000fca00078e0a15 */
[----:B------:R0:W-:Y:S04]  /*13c20*/  STL [R1+0x648], R21 ;  /* 0x0006481501007387 */ /* 0x0001e80000100800 */
[----:B0-----:R-:W3:Y:S01]  /*13c30*/  LDL.LU R21, [R1+0x2d6c] ;  /* 0x002d6c0001157983 */ /* 0x001ee20000300800 */
[----:B--2---:R-:W-:Y:S01]  /*13c40*/  IABS R16, R15 ;  /* 0x0000000f00107213 */ /* 0x004fe20000000000 */
[----:B------:R-:W-:-:S04]  /*13c50*/  IMAD.HI.U32 R15, R2, R13, RZ ;  /* 0x0000000d020f7227 */ /* 0x000fc800078e00ff */
[----:B------:R-:W-:Y:S01]  /*13c60*/  IMAD.MOV.U32 R10, RZ, RZ, R16 ;  /* 0x000000ffff0a7224 */ /* 0x000fe200078e0010 */
[----:B----4-:R-:W-:Y:S01]  /*13c70*/  IABS R11, R11 ;  /* 0x0000000b000b7213 */ /* 0x010fe20000000000 */
[----:B------:R-:W-:-:S04]  /*13c80*/  IMAD.MOV R16, RZ, RZ, -R15 ;  /* 0x000000ffff107224 */ /* 0x000fc800078e0a0f */
[----:B------:R-:W-:-:S04]  /*13c90*/  IMAD.HI.U32 R7, R2, R11, RZ ;  /* 0x0000000b02077227 */ /* 0x000fc800078e00ff */
[----:B------:R-:W-:Y:S02]  /*13ca0*/  IMAD.MOV R15, RZ, RZ, -R7 ;  /* 0x000000ffff0f7224 */ /* 0x000fe400078e0a07 */
[----:B------:R-:W2:Y:S01]  /*13cb0*/  LDL.LU R7, [R1+0x374] ;  /* 0x0003740001077983 */ /* 0x000ea20000300800 */
[----:B------:R-:W-:-:S03]  /*13cc0*/  IMAD R13, R0, R16, R13 ;  /* 0x00000010000d7224 */ /* 0x000fc600078e020d */
[----:B------:R-:W4:Y:S01]  /*13cd0*/  LDL.LU R16, [R1+0x390] ;  /* 0x0003900001107983 */ /* 0x000f220000300800 */
[C---:B------:R-:W-:Y:S01]  /*13ce0*/  ISETP.GT.U32.AND P5, PT, R0.reuse, R4, PT ;  /* 0x000000040000720c */ /* 0x040fe20003fa4070 */
[----:B------:R-:W-:Y:S02]  /*13cf0*/  IMAD R11, R0, R15, R11 ;  /* 0x0000000f000b7224 */ /* 0x000fe400078e020b */
[----:B------:R-:W-:-:S04]  /*13d00*/  IMAD.HI.U32 R15, R2, R10, RZ ;  /* 0x0000000a020f7227 */ /* 0x000fc800078e00ff */
[----:B------:R-:W-:-:S06]  /*13d10*/  IMAD.MOV R15, RZ, RZ, -R15 ;  /* 0x000000ffff0f7224 */ /* 0x000fcc00078e0a0f */
[----:B------:R-:W-:Y:S02]  /*13d20*/  @!P5 IMAD.IADD R4, R4, 0x1, -R0 ;  /* 0x000000010404d824 */ /* 0x000fe400078e0a00 */
[C---:B------:R-:W-:Y:S01]  /*13d30*/  IMAD R10, R0.reuse, R15, R10 ;  /* 0x0000000f000a7224 */ /* 0x040fe200078e020a */
[----:B---3--:R-:W-:Y:S02]  /*13d40*/  ISETP.GE.AND P5, PT, R23, RZ, PT ;  /* 0x000000ff1700720c */ /* 0x008fe40003fa6270 */
[----:B------:R-:W3:Y:S04]  /*13d50*/  LDL.LU R23, [R1+0x2d68] ;  /* 0x002d680001177983 */ /* 0x000ee80000300800 */
[----:B----4-:R-:W-:Y:S04]  /*13d60*/  STL [R1+0x2d5c], R16 ;  /* 0x002d5c1001007387 */ /* 0x010fe80000100800 */
[----:B------:R-:W4:Y:S01]  /*13d70*/  LDL.LU R15, [R1+0x398] ;  /* 0x00039800010f7983 */ /* 0x000f220000300800 */
[----:B------:R-:W-:-:S02]  /*13d80*/  ISETP.GT.U32.AND P6, PT, R0, R8, PT ;  /* 0x000000080000720c */ /* 0x000fc40003fc4070 */
[----:B------:R-:W-:-:S11]  /*13d90*/  ISETP.GT.U32.AND P1, PT, R0, R9, PT ;  /* 0x000000090000720c */ /* 0x000fd60003f24070 */
[--C-:B------:R-:W-:Y:S02]  /*13da0*/  @!P6 IMAD.IADD R8, R8, 0x1, -R0.reuse ;  /* 0x000000010808e824 */ /* 0x100fe400078e0a00 */
[----:B------:R-:W-:-:S03]  /*13db0*/  @!P1 IMAD.IADD R9, R9, 0x1, -R0 ;  /* 0x0000000109099824 */ /* 0x000fc600078e0a00 */
[C---:B------:R-:W-:Y:S01]  /*13dc0*/  ISETP.GT.U32.AND P4, PT, R0.reuse, R8, PT ;  /* 0x000000080000720c */ /* 0x040fe20003f84070 */
[----:B----4-:R0:W-:Y:S04]  /*13dd0*/  STL [R1+0x2d64], R15 ;  /* 0x002d640f01007387 */ /* 0x0101e80000100800 */
[----:B0-----:R-:W4:Y:S01]  /*13de0*/  LDL R15, [R1+0x394] ;  /* 0x00039400010f7983 */ /* 0x001f220000100800 */
[----:B------:R-:W-:Y:S02]  /*13df0*/  ISETP.GT.U32.AND P6, PT, R0, R9, PT ;  /* 0x000000090000720c */ /* 0x000fe40003fc4070 */
[----:B------:R-:W-:-:S05]  /*13e00*/  IABS R6, R6 ;  /* 0x0000000600067213 */ /* 0x000fca0000000000 */
[----:B------:R-:W-:Y:S01]  /*13e10*/  @!P4 IMAD.IADD R8, R8, 0x1, -R0 ;  /* 0x000000010808c824 */ /* 0x000fe200078e0a00 */
[----:B--2---:R-:W-:Y:S01]  /*13e20*/  ISETP.GE.AND P4, PT, R7, RZ, PT ;  /* 0x000000ff0700720c */ /* 0x004fe20003f86270 */
[----:B------:R-:W-:-:S04]  /*13e30*/  IMAD.HI.U32 R7, R2, R6, RZ ;  /* 0x0000000602077227 */ /* 0x000fc800078e00ff */
[----:B------:R-:W-:Y:S02]  /*13e40*/  IMAD.MOV R7, RZ, RZ, -R7 ;  /* 0x000000ffff077224 */ /* 0x000fe400078e0a07 */
[----:B------:R-:W-:Y:S02]  /*13e50*/  @!P6 IMAD.IADD R9, R9, 0x1, -R0 ;  /* 0x000000010909e824 */ /* 0x000fe400078e0a00 */
[C---:B------:R-:W-:Y:S01]  /*13e60*/  IMAD R6, R0.reuse, R7, R6 ;  /* 0x0000000700067224 */ /* 0x040fe200078e0206 */
[----:B------:R-:W-:Y:S01]  /*13e70*/  IABS R7, R16 ;  /* 0x0000001000077213 */ /* 0x000fe20000000000 */
[----:B------:R-:W-:Y:S01]  /*13e80*/  IMAD.MOV.U32 R16, RZ, RZ, R9 ;  /* 0x000000ffff107224 */ /* 0x000fe200078e0009 */
[----:B------:R-:W-:Y:S02]  /*13e90*/  ISETP.GT.U32.AND P1, PT, R0, R12, PT ;  /* 0x0000000c0000720c */ /* 0x000fe40003f24070 */
[----:B----4-:R-:W-:Y:S01]  /*13ea0*/  IABS R9, R15 ;  /* 0x0000000f00097213 */ /* 0x010fe20000000000 */
[----:B---3--:R-:W-:-:S02]  /*13eb0*/  IMAD.MOV.U32 R15, RZ, RZ, R23 ;  /* 0x000000ffff0f7224 */ /* 0x008fc400078e0017 */
[----:B------:R-:W2:Y:S08]  /*13ec0*/  LDL.LU R23, [R1+0x39c] ;  /* 0x00039c0001177983 */ /* 0x000eb00000300800 */
[----:B------:R-:W-:Y:S02]  /*13ed0*/  @!P1 IMAD.IADD R12, R12, 0x1, -R0 ;  /* 0x000000010c0c9824 */ /* 0x000fe400078e0a00 */
[----:B------:R-:W-:-:S03]  /*13ee0*/  @!P0 IMAD.MOV R16, RZ, RZ, -R16 ;  /* 0x000000ffff108224 */ /* 0x000fc600078e0a10 */
[----:B------:R-:W-:-:S13]  /*13ef0*/  ISETP.GT.U32.AND P1, PT, R0, R12, PT ;  /* 0x0000000c0000720c */ /* 0x000fda0003f24070 */
[----:B------:R-:W-:Y:S01]  /*13f00*/  @!P1 IMAD.IADD R12, R12, 0x1, -R0 ;  /* 0x000000010c0c9824 */ /* 0x000fe200078e0a00 */
[----:B------:R-:W-:Y:S01]  /*13f10*/  ISETP.GT.U32.AND P1, PT, R0, R13, PT ;  /* 0x0000000d0000720c */ /* 0x000fe20003f24070 */
[----:B--2---:R-:W-:Y:S04]  /*13f20*/  STL [R1+0x2d60], R23 ;  /* 0x002d601701007387 */ /* 0x004fe80000100800 */
[----:B------:R0:W-:Y:S02]  /*13f30*/  STL [R1+0x63c], R16 ;  /* 0x00063c1001007387 */ /* 0x0001e40000100800 */
[----:B0-----:R-:W-:-:S04]  /*13f40*/  IMAD.MOV.U32 R16, RZ, RZ, R8 ;  /* 0x000000ffff107224 */ /* 0x001fc800078e0008 */
[----:B------:R-:W-:-:S05]  /*13f50*/  @!P2 IMAD.MOV R16, RZ, RZ, -R16 ;  /* 0x000000ffff10a224 */ /* 0x000fca00078e0a10 */
[----:B------:R0:W-:Y:S04]  /*13f60*/  STL [R1+0x638], R16 ;  /* 0x0006381001007387 */ /* 0x0001e80000100800 */
[----:B------:R-:W2:Y:S01]  /*13f70*/  LDL.LU R23, [R1+0x388] ;  /* 0x0003880001177983 */ /* 0x000ea20000300800 */
[----:B0-----:R-:W-:-:S03]  /*13f80*/  IMAD.MOV.U32 R16, RZ, RZ, R12 ;  /* 0x000000ffff107224 */ /* 0x001fc600078e000c */
[----:B------:R-:W3:Y:S01]  /*13f90*/  LDL.LU R12, [R1+0x384] ;  /* 0x00038400010c7983 */ /* 0x000ee20000300800 */
[----:B------:R-:W-:-:S05]  /*13fa0*/  @!P3 IMAD.MOV R16, RZ, RZ, -R16 ;  /* 0x000000ffff10b224 */ /* 0x000fca00078e0a10 */
[----:B------:R0:W-:Y:S04]  /*13fb0*/  STL [R1+0x634], R16 ;  /* 0x0006341001007387 */ /* 0x0001e80000100800 */
[----:B0-----:R-:W4:Y:S01]  /*13fc0*/  LDL.LU R16, [R1+0x38c] ;  /* 0x00038c0001107983 */ /* 0x001f220000300800 */
[C---:B------:R-:W-:Y:S01]  /*13fd0*/  ISETP.GT.U32.AND P6, PT, R0.reuse, R14, PT ;  /* 0x0000000e0000720c */ /* 0x040fe20003fc4070 */
[----:B------:R-:W-:Y:S01]  /*13fe0*/  @!P1 IMAD.IADD R13, R13, 0x1, -R0 ;  /* 0x000000010d0d9824 */ /* 0x000fe200078e0a00 */
[----:B------:R-:W-:-:S11]  /*13ff0*/  ISETP.GT.U32.AND P1, PT, R0, R4, PT ;  /* 0x000000040000720c */ /* 0x000fd60003f24070 */
[--C-:B------:R-:W-:Y:S01]  /*14000*/  @!P6 IMAD.IADD R14, R14, 0x1, -R0.reuse ;  /* 0x000000010e0ee824 */ /* 0x100fe200078e0a00 */
[----:B------:R-:W-:Y:S01]  /*14010*/  ISETP.GT.U32.AND P6, PT, R0, R11, PT ;  /* 0x0000000b0000720c */ /* 0x000fe20003fc4070 */
[----:B------:R-:W-:Y:S01]  /*14020*/  @!P1 IMAD.IADD R4, R4, 0x1, -R0 ;  /* 0x0000000104049824 */ /* 0x000fe200078e0a00 */
[C---:B------:R-:W-:Y:S02]  /*14030*/  ISETP.GT.U32.AND P1, PT, R0.reuse, R10, PT ;  /* 0x0000000a0000720c */ /* 0x040fe40003f24070 */
[C---:B------:R-:W-:Y:S02]  /*14040*/  ISETP.GT.U32.AND P0, PT, R0.reuse, R14, PT ;  /* 0x0000000e0000720c */ /* 0x040fe40003f04070 */
[C---:B------:R-:W-:Y:S02]  /*14050*/  ISETP.GT.U32.AND P2, PT, R0.reuse, R13, PT ;  /* 0x0000000d0000720c */ /* 0x040fe40003f44070 */
[----:B------:R-:W-:-:S05]  /*14060*/  ISETP.GT.U32.AND P3, PT, R0, R6, PT ;  /* 0x000000060000720c */ /* 0x000fca0003f64070 */
[--C-:B------:R-:W-:Y:S02]  /*14070*/  @!P6 IMAD.IADD R11, R11, 0x1, -R0.reuse ;  /* 0x000000010b0be824 */ /* 0x100fe400078e0a00 */
[--C-:B------:R-:W-:Y:S02]  /*14080*/  @!P1 IMAD.IADD R10, R10, 0x1, -R0.reuse ;  /* 0x000000010a0a9824 */ /* 0x100fe400078e0a00 */
[--C-:B------:R-:W-:Y:S01]  /*14090*/  @!P0 IMAD.IADD R14, R14, 0x1, -R0.reuse ;  /* 0x000000010e0e8824 */ /* 0x100fe200078e0a00 */
[----:B------:R-:W-:Y:S02]  /*140a0*/  ISETP.GT.U32.AND P6, PT, R0, R11, PT ;  /* 0x0000000b0000720c */ /* 0x000fe40003fc4070 */
[----:B------:R-:W-:Y:S01]  /*140b0*/  ISETP.GE.AND P0, PT, R15, RZ, PT ;  /* 0x000000ff0f00720c */ /* 0x000fe20003f06270 */
[--C-:B------:R-:W-:Y:S01]  /*140c0*/  @!P2 IMAD.IADD R13, R13, 0x1, -R0.reuse ;  /* 0x000000010d0da824 */ /* 0x100fe200078e0a00 */
[----:B------:R-:W3:Y:S01]  /*140d0*/  LDL.LU R15, [R1+0x2d64] ;  /* 0x002d6400010f7983 */ /* 0x000ee20000300800 */
[----:B------:R-:W-:-:S02]  /*140e0*/  @!P3 IMAD.IADD R6, R6, 0x1, -R0 ;  /* 0x000000010606b824 */ /* 0x000fc400078e0a00 */
[----:B------:R-:W-:-:S06]  /*140f0*/  @!P5 IMAD.MOV R14, RZ, RZ, -R14 ;  /* 0x000000ffff0ed224 */ /* 0x000fcc00078e0a0e */
[----:B------:R-:W-:Y:S01]  /*14100*/  @!P6 IMAD.IADD R11, R11, 0x1, -R0 ;  /* 0x000000010b0be824 */ /* 0x000fe200078e0a00 */
[----:B--2---:R-:W-:Y:S02]  /*14110*/  ISETP.GE.AND P3, PT, R23, RZ, PT ;  /* 0x000000ff1700720c */ /* 0x004fe40003f66270 */
[----:B------:R-:W2:Y:S01]  /*14120*/  LDL.LU R23, [R1+0x2d60] ;  /* 0x002d600001177983 */ /* 0x000ea20000300800 */
[----:B----4-:R-:W-:Y:S01]  /*14130*/  ISETP.GE.AND P1, PT, R16, RZ, PT ;  /* 0x000000ff1000720c */ /* 0x010fe20003f26270 */
[----:B------:R-:W-:-:S04]  /*14140*/  IMAD.MOV.U32 R16, RZ, RZ, R4 ;  /* 0x000000ffff107224 */ /* 0x000fc800078e0004 */
[----:B------:R-:W-:-:S05]  /*14150*/  @!P4 IMAD.MOV R16, RZ, RZ, -R16 ;  /* 0x000000ffff10c224 */ /* 0x000fca00078e0a10 */
[----:B------:R0:W-:Y:S04]  /*14160*/  STL [R1+0x630], R16 ;  /* 0x0006301001007387 */ /* 0x0001e80000100800 */
[----:B------:R1:W-:Y:S01]  /*14170*/  STL [R1+0x628], R14 ;  /* 0x0006280e01007387 */ /* 0x0003e20000100800 */
[----:B0-----:R-:W-:-:S03]  /*14180*/  IMAD.MOV.U32 R16, RZ, RZ, R13 ;  /* 0x000000ffff107224 */ /* 0x001fc600078e000d */
[----:B------:R-:W4:Y:S01]  /*14190*/  LDL.LU R13, [R1+0x3a4] ;  /* 0x0003a400010d7983 */ /* 0x000f220000300800 */
[----:B------:R-:W-:Y:S02]  /*141a0*/  @!P0 IMAD.MOV R16, RZ, RZ, -R16 ;  /* 0x000000ffff108224 */ /* 0x000fe400078e0a10 */
[----:B-1----:R-:W-:Y:S02]  /*141b0*/  IMAD.MOV.U32 R14, RZ, RZ, R11 ;  /* 0x000000ffff0e7224 */ /* 0x002fe400078e000b */
[----:B------:R-:W4:Y:S04]  /*141c0*/  LDL.LU R11, [R1+0x394] ;  /* 0x00039400010b7983 */ /* 0x000f280000300800 */
[----:B------:R0:W-:Y:S04]  /*141d0*/  STL [R1+0x61c], R16 ;  /* 0x00061c1001007387 */ /* 0x0001e80000100800 */
[----:B0-----:R-:W2:Y:S01]  /*141e0*/  LDL.LU R16, [R1+0x2d5c] ;  /* 0x002d5c0001107983 */ /* 0x001ea20000300800 */
[----:B---3--:R-:W-:-:S02]  /*141f0*/  ISETP.GE.AND P2, PT, R12, RZ, PT ;  /* 0x000000ff0c00720c */ /* 0x008fc40003f46270 */
[----:B------:R-:W-:-:S05]  /*14200*/  IABS R12, R15 ;  /* 0x0000000f000c7213 */ /* 0x000fca0000000000 */
[----:B------:R-:W-:-:S04]  /*14210*/  IMAD.HI.U32 R4, R2, R12, RZ ;  /* 0x0000000c02047227 */ /* 0x000fc800078e00ff */
[----:B------:R-:W-:Y:S02]  /*14220*/  IMAD.MOV R4, RZ, RZ, -R4 ;  /* 0x000000ffff047224 */ /* 0x000fe400078e0a04 */
[----:B------:R-:W-:Y:S02]  /*14230*/  @!P2 IMAD.MOV R14, RZ, RZ, -R14 ;  /* 0x000000ffff0ea224 */ /* 0x000fe400078e0a0e */
[----:B------:R-:W-:-:S03]  /*14240*/  IMAD R12, R0, R4, R12 ;  /* 0x00000004000c7224 */ /* 0x000fc600078e020c */
[----:B------:R0:W-:Y:S04]  /*14250*/  STL [R1+0x618], R14 ;  /* 0x0006180e01007387 */ /* 0x0001e80000100800 */
[----:B0-----:R-:W3:Y:S01]  /*14260*/  LDL.LU R14, [R1+0x3a8] ;  /* 0x0003a800010e7983 */ /* 0x001ee20000300800 */
[----:B------:R-:W-:-:S04]  /*14270*/  IMAD.HI.U32 R8, R2, R7, RZ ;  /* 0x0000000702087227 */ /* 0x000fc800078e00ff */
[----:B------:R-:W-:-:S04]  /*14280*/  IMAD.MOV R8, RZ, RZ, -R8 ;  /* 0x000000ffff087224 */ /* 0x000fc800078e0a08 */
[----:B------:R-:W-:-:S05]  /*14290*/  IMAD R7, R0, R8, R7 ;  /* 0x0000000800077224 */ /* 0x000fca00078e0207 */
[----:B------:R-:W-:Y:S02]  /*142a0*/  ISETP.GT.U32.AND P6, PT, R0, R7, PT ;  /* 0x000000070000720c */ /* 0x000fe40003fc4070 */
[----:B--2---:R-:W-:Y:S02]  /*142b0*/  ISETP.GE.AND P0, PT, R16, RZ, PT ;  /* 0x000000ff1000720c */ /* 0x004fe40003f06270 */
[----:B------:R-:W2:Y:S04]  /*142c0*/  LDL.LU R16, [R1+0x3ac] ;  /* 0x0003ac0001107983 */ /* 0x000ea80000300800 */
[----:B------:R-:W2:Y:S01]  /*142d0*/  LDL R4, [R1+0x3a0] ;  /* 0x0003a00001047983 */ /* 0x000ea20000100800 */
[----:B------:R-:W-:Y:S01]  /*142e0*/  ISETP.GT.U32.AND P4, PT, R0, R6, PT ;  /* 0x000000060000720c */ /* 0x000fe20003f84070 */
[----:B------:R-:W-:-:S04]  /*142f0*/  IMAD.HI.U32 R8, R2, R9, RZ ;  /* 0x0000000902087227 */ /* 0x000fc800078e00ff */
[----:B------:R-:W-:Y:S01]  /*14300*/  @!P6 IMAD.IADD R7, R7, 0x1, -R0 ;  /* 0x000000010707e824 */ /* 0x000fe200078e0a00 */
[----:B------:R-:W-:Y:S01]  /*14310*/  ISETP.GT.U32.AND P6, PT, R0, R10, PT ;  /* 0x0000000a0000720c */ /* 0x000fe20003fc4070 */
[----:B------:R-:W-:-:S03]  /*14320*/  IMAD.MOV R8, RZ, RZ, -R8 ;  /* 0x000000ffff087224 */ /* 0x000fc600078e0a08 */
[C---:B------:R-:W-:Y:S01]  /*14330*/  ISETP.GT.U32.AND P5, PT, R0.reuse, R7, PT ;  /* 0x000000070000720c */ /* 0x040fe20003fa4070 */
[----:B------:R-:W-:Y:S01]  /*14340*/  IMAD R9, R0, R8, R9 ;  /* 0x0000000800097224 */ /* 0x000fe200078e0209 */
[----:B------:R-:W-:Y:S01]  /*14350*/  IABS R8, R23 ;  /* 0x0000001700087213 */ /* 0x000fe20000000000 */
[----:B------:R-:W-:Y:S01]  /*14360*/  @!P4 IMAD.IADD R6, R6, 0x1, -R0 ;  /* 0x000000010606c824 */ /* 0x000fe200078e0a00 */
[----:B----4-:R-:W-:Y:S02]  /*14370*/  ISETP.GE.AND P4, PT, R11, RZ, PT ;  /* 0x000000ff0b00720c */ /* 0x010fe40003f86270 */
[----:B------:R-:W-:Y:S01]  /*14380*/  ISETP.GT.U32.AND P2, PT, R0, R9, PT ;  /* 0x000000090000720c */ /* 0x000fe20003f44070 */
[----:B------:R-:W-:-:S04]  /*14390*/  IMAD.HI.U32 R11, R2, R8, RZ ;  /* 0x00000008020b7227 */ /* 0x000fc800078e00ff */
[--C-:B------:R-:W-:Y:S01]  /*143a0*/  @!P6 IMAD.IADD R10, R10, 0x1, -R0.reuse ;  /* 0x000000010a0ae824 */ /* 0x100fe200078e0a00 */
[C---:B------:R-:W-:Y:S01]  /*143b0*/  ISETP.GT.U32.AND P6, PT, R0.reuse, R12, PT ;  /* 0x0000000c0000720c */ /* 0x040fe20003fc4070 */
[----:B------:R-:W-:Y:S02]  /*143c0*/  IMAD.MOV R11, RZ, RZ, -R11 ;  /* 0x000000ffff0b7224 */ /* 0x000fe400078e0a0b */
[----:B------:R-:W-:Y:S02]  /*143d0*/  @!P5 IMAD.IADD R7, R7, 0x1, -R0 ;  /* 0x000000010707d824 */ /* 0x000fe400078e0a00 */
[C---:B------:R-:W-:Y:S02]  /*143e0*/  IMAD R8, R0.reuse, R11, R8 ;  /* 0x0000000b00087224 */ /* 0x040fe400078e0208 */
[----:B------:R-:W-:Y:S01]  /*143f0*/  @!P2 IMAD.IADD R9, R9, 0x1, -R0 ;  /* 0x000000010909a824 */ /* 0x000fe200078e0a00 */
[----:B------:R-:W-:Y:S01]  /*14400*/  ISETP.GE.AND P2, PT, R23, RZ, PT ;  /* 0x000000ff1700720c */ /* 0x000fe20003f46270 */
[----:B------:R-:W-:Y:S01]  /*14410*/  @!P0 IMAD.MOV R7, RZ, RZ, -R7 ;  /* 0x000000ffff078224 */ /* 0x000fe200078e0a07 */
[----:B------:R-:W-:Y:S01]  /*14420*/  ISETP.GT.U32.AND P0, PT, R0, R8, PT ;  /* 0x000000080000720c */ /* 0x000fe20003f04070 */
[----:B------:R-:W-:-:S02]  /*14430*/  IMAD.MOV.U32 R23, RZ, RZ, R6 ;  /* 0x000000ffff177224 */ /* 0x000fc400078e0006 */
[----:B------:R-:W-:Y:S01]  /*14440*/  @!P6 IMAD.IADD R12, R12, 0x1, -R0 ;  /* 0x000000010c0ce824 */ /* 0x000fe200078e0a00 */
[C---:B------:R-:W-:Y:S01]  /*14450*/  ISETP.GT.U32.AND P6, PT, R0.reuse, R9, PT ;  /* 0x000000090000720c */ /* 0x040fe20003fc4070 */
[----:B------:R-:W-:Y:S01]  /*14460*/  @!P3 IMAD.MOV R23, RZ, RZ, -R23 ;  /* 0x000000ffff17b224 */ /* 0x000fe200078e0a17 */
[----:B------:R-:W-:Y:S01]  /*14470*/  ISETP.GE.AND P5, PT, R15, RZ, PT ;  /* 0x000000ff0f00720c */ /* 0x000fe20003fa6270 */
[----:B------:R-:W-:Y:S01]  /*14480*/  @!P1 IMAD.MOV R10, RZ, RZ, -R10 ;  /* 0x000000ffff0a9224 */ /* 0x000fe200078e0a0a */
[----:B------:R-:W-:Y:S01]  /*14490*/  ISETP.GT.U32.AND P3, PT, R0, R12, PT ;  /* 0x0000000c0000720c */ /* 0x000fe20003f64070 */
[----:B------:R-:W4:Y:S01]  /*144a0*/  LDL.LU R11, [R1+0x3a0] ;  /* 0x0003a000010b7983 */ /* 0x000f220000300800 */
[----:B------:R-:W-:-:S03]  /*144b0*/  IABS R15, R13 ;  /* 0x0000000d000f7213 */ /* 0x000fc60000000000 */
[----:B------:R0:W-:Y:S01]  /*144c0*/  STL [R1+0x614], R23 ;  /* 0x0006141701007387 */ /* 0x0001e20000100800 */
[----:B------:R-:W-:-:S03]  /*144d0*/  @!P0 IMAD.IADD R8, R8, 0x1, -R0 ;  /* 0x0000000108088824 */ /* 0x000fc600078e0a00 */
[--C-:B------:R-:W-:Y:S01]  /*144e0*/  @!P6 IMAD.IADD R9, R9, 0x1, -R0.reuse ;  /* 0x000000010909e824 */ /* 0x100fe200078e0a00 */
[----:B0-----:R-:W4:Y:S04]  /*144f0*/  LDL R23, [R1+0xc40] ;  /* 0x000c400001177983 */ /* 0x001f280000100800 */
[----:B------:R0:W-:Y:S01]  /*14500*/  STL [R1+0x608], R10 ;  /* 0x0006080a01007387 */ /* 0x0001e20000100800 */
[----:B------:R-:W-:Y:S01]  /*14510*/  ISETP.GT.U32.AND P0, PT, R0, R8, PT ;  /* 0x000000080000720c */ /* 0x000fe20003f04070 */
[----:B------:R-:W-:Y:S01]  /*14520*/  @!P3 IMAD.IADD R12, R12, 0x1, -R0 ;  /* 0x000000010c0cb824 */ /* 0x000fe200078e0a00 */
[----:B------:R-:W-:Y:S01]  /*14530*/  ISETP.GE.AND P3, PT, R13, RZ, PT ;  /* 0x000000ff0d00720c */ /* 0x000fe20003f66270 */
[----:B------:R-:W-:Y:S02]  /*14540*/  IMAD.MOV.U32 R13, RZ, RZ, R9 ;  /* 0x000000ffff0d7224 */ /* 0x000fe400078e0009 */
[----:B0-----:R-:W-:-:S04]  /*14550*/  IMAD.HI.U32 R10, R2, R15, RZ ;  /* 0x0000000f020a7227 */ /* 0x001fc800078e00ff */
[----:B------:R-:W-:Y:S02]  /*14560*/  IMAD.MOV R10, RZ, RZ, -R10 ;  /* 0x000000ffff0a7224 */ /* 0x000fe400078e0a0a */
[----:B------:R-:W-:Y:S02]  /*14570*/  @!P4 IMAD.MOV R13, RZ, RZ, -R13 ;  /* 0x000000ffff0dc224 */ /* 0x000fe400078e0a0d */
[----:B------:R-:W-:Y:S02]  /*14580*/  IMAD R15, R0, R10, R15 ;  /* 0x0000000a000f7224 */ /* 0x000fe400078e020f */
[----:B------:R-:W-:Y:S01]  /*14590*/  @!P5 IMAD.MOV R12, RZ, RZ, -R12 ;  /* 0x000000ffff0cd224 */ /* 0x000fe200078e0a0c */
[----:B------:R0:W-:Y:S01]  /*145a0*/  STL [R1+0x5fc], R7 ;  /* 0x0005fc0701007387 */ /* 0x0001e20000100800 */
[----:B---3--:R-:W-:Y:S01]  /*145b0*/  ISETP.GE.AND P5, PT, R14, RZ, PT ;  /* 0x000000ff0e00720c */ /* 0x008fe20003fa6270 */
[----:B------:R-:W-:Y:S02]  /*145c0*/  @!P0 IMAD.IADD R8, R8, 0x1, -R0 ;  /* 0x0000000108088824 */ /* 0x000fe400078e0a00 */
[----:B------:R1:W-:Y:S04]  /*145d0*/  STL [R1+0x5f8], R13 ;  /* 0x0005f80d01007387 */ /* 0x0003e80000100800 */
[----:B------:R3:W-:Y:S01]  /*145e0*/  STL [R1+0x5f0], R12 ;  /* 0x0005f00c01007387 */ /* 0x0007e20000100800 */
[----:B0-----:R-:W-:-:S03]  /*145f0*/  IABS R7, R14 ;  /* 0x0000000e00077213 */ /* 0x001fc60000000000 */
[----:B------:R-:W4:Y:S04]  /*14600*/  LDL.LU R14, [R1+0x3b4] ;  /* 0x0003b400010e7983 */ /* 0x000f280000300800 */
[----:B-1----:R-:W4:Y:S04]  /*14610*/  LDL R13, [R1+0x3bc] ;  /* 0x0003bc00010d7983 */ /* 0x002f280000100800 */
[----:B---3--:R-:W3:Y:S01]  /*14620*/  LDL R12, [R1+0x3b8] ;  /* 0x0003b800010c7983 */ /* 0x008ee20000100800 */
[----:B--2---:R-:W-:-:S05]  /*14630*/  IABS R4, R4 ;  /* 0x0000000400047213 */ /* 0x004fca0000000000 */
[----:B------:R-:W-:-:S04]  /*14640*/  IMAD.HI.U32 R6, R2, R4, RZ ;  /* 0x0000000402067227 */ /* 0x000fc800078e00ff */
[----:B------:R-:W-:-:S04]  /*14650*/  IMAD.MOV R6, RZ, RZ, -R6 ;  /* 0x000000ffff067224 */ /* 0x000fc800078e0a06 */
[----:B------:R-:W-:Y:S01]  /*14660*/  IMAD R4, R0, R6, R4 ;  /* 0x0000000600047224 */ /* 0x000fe200078e0204 */
[----:B------:R-:W-:-:S05]  /*14670*/  IABS R6, R16 ;  /* 0x0000001000067213 */ /* 0x000fca0000000000 */
[----:B------:R-:W-:-:S04]  /*14680*/  IMAD.HI.U32 R10, R2, R6, RZ ;  /* 0x00000006020a7227 */ /* 0x000fc800078e00ff */
[----:B------:R-:W-:Y:S01]  /*14690*/  IMAD.MOV R10, RZ, RZ, -R10 ;  /* 0x000000ffff0a7224 */ /* 0x000fe200078e0a0a */
[----:B------:R-:W-:Y:S02]  /*146a0*/  ISETP.GE.AND P0, PT, R16, RZ, PT ;  /* 0x000000ff1000720c */ /* 0x000fe40003f06270 */
[----:B------:R-:W2:Y:S01]  /*146b0*/  LDL R16, [R1+0x3c0] ;  /* 0x0003c00001107983 */ /* 0x000ea20000100800 */
[----:B------:R-:W-:-:S03]  /*146c0*/  IMAD R6, R0, R10, R6 ;  /* 0x0000000a00067224 */ /* 0x000fc600078e0206 */
[----:B------:R-:W2:Y:S01]  /*146d0*/  LDL.LU R10, [R1+0x3b0] ;  /* 0x0003b000010a7983 */ /* 0x000ea20000300800 */
[----:B------:R-:W-:-:S13]  /*146e0*/  ISETP.GT.U32.AND P6, PT, R0, R4, PT ;  /* 0x000000040000720c */ /* 0x000fda0003fc4070 */
[----:B------:R-:W-:-:S05]  /*146f0*/  @!P6 IMAD.IADD R4, R4, 0x1, -R0 ;  /* 0x000000010404e824 */ /* 0x000fca00078e0a00 */
[----:B------:R-:W-:Y:S02]  /*14700*/  ISETP.GT.U32.AND P6, PT, R0, R4, PT ;  /* 0x000000040000720c */ /* 0x000fe40003fc4070 */
[----:B----4-:R-:W-:Y:S01]  /*14710*/  ISETP.GE.AND P1, PT, R11, RZ, PT ;  /* 0x000000ff0b00720c */ /* 0x010fe20003f26270 */
[----:B------:R-:W-:-:S04]  /*14720*/  IMAD.HI.U32 R11, R2, R7, RZ ;  /* 0x00000007020b7227 */ /* 0x000fc800078e00ff */
[----:B------:R-:W-:-:S06]  /*14730*/  IMAD.MOV R11, RZ, RZ, -R11 ;  /* 0x000000ffff0b7224 */ /* 0x000fcc00078e0a0b */
[----:B------:R-:W-:Y:S02]  /*14740*/  @!P6 IMAD.IADD R4, R4, 0x1, -R0 ;  /* 0x000000010404e824 */ /* 0x000fe400078e0a00 */
[----:B------:R-:W-:Y:S02]  /*14750*/  IMAD R7, R0, R11, R7 ;  /* 0x0000000b00077224 */ /* 0x000fe400078e0207 */
[----:B------:R-:W-:Y:S02]  /*14760*/  IMAD.MOV.U32 R11, RZ, RZ, R4 ;  /* 0x000000ffff0b7224 */ /* 0x000fe400078e0004 */
[----:B------:R-:W-:Y:S02]  /*14770*/  @!P2 IMAD.MOV R8, RZ, RZ, -R8 ;  /* 0x000000ffff08a224 */ /* 0x000fe400078e0a08 */
[----:B------:R-:W-:-:S03]  /*14780*/  @!P1 IMAD.MOV R11, RZ, RZ, -R11 ;  /* 0x000000ffff0b9224 */ /* 0x000fc600078e0a0b */
[----:B------:R0:W-:Y:S04]  /*14790*/  STL [R1+0x5e8], R8 ;  /* 0x0005e80801007387 */ /* 0x0001e80000100800 */
[----:B------:R1:W-:Y:S01]  /*147a0*/  STL [R1+0x5e4], R11 ;  /* 0x0005e40b01007387 */ /* 0x0003e20000100800 */
[----:B------:R-:W-:Y:S02]  /*147b0*/  ISETP.GE.AND P1, PT, R14, RZ, PT ;  /* 0x000000ff0e00720c */ /* 0x000fe40003f26270 */
[----:B------:R-:W-:Y:S02]  /*147c0*/  IABS R14, R14 ;  /* 0x0000000e000e7213 */ /* 0x000fe40000000000 */
[----:B---3--:R-:W-:Y:S02]  /*147d0*/  IABS R12, R12 ;  /* 0x0000000c000c7213 */ /* 0x008fe40000000000 */
[----:B--2---:R-:W-:-:S02]  /*147e0*/  ISETP.GE.AND P2, PT, R10, RZ, PT ;  /* 0x000000ff0a00720c */ /* 0x004fc40003f46270 */
[----:B------:R-:W-:Y:S02]  /*147f0*/  IABS R4, R10 ;  /* 0x0000000a00047213 */ /* 0x000fe40000000000 */
[----:B------:R-:W-:Y:S01]  /*14800*/  IABS R10, R13 ;  /* 0x0000000d000a7213 */ /* 0x000fe20000000000 */
[----:B------:R-:W-:Y:S01]  /*14810*/  IMAD.HI.U32 R13, R2, R12, RZ ;  /* 0x0000000c020d7227 */ /* 0x000fe200078e00ff */
[----:B0-----:R-:W-:-:S03]  /*14820*/  IABS R8, R16 ;  /* 0x0000001000087213 */ /* 0x001fc60000000000 */
[----:B-1----:R-:W-:-:S04]  /*14830*/  IMAD.HI.U32 R11, R2, R10, RZ ;  /* 0x0000000a020b7227 */ /* 0x002fc800078e00ff */
[----:B------:R-:W-:-:S04]  /*14840*/  IMAD.HI.U32 R16, R2, R14, RZ ;  /* 0x0000000e02107227 */ /* 0x000fc800078e00ff */
[----:B------:R-:W-:Y:S02]  /*14850*/  IMAD.MOV R11, RZ, RZ, -R11 ;  /* 0x000000ffff0b7224 */ /* 0x000fe400078e0a0b */
[----:B------:R-:W-:Y:S02]  /*14860*/  IMAD.MOV R16, RZ, RZ, -R16 ;  /* 0x000000ffff107224 */ /* 0x000fe400078e0a10 */
[----:B------:R-:W-:Y:S02]  /*14870*/  IMAD.MOV R13, RZ, RZ, -R13 ;  /* 0x000000ffff0d7224 */ /* 0x000fe400078e0a0d */
[C---:B------:R-:W-:Y:S02]  /*14880*/  IMAD R10, R0.reuse, R11, R10 ;  /* 0x0000000b000a7224 */ /* 0x040fe400078e020a */
[C---:B------:R-:W-:Y:S01]  /*14890*/  IMAD R14, R0.reuse, R16, R14 ;  /* 0x00000010000e7224 */ /* 0x040fe200078e020e */
[----:B------:R-:W2:Y:S01]  /*148a0*/  LDL R11, [R1+0x3c8] ;  /* 0x0003c800010b7983 */ /* 0x000ea20000100800 */
[----:B------:R-:W-:-:S03]  /*148b0*/  IMAD R12, R0, R13, R12 ;  /* 0x0000000d000c7224 */ /* 0x000fc600078e020c */
[----:B------:R-:W3:Y:S04]  /*148c0*/  LDL R16, [R1+0x3cc] ;  /* 0x0003cc0001107983 */ /* 0x000ee80000100800 */
[----:B------:R-:W4:Y:S01]  /*148d0*/  LDL R13, [R1+0x3c4] ;  /* 0x0003c400010d7983 */ /* 0x000f220000100800 */
[C---:B------:R-:W-:Y:S02]  /*148e0*/  ISETP.GT.U32.AND P6, PT, R0.reuse, R7, PT ;  /* 0x000000070000720c */ /* 0x040fe40003fc4070 */
[----:B------:R-:W-:Y:S02]  /*148f0*/  IABS R23, R23 ;  /* 0x0000001700177213 */ /* 0x000fe40000000000 */
[----:B------:R-:W-:-:S03]  /*14900*/  ISETP.GT.U32.AND P4, PT, R0, R15, PT ;  /* 0x0000000f0000720c */ /* 0x000fc60003f84070 */
[----:B------:R-:W-:-:S06]  /*14910*/  IMAD.HI.U32 R9, R2, R23, RZ ;  /* 0x0000001702097227 */ /* 0x000fcc00078e00ff */
[----:B------:R-:W-:-:S05]  /*14920*/  @!P6 IMAD.IADD R7, R7, 0x1, -R0 ;  /* 0x000000010707e824 */ /* 0x000fca00078e0a00 */
[C---:B------:R-:W-:Y:S01]  /*14930*/  ISETP.GT.U32.AND P6, PT, R0.reuse, R7, PT ;  /* 0x000000070000720c */ /* 0x040fe20003fc4070 */
[----:B------:R-:W-:Y:S02]  /*14940*/  IMAD.MOV R9, RZ, RZ, -R9 ;  /* 0x000000ffff097224 */ /* 0x000fe400078e0a09 */
[----:B------:R-:W-:Y:S02]  /*14950*/  @!P4 IMAD.IADD R15, R15, 0x1, -R0 ;  /* 0x000000010f0fc824 */ /* 0x000fe400078e0a00 */
[----:B------:R-:W-:-:S03]  /*14960*/  IMAD R23, R0, R9, R23 ;  /* 0x0000000900177224 */ /* 0x000fc600078e0217 */
[----:B------:R-:W-:-:S05]  /*14970*/  ISETP.GT.U32.AND P4, PT, R0, R15, PT ;  /* 0x0000000f0000720c */ /* 0x000fca0003f84070 */
[----:B------:R-:W-:Y:S01]  /*14980*/  @!P6 IMAD.IADD R7, R7, 0x1, -R0 ;  /* 0x000000010707e824 */ /* 0x000fe200078e0a00 */
[----:B------:R-:W-:Y:S01]  /*14990*/  ISETP.GT.U32.AND P6, PT, R0, R23, PT ;  /* 0x000000170000720c */ /* 0x000fe20003fc4070 */
[----:B------:R-:W-:-:S04]  /*149a0*/  IMAD.HI.U32 R9, R2, R4, RZ ;  /* 0x0000000402097227 */ /* 0x000fc800078e00ff */
[----:B------:R-:W-:Y:S02]  /*149b0*/  IMAD.MOV R9, RZ, RZ, -R9 ;  /* 0x000000ffff097224 */ /* 0x000fe400078e0a09 */
[----:B------:R-:W-:-:S06]  /*149c0*/  @!P4 IMAD.IADD R15, R15, 0x1, -R0 ;  /* 0x000000010f0fc824 */ /* 0x000fcc00078e0a00 */
[----:B------:R-:W-:Y:S02]  /*149d0*/  @!P6 IMAD.IADD R23, R23, 0x1, -R0 ;  /* 0x000000011717e824 */ /* 0x000fe400078e0a00 */
[----:B------:R-:W-:Y:S02]  /*149e0*/  @!P3 IMAD.MOV R15, RZ, RZ, -R15 ;  /* 0x000000ffff0fb224 */ /* 0x000fe400078e0a0f */
[C---:B------:R-:W-:Y:S01]  /*149f0*/  IMAD R4, R0.reuse, R9, R4 ;  /* 0x0000000900047224 */ /* 0x040fe200078e0204 */
[----:B------:R-:W-:Y:S01]  /*14a00*/  ISETP.GT.U32.AND P3, PT, R0, R23, PT ;  /* 0x000000170000720c */ /* 0x000fe20003f64070 */
[----:B------:R-:W-:-:S04]  /*14a10*/  IMAD.HI.U32 R9, R2, R8, RZ ;  /* 0x0000000802097227 */ /* 0x000fc800078e00ff */
[----:B------:R-:W-:Y:S02]  /*14a20*/  IMAD.MOV R9, RZ, RZ, -R9 ;  /* 0x000000ffff097224 */ /* 0x000fe400078e0a09 */
[----:B------:R-:W-:Y:S02]  /*14a30*/  @!P5 IMAD.MOV R7, RZ, RZ, -R7 ;  /* 0x000000ffff07d224 */ /* 0x000fe400078e0a07 */
[----:B------:R-:W-:Y:S01]  /*14a40*/  IMAD R8, R0, R9, R8 ;  /* 0x0000000900087224 */ /* 0x000fe200078e0208 */
[----:B------:R0:W-:Y:S03]  /*14a50*/  STL [R1+0x5e0], R15 ;  /* 0x0005e00f01007387 */ /* 0x0001e60000100800 */
[----:B------:R-:W-:Y:S01]  /*14a60*/  @!P3 IMAD.IADD R23, R23, 0x1, -R0 ;  /* 0x000000011717b824 */ /* 0x000fe200078e0a00 */
[----:B------:R1:W-:Y:S04]  /*14a70*/  STL [R1+0x5dc], R7 ;  /* 0x0005dc0701007387 */ /* 0x0003e80000100800 */
[----:B------:R1:W-:Y:S01]  /*14a80*/  STL [R1+0x2d58], R2 ;  /* 0x002d580201007387 */ /* 0x0003e20000100800 */
[----:B--2---:R-:W-:-:S02]  /*14a90*/  IABS R9, R11 ;  /* 0x0000000b00097213 */ /* 0x004fc40000000000 */
[----:B---3--:R-:W-:Y:S02]  /*14aa0*/  IABS R11, R16 ;  /* 0x00000010000b7213 */ /* 0x008fe40000000000 */
[----:B----4-:R-:W-:Y:S01]  /*14ab0*/  IABS R13, R13 ;  /* 0x0000000d000d7213 */ /* 0x010fe20000000000 */
[----:B0-----:R-:W-:-:S04]  /*14ac0*/  IMAD.HI.U32 R15, R2, R9, RZ ;  /* 0x00000009020f7227 */ /* 0x001fc800078e00ff */
[----:B------:R-:W-:-:S04]  /*14ad0*/  IMAD.HI.U32 R16, R2, R13, RZ ;  /* 0x0000000d02107227 */ /* 0x000fc800078e00ff */
[----:B-1----:R-:W-:Y:S02]  /*14ae0*/  IMAD.HI.U32 R7, R2, R11, RZ ;  /* 0x0000000b02077227 */ /* 0x002fe400078e00ff */
[----:B------:R-:W2:Y:S04]  /*14af0*/  LDL.LU R2, [R1+0xac0] ;  /* 0x000ac00001027983 */ /* 0x000ea80000300800 */
[----:B------:R0:W-:Y:S01]  /*14b00*/  STL [R1+0x2c5c], R23 ;  /* 0x002c5c1701007387 */ /* 0x0001e20000100800 */
[----:B------:R-:W-:Y:S02]  /*14b10*/  IMAD.MOV R16, RZ, RZ, -R16 ;  /* 0x000000ffff107224 */ /* 0x000fe400078e0a10 */
[----:B------:R-:W-:Y:S01]  /*14b20*/  IMAD.MOV R15, RZ, RZ, -R15 ;  /* 0x000000ffff0f7224 */ /* 0x000fe200078e0a0f */
[----:B0-----:R-:W3:Y:S01]  /*14b30*/  LDL.LU R23, [R1+0x3b8] ;  /* 0x0003b80001177983 */ /* 0x001ee20000300800 */
[----:B------:R-:W-:-:S02]  /*14b40*/  IMAD.MOV R7, RZ, RZ, -R7 ;  /* 0x000000ffff077224 */ /* 0x000fc400078e0a07 */
[C---:B------:R-:W-:Y:S02]  /*14b50*/  IMAD R13, R0.reuse, R16, R13 ;  /* 0x00000010000d7224 */ /* 0x040fe400078e020d */
[----:B------:R-:W4:Y:S01]  /*14b60*/  LDL R16, [R1+0x3d4] ;  /* 0x0003d40001107983 */ /* 0x000f220000100800 */
[C---:B------:R-:W-:Y:S02]  /*14b70*/  IMAD R9, R0.reuse, R15, R9 ;  /* 0x0000000f00097224 */ /* 0x040fe400078e0209 */
[C---:B------:R-:W-:Y:S01]  /*14b80*/  IMAD R11, R0.reuse, R7, R11 ;  /* 0x00000007000b7224 */ /* 0x040fe200078e020b */
[----:B------:R-:W4:Y:S04]  /*14b90*/  LDL.LU R15, [R1+0x3bc] ;  /* 0x0003bc00010f7983 */ /* 0x000f280000300800 */
[----:B------:R-:W4:Y:S01]  /*14ba0*/  LDL R7, [R1+0x3d0] ;  /* 0x0003d00001077983 */ /* 0x000f220000100800 */
[----:B------:R-:W-:-:S02]  /*14bb0*/  ISETP.GT.U32.AND P4, PT, R0, R6, PT ;  /* 0x000000060000720c */ /* 0x000fc40003f84070 */
[----:B------:R-:W-:-:S11]  /*14bc0*/  ISETP.GT.U32.AND P5, PT, R0, R14, PT ;  /* 0x0000000e0000720c */ /* 0x000fd60003fa4070 */
[----:B------:R-:W-:Y:S01]  /*14bd0*/  @!P4 IMAD.IADD R6, R6, 0x1, -R0 ;  /* 0x000000010606c824 */ /* 0x000fe200078e0a00 */
[----:B------:R-:W-:-:S04]  /*14be0*/  ISETP.GT.U32.AND P4, PT, R0, R4, PT ;  /* 0x000000040000720c */ /* 0x000fc80003f84070 */
[----:B------:R-:W-:-:S09]  /*14bf0*/  ISETP.GT.U32.AND P6, PT, R0, R6, PT ;  /* 0x000000060000720c */ /* 0x000fd20003fc4070 */
[----:B------:R-:W-:-:S05]  /*14c00*/  @!P4 IMAD.IADD R4, R4, 0x1, -R0 ;  /* 0x000000010404c824 */ /* 0x000fca00078e0a00 */
[----:B------:R-:W-:Y:S01]  /*14c10*/  ISETP.GT.U32.AND P4, PT, R0, R4, PT ;  /* 0x000000040000720c */ /* 0x000fe20003f84070 */
[--C-:B------:R-:W-:Y:S02]  /*14c20*/  @!P6 IMAD.IADD R6, R6, 0x1, -R0.reuse ;  /* 0x000000010606e824 */ /* 0x100fe400078e0a00 */
[----:B------:R-:W-:-:S10]  /*14c30*/  @!P5 IMAD.IADD R14, R14, 0x1, -R0 ;  /* 0x000000010e0ed824 */ /* 0x000fd400078e0a00 */
[----:B------:R-:W-:Y:S01]  /*14c40*/  @!P4 IMAD.IADD R4, R4, 0x1, -R0 ;  /* 0x000000010404c824 */ /* 0x000fe200078e0a00 */
[----:B---3--:R-:W-:Y:S01]  /*14c50*/  ISETP.GE.AND P5, PT, R23, RZ, PT ;  /* 0x000000ff1700720c */ /* 0x008fe20003fa6270 */
[----:B--2---:R-:W-:Y:S02]  /*14c60*/  IMAD.MOV.U32 R23, RZ, RZ, R2 ;  /* 0x000000ffff177224 */ /* 0x004fe400078e0002 */
[----:B------:R-:W-:-:S04]  /*14c70*/  IMAD.MOV.U32 R2, RZ, RZ, R6 ;  /* 0x000000ffff027224 */ /* 0x000fc800078e0006 */
[----:B------:R-:W-:-:S05]  /*14c80*/  @!P0 IMAD.MOV R2, RZ, RZ, -R2 ;  /* 0x000000ffff028224 */ /* 0x000fca00078e0a02 */
[----:B------:R0:W-:Y:S04]  /*14c90*/  STL [R1+0x5d4], R2 ;  /* 0x0005d40201007387 */ /* 0x0001e80000100800 */
[----:B------:R-:W2:Y:S01]  /*14ca0*/  LDL.LU R6, [R1+0x3c0] ;  /* 0x0003c00001067983 */ /* 0x000ea20000300800 */
[----:B0-----:R-:W-:Y:S01]  /*14cb0*/  IMAD.MOV.U32 R2, RZ, RZ, R4 ;  /* 0x000000ffff027224 */ /* 0x001fe200078e0004 */
[----:B----4-:R-:W-:Y:S02]  /*14cc0*/  IABS R4, R7 ;  /* 0x0000000700047213 */ /* 0x010fe40000000000 */
[----:B------:R-:W-:Y:S02]  /*14cd0*/  IABS R7, R16 ;  /* 0x0000001000077213 */ /* 0x000fe40000000000 */
[----:B------:R-:W3:Y:S01]  /*14ce0*/  LDL.LU R16, [R1+0x3c4] ;  /* 0x0003c40001107983 */ /* 0x000ee20000300800 */
[----:B------:R-:W-:Y:S01]  /*14cf0*/  @!P2 IMAD.MOV R2, RZ, RZ, -R2 ;  /* 0x000000ffff02a224 */ /* 0x000fe200078e0a02 */
[----:B------:R-:W-:-:S04]  /*14d00*/  ISETP.GT.U32.AND P2, PT, R0, R13, PT ;  /* 0x0000000d0000720c */ /* 0x000fc80003f44070 */
[----:B------:R0:W-:Y:S09]  /*14d10*/  STL [R1+0x5c8], R2 ;  /* 0x0005c80201007387 */ /* 0x0001f20000100800 */
[----:B------:R-:W-:Y:S01]  /*14d20*/  @!P2 IMAD.IADD R13, R13, 0x1, -R0 ;  /* 0x000000010d0da824 */ /* 0x000fe200078e0a00 */
[----:B0-----:R-:W4:Y:S01]  /*14d30*/  LDL.LU R2, [R1+0x2d58] ;  /* 0x002d580001027983 */ /* 0x001f220000300800 */
[----:B---3--:R-:W-:-:S03]  /*14d40*/  ISETP.GE.AND P2, PT, R16, RZ, PT ;  /* 0x000000ff1000720c */ /* 0x008fc60003f46270 */
[----:B------:R-:W3:Y:S01]  /*14d50*/  LDL.LU R16, [R1+0x3e0] ;  /* 0x0003e00001107983 */ /* 0x000ee20000300800 */
[C---:B------:R-:W-:Y:S02]  /*14d60*/  ISETP.GT.U32.AND P6, PT, R0.reuse, R12, PT ;  /* 0x0000000c0000720c */ /* 0x040fe40003fc4070 */
[C---:B------:R-:W-:Y:S02]  /*14d70*/  ISETP.GT.U32.AND P4, PT, R0.reuse, R8, PT ;  /* 0x000000080000720c */ /* 0x040fe40003f84070 */
[----:B------:R-:W-:-:S09]  /*14d80*/  ISETP.GT.U32.AND P3, PT, R0, R10, PT ;  /* 0x0000000a0000720c */ /* 0x000fd20003f64070 */
[--C-:B------:R-:W-:Y:S01]  /*14d90*/  @!P6 IMAD.IADD R12, R12, 0x1, -R0.reuse ;  /* 0x000000010c0ce824 */ /* 0x100fe200078e0a00 */
[----:B------:R-:W-:Y:S01]  /*14da0*/  ISETP.GT.U32.AND P6, PT, R0, R14, PT ;  /* 0x0000000e0000720c */ /* 0x000fe20003fc4070 */
[--C-:B------:R-:W-:Y:S01]  /*14db0*/  @!P4 IMAD.IADD R8, R8, 0x1, -R0.reuse ;  /* 0x000000010808c824 */ /* 0x100fe200078e0a00 */
[----:B---3--:R0:W-:Y:S04]  /*14dc0*/  STL [R1+0x2d50], R16 ;  /* 0x002d501001007387 */ /* 0x0081e80000100800 */
[----:B0-----:R-:W3:Y:S01]  /*14dd0*/  LDL.LU R16, [R1+0x3c8] ;  /* 0x0003c80001107983 */ /* 0x001ee20000300800 */
[----:B------:R-:W-:Y:S01]  /*14de0*/  @!P3 IMAD.IADD R10, R10, 0x1, -R0 ;  /* 0x000000010a0ab824 */ /* 0x000fe200078e0a00 */
[----:B------:R-:W-:-:S05]  /*14df0*/  ISETP.GT.U32.AND P3, PT, R0, R12, PT ;  /* 0x0000000c0000720c */ /* 0x000fca0003f64070 */
[--C-:B------:R-:W-:Y:S01]  /*14e00*/  @!P6 IMAD.IADD R14, R14, 0x1, -R0.reuse ;  /* 0x000000010e0ee824 */ /* 0x100fe200078e0a00 */
[C---:B------:R-:W-:Y:S02]  /*14e10*/  ISETP.GT.U32.AND P4, PT, R0.reuse, R8, PT ;  /* 0x000000080000720c */ /* 0x040fe40003f84070 */
[C---:B------:R-:W-:Y:S02]  /*14e20*/  ISETP.GT.U32.AND P6, PT, R0.reuse, R9, PT ;  /* 0x000000090000720c */ /* 0x040fe40003fc4070 */
[----:B------:R-:W-:Y:S01]  /*14e30*/  ISETP.GT.U32.AND P0, PT, R0, R10, PT ;  /* 0x0000000a0000720c */ /* 0x000fe20003f04070 */
[----:B------:R0:W-:Y:S02]  /*14e40*/  STL [R1+0x2d54], R7 ;  /* 0x002d540701007387 */ /* 0x0001e40000100800 */
[----:B------:R-:W-:Y:S01]  /*14e50*/  @!P3 IMAD.IADD R12, R12, 0x1, -R0 ;  /* 0x000000010c0cb824 */ /* 0x000fe200078e0a00 */
[----:B------:R-:W-:Y:S01]  /*14e60*/  ISETP.GE.AND P3, PT, R15, RZ, PT ;  /* 0x000000ff0f00720c */ /* 0x000fe20003f66270 */
[----:B----4-:R-:W-:-:S04]  /*14e70*/  IMAD.HI.U32 R15, R2, R4, RZ ;  /* 0x00000004020f7227 */ /* 0x010fc800078e00ff */
[--C-:B------:R-:W-:Y:S01]  /*14e80*/  @!P4 IMAD.IADD R8, R8, 0x1, -R0.reuse ;  /* 0x000000010808c824 */ /* 0x100fe200078e0a00 */
[----:B--2---:R-:W-:Y:S01]  /*14e90*/  ISETP.GE.AND P4, PT, R6, RZ, PT ;  /* 0x000000ff0600720c */ /* 0x004fe20003f86270 */
[----:B------:R-:W-:Y:S02]  /*14ea0*/  @!P6 IMAD.IADD R9, R9, 0x1, -R0 ;  /* 0x000000010909e824 */ /* 0x000fe400078e0a00 */
[----:B------:R-:W-:-:S04]  /*14eb0*/  IMAD.HI.U32 R6, R2, R7, RZ ;  /* 0x0000000702067227 */ /* 0x000fc800078e00ff */
[----:B------:R-:W-:Y:S02]  /*14ec0*/  IMAD.MOV R15, RZ, RZ, -R15 ;  /* 0x000000ffff0f7224 */ /* 0x000fe400078e0a0f */
[----:B0-----:R-:W-:Y:S02]  /*14ed0*/  IMAD.MOV.U32 R7, RZ, RZ, R12 ;  /* 0x000000ffff077224 */ /* 0x001fe400078e000c */
[----:B------:R-:W-:Y:S02]  /*14ee0*/  IMAD R4, R0, R15, R4 ;  /* 0x0000000f00047224 */ /* 0x000fe400078e0204 */
[----:B------:R-:W-:Y:S01]  /*14ef0*/  @!P5 IMAD.MOV R7, RZ, RZ, -R7 ;  /* 0x000000ffff07d224 */ /* 0x000fe200078e0a07 */
[----:B------:R-:W2:Y:S01]  /*14f00*/  LDL.LU R15, [R1+0x3dc] ;  /* 0x0003dc00010f7983 */ /* 0x000ea20000300800 */
[----:B------:R-:W-:Y:S01]  /*14f10*/  @!P0 IMAD.IADD R10, R10, 0x1, -R0 ;  /* 0x000000010a0a8824 */ /* 0x000fe200078e0a00 */
[----:B---3--:R-:W-:Y:S01]  /*14f20*/  ISETP.GE.AND P6, PT, R16, RZ, PT ;  /* 0x000000ff1000720c */ /* 0x008fe20003fc6270 */
[----:B------:R-:W-:-:S02]  /*14f30*/  IMAD.MOV.U32 R16, RZ, RZ, R14 ;  /* 0x000000ffff107224 */ /* 0x000fc400078e000e */
[----:B------:R-:W3:Y:S02]  /*14f40*/  LDL.LU R14, [R1+0x3d8] ;  /* 0x0003d800010e7983 */ /* 0x000ee40000300800 */
[----:B------:R-:W-:-:S05]  /*14f50*/  @!P1 IMAD.MOV R16, RZ, RZ, -R16 ;  /* 0x000000ffff109224 */ /* 0x000fca00078e0a10 */
[----:B------:R-:W-:Y:S04]  /*14f60*/  STL [R1+0x5c4], R16 ;  /* 0x0005c41001007387 */ /* 0x000fe80000100800 */
[----:B------:R0:W-:Y:S02]  /*14f70*/  STL [R1+0x5c0], R7 ;  /* 0x0005c00701007387 */ /* 0x0001e40000100800 */
[----:B0-----:R-:W-:Y:S02]  /*14f80*/  IMAD.MOV.U32 R7, RZ, RZ, R10 ;  /* 0x000000ffff077224 */ /* 0x001fe400078e000a */
[----:B------:R-:W4:Y:S02]  /*14f90*/  LDL.LU R10, [R1+0x3d4] ;  /* 0x0003d400010a7983 */ /* 0x000f240000300800 */
[----:B------:R-:W-:-:S02]  /*14fa0*/  @!P3 IMAD.MOV R7, RZ, RZ, -R7 ;  /* 0x000000ffff07b224 */ /* 0x000fc400078e0a07 */
[----:B------:R-:W-:Y:S02]  /*14fb0*/  IMAD.MOV.U32 R16, RZ, RZ, R8 ;  /* 0x000000ffff107224 */ /* 0x000fe400078e0008 */
[----:B------:R-:W2:Y:S04]  /*14fc0*/  LDL.LU R8, [R1+0x3d0] ;  /* 0x0003d00001087983 */ /* 0x000ea80000300800 */
[----:B------:R0:W-:Y:S04]  /*14fd0*/  STL [R1+0x5b4], R7 ;  /* 0x0005b40701007387 */ /* 0x0001e80000100800 */
[----:B0-----:R-:W3:Y:S01]  /*14fe0*/  LDL.LU R7, [R1+0x2d54] ;  /* 0x002d540001077983 */ /* 0x001ee20000300800 */
[----:B------:R-:W-:-:S02]  /*14ff0*/  IMAD.MOV R6, RZ, RZ, -R6 ;  /* 0x000000ffff067224 */ /* 0x000fc400078e0a06 */
[----:B------:R-:W-:Y:S01]  /*15000*/  @!P4 IMAD.MOV R16, RZ, RZ, -R16 ;  /* 0x000000ffff10c224 */ /* 0x000fe200078e0a10 */
[C---:B------:R-:W-:Y:S02]  /*15010*/  ISETP.GT.U32.AND P0, PT, R0.reuse, R11, PT ;  /* 0x0000000b0000720c */ /* 0x040fe40003f04070 */
[----:B------:R-:W-:-:S11]  /*15020*/  ISETP.GT.U32.AND P3, PT, R0, R4, PT ;  /* 0x000000040000720c */ /* 0x000fd60003f64070 */
[--C-:B------:R-:W-:Y:S01]  /*15030*/  @!P0 IMAD.IADD R11, R11, 0x1, -R0.reuse ;  /* 0x000000010b0b8824 */ /* 0x100fe200078e0a00 */
[C---:B------:R-:W-:Y:S01]  /*15040*/  ISETP.GT.U32.AND P0, PT, R0.reuse, R13, PT ;  /* 0x0000000d0000720c */ /* 0x040fe20003f04070 */
[C---:B---3--:R-:W-:Y:S02]  /*15050*/  IMAD R7, R0.reuse, R6, R7 ;  /* 0x0000000600077224 */ /* 0x048fe400078e0207 */
[----:B------:R-:W3:Y:S04]  /*15060*/  LDL.LU R6, [R1+0x3cc] ;  /* 0x0003cc0001067983 */ /* 0x000ee80000300800 */
[----:B------:R0:W-:Y:S04]  /*15070*/  STL [R1+0x5a8], R16 ;  /* 0x0005a81001007387 */ /* 0x0001e80000100800 */
[----:B0-----:R-:W3:Y:S01]  /*15080*/  LDL.LU R16, [R1+0x2d50] ;  /* 0x002d500001107983 */ /* 0x001ee20000300800 */
[C---:B------:R-:W-:Y:S01]  /*15090*/  ISETP.GT.U32.AND P5, PT, R0.reuse, R11, PT ;  /* 0x0000000b0000720c */ /* 0x040fe20003fa4070 */
[----:B------:R-:W-:Y:S01]  /*150a0*/  @!P0 IMAD.IADD R13, R13, 0x1, -R0 ;  /* 0x000000010d0d8824 */ /* 0x000fe200078e0a00 */
[----:B------:R-:W-:-:S02]  /*150b0*/  ISETP.GT.U32.AND P1, PT, R0, R9, PT ;  /* 0x000000090000720c */ /* 0x000fc40003f24070 */
[----:B------:R-:W-:Y:S02]  /*150c0*/  ISETP.GT.U32.AND P0, PT, R0, R7, PT ;  /* 0x000000070000720c */ /* 0x000fe40003f04070 */
[----:B------:R-:W-:Y:S01]  /*150d0*/  IABS R12, R14 ;  /* 0x0000000e000c7213 */ /* 0x000fe20000000000 */
[----:B------:R-:W-:Y:S02]  /*150e0*/  @!P3 IMAD.IADD R4, R4, 0x1, -R0 ;  /* 0x000000010404b824 */ /* 0x000fe400078e0a00 */
[----:B------:R-:W-:-:S04]  /*150f0*/  @!P2 IMAD.MOV R13, RZ, RZ, -R13 ;  /* 0x000000ffff0da224 */ /* 0x000fc800078e0a0d */
[--C-:B------:R-:W-:Y:S01]  /*15100*/  @!P5 IMAD.IADD R11, R11, 0x1, -R0.reuse ;  /* 0x000000010b0bd824 */ /* 0x100fe200078e0a00 */
[----:B----4-:R-:W-:Y:S01]  /*15110*/  ISETP.GE.AND P5, PT, R10, RZ, PT ;  /* 0x000000ff0a00720c */ /* 0x010fe20003fa6270 */
[----:B------:R-:W-:Y:S01]  /*15120*/  IMAD.HI.U32 R10, R2, R12, RZ ;  /* 0x0000000c020a7227 */ /* 0x000fe200078e00ff */
[----:B------:R0:W-:Y:S03]  /*15130*/  STL [R1+0x5a4], R13 ;  /* 0x0005a40d01007387 */ /* 0x0001e60000100800 */
[--C-:B------:R-:W-:Y:S01]  /*15140*/  @!P1 IMAD.IADD R9, R9, 0x1, -R0.reuse ;  /* 0x0000000109099824 */ /* 0x100fe200078e0a00 */
[----:B--2---:R-:W-:Y:S01]  /*15150*/  ISETP.GE.AND P1, PT, R8, RZ, PT ;  /* 0x000000ff0800720c */ /* 0x004fe20003f26270 */
[----:B------:R-:W-:Y:S01]  /*15160*/  @!P0 IMAD.IADD R7, R7, 0x1, -R0 ;  /* 0x0000000107078824 */ /* 0x000fe200078e0a00 */
[----:B------:R-:W-:Y:S01]  /*15170*/  ISETP.GT.U32.AND P0, PT, R0, R4, PT ;  /* 0x000000040000720c */ /* 0x000fe20003f04070 */
[----:B------:R-:W-:Y:S01]  /*15180*/  IMAD.MOV R10, RZ, RZ, -R10 ;  /* 0x000000ffff0a7224 */ /* 0x000fe200078e0a0a */
[----:B------:R-:W-:Y:S01]  /*15190*/  IABS R8, R15 ;  /* 0x0000000f00087213 */ /* 0x000fe20000000000 */
[----:B0-----:R-:W-:-:S02]  /*151a0*/  IMAD.MOV.U32 R13, RZ, RZ, R9 ;  /* 0x000000ffff0d7224 */ /* 0x001fc400078e0009 */
[----:B------:R-:W-:Y:S02]  /*151b0*/  IMAD R12, R0, R10, R12 ;  /* 0x0000000a000c7224 */ /* 0x000fe400078e020c */
[----:B------:R-:W-:Y:S01]  /*151c0*/  IMAD.HI.U32 R10, R2, R8, RZ ;  /* 0x00000008020a7227 */ /* 0x000fe200078e00ff */
[----:B------:R-:W-:Y:S02]  /*151d0*/  ISETP.GE.AND P3, PT, R14, RZ, PT ;  /* 0x000000ff0e00720c */ /* 0x000fe40003f66270 */
[----:B------:R-:W2:Y:S01]  /*151e0*/  LDL.LU R14, [R1+0x3e8] ;  /* 0x0003e800010e7983 */ /* 0x000ea20000300800 */
[----:B------:R-:W-:Y:S02]  /*151f0*/  @!P6 IMAD.MOV R13, RZ, RZ, -R13 ;  /* 0x000000ffff0de224 */ /* 0x000fe400078e0a0d */
[----:B------:R-:W-:Y:S02]  /*15200*/  IMAD.MOV R10, RZ, RZ, -R10 ;  /* 0x000000ffff0a7224 */ /* 0x000fe400078e0a0a */
[----:B------:R-:W-:Y:S01]  /*15210*/  @!P0 IMAD.IADD R4, R4, 0x1, -R0 ;  /* 0x0000000104048824 */ /* 0x000fe200078e0a00 */
[----:B------:R0:W-:Y:S01]  /*15220*/  STL [R1+0x59c], R13 ;  /* 0x00059c0d01007387 */ /* 0x0001e20000100800 */
[----:B------:R-:W-:-:S03]  /*15230*/  IMAD R8, R0, R10, R8 ;  /* 0x0000000a00087224 */ /* 0x000fc600078e0208 */
[----:B0-----:R-:W4:Y:S01]  /*15240*/  LDL R13, [R1+0x3ec] ;  /* 0x0003ec00010d7983 */ /* 0x001f220000100800 */
[----:B---3--:R-:W-:-:S13]  /*15250*/  ISETP.GE.AND P4, PT, R6, RZ, PT ;  /* 0x000000ff0600720c */ /* 0x008fda0003f86270 */
[----:B------:R-:W-:Y:S01]  /*15260*/  @!P4 IMAD.MOV R11, RZ, RZ, -R11 ;  /* 0x000000ffff0bc224 */ /* 0x000fe200078e0a0b */
[----:B------:R-:W-:Y:S02]  /*15270*/  IABS R6, R16 ;  /* 0x0000001000067213 */ /* 0x000fe40000000000 */
[----:B------:R-:W-:Y:S02]  /*15280*/  ISETP.GE.AND P4, PT, R15, RZ, PT ;  /* 0x000000ff0f00720c */ /* 0x000fe40003f86270 */
[----:B------:R0:W-:Y:S01]  /*15290*/  STL [R1+0x594], R11 ;  /* 0x0005940b01007387 */ /* 0x0001e20000100800 */
[----:B------:R-:W-:-:S03]  /*152a0*/  ISETP.GE.AND P0, PT, R16, RZ, PT ;  /* 0x000000ff1000720c */ /* 0x000fc60003f06270 */
[----:B------:R-:W3:Y:S04]  /*152b0*/  LDL R15, [R1+0x3f0] ;  /* 0x0003f000010f7983 */ /* 0x000ee80000100800 */
[----:B------:R-:W2:Y:S04]  /*152c0*/  LDL R16, [R1+0x3f4] ;  /* 0x0003f40001107983 */ /* 0x000ea80000100800 */
[----:B------:R-:W3:Y:S01]  /*152d0*/  LDL.LU R10, [R1+0x3e4] ;  /* 0x0003e400010a7983 */ /* 0x000ee20000300800 */
[----:B------:R-:W-:Y:S01]  /*152e0*/  ISETP.GT.U32.AND P2, PT, R0, R7, PT ;  /* 0x000000070000720c */ /* 0x000fe20003f44070 */
[----:B0-----:R-:W-:-:S04]  /*152f0*/  IMAD.MOV.U32 R11, RZ, RZ, R4 ;  /* 0x000000ffff0b7224 */ /* 0x001fc800078e0004 */
[----:B------:R-:W-:-:S08]  /*15300*/  @!P1 IMAD.MOV R11, RZ, RZ, -R11 ;  /* 0x000000ffff0b9224 */ /* 0x000fd000078e0a0b */
[----:B------:R-:W-:Y:S01]  /*15310*/  @!P2 IMAD.IADD R7, R7, 0x1, -R0 ;  /* 0x000000010707a824 */ /* 0x000fe200078e0a00 */
[----:B------:R4:W-:Y:S02]  /*15320*/  STL [R1+0x590], R11 ;  /* 0x0005900b01007387 */ /* 0x0009e40000100800 */
[----:B----4-:R-:W-:Y:S02]  /*15330*/  IABS R11, R13 ;  /* 0x0000000d000b7213 */ /* 0x010fe40000000000 */
[----:B---3--:R-:W-:Y:S02]  /*15340*/  ISETP.GE.AND P2, PT, R10, RZ, PT ;  /* 0x000000ff0a00720c */ /* 0x008fe40003f46270 */
[----:B------:R-:W-:Y:S02]  /*15350*/  IABS R4, R10 ;  /* 0x0000000a00047213 */ /* 0x000fe40000000000 */
[----:B------:R-:W-:Y:S01]  /*15360*/  IABS R10, R15 ;  /* 0x0000000f000a7213 */ /* 0x000fe20000000000 */
[----:B------:R-:W-:-:S04]  /*15370*/  IMAD.MOV.U32 R15, RZ, RZ, R7 ;  /* 0x000000ffff0f7224 */ /* 0x000fc800078e0007 */
[----:B------:R-:W-:-:S05]  /*15380*/  @!P5 IMAD.MOV R15, RZ, RZ, -R15 ;  /* 0x000000ffff0fd224 */ /* 0x000fca00078e0a0f */
[----:B------:R0:W-:Y:S02]  /*15390*/  STL [R1+0x58c], R15 ;  /* 0x00058c0f01007387 */ /* 0x0001e40000100800 */
[----:B0-----:R-:W-:-:S04]  /*153a0*/  IMAD.HI.U32 R15, R2, R11, RZ ;  /* 0x0000000b020f7227 */ /* 0x001fc800078e00ff */
[----:B------:R-:W-:Y:S01]  /*153b0*/  IMAD.MOV R15, RZ, RZ, -R15 ;  /* 0x000000ffff0f7224 */ /* 0x000fe200078e0a0f */
[----:B--2---:R-:W-:Y:S02]  /*153c0*/  IABS R7, R16 ;  /* 0x0000001000077213 */ /* 0x004fe40000000000 */
[----:B------:R-:W2:Y:S01]  /*153d0*/  LDL R16, [R1+0x400] ;  /* 0x0004000001107983 */ /* 0x000ea20000100800 */
[----:B------:R-:W-:-:S03]  /*153e0*/  IMAD R11, R0, R15, R11 ;  /* 0x0000000f000b7224 */ /* 0x000fc600078e020b */
[----:B------:R-:W3:Y:S04]  /*153f0*/  LDL R15, [R1+0x3fc] ;  /* 0x0003fc00010f7983 */ /* 0x000ee80000100800 */
[----:B------:R0:W-:Y:S04]  /*15400*/  STL [R1+0x2d4c], R11 ;  /* 0x002d4c0b01007387 */ /* 0x0001e80000100800 */
[----:B0-----:R-:W4:Y:S01]  /*15410*/  LDL R11, [R1+0x3f8] ;  /* 0x0003f800010b7983 */ /* 0x001f220000100800 */
[----:B------:R-:W-:Y:S01]  /*15420*/  ISETP.GT.U32.AND P6, PT, R0, R12, PT ;  /* 0x0000000c0000720c */ /* 0x000fe20003fc4070 */
[----:B------:R-:W-:-:S12]  /*15430*/  IMAD.HI.U32 R9, R2, R6, RZ ;  /* 0x0000000602097227 */ /* 0x000fd800078e00ff */
[----:B------:R-:W-:-:S05]  /*15440*/  @!P6 IMAD.IADD R12, R12, 0x1, -R0 ;  /* 0x000000010c0ce824 */ /* 0x000fca00078e0a00 */
[C---:B------:R-:W-:Y:S01]  /*15450*/  ISETP.GT.U32.AND P6, PT, R0.reuse, R12, PT ;  /* 0x0000000c0000720c */ /* 0x040fe20003fc4070 */
[----:B------:R-:W-:Y:S01]  /*15460*/  IMAD.MOV R9, RZ, RZ, -R9 ;  /* 0x000000ffff097224 */ /* 0x000fe200078e0a09 */
[----:B------:R-:W-:-:S03]  /*15470*/  ISETP.GT.U32.AND P5, PT, R0, R8, PT ;  /* 0x000000080000720c */ /* 0x000fc60003fa4070 */
[----:B------:R-:W-:Y:S01]  /*15480*/  IMAD R6, R0, R9, R6 ;  /* 0x0000000900067224 */ /* 0x000fe200078e0206 */
[----:B------:R-:W-:Y:S01]  /*15490*/  ISETP.GE.AND P1, PT, R14, RZ, PT ;  /* 0x000000ff0e00720c */ /* 0x000fe20003f26270 */
[----:B------:R-:W-:Y:S01]  /*154a0*/  IMAD.HI.U32 R13, R2, R4, RZ ;  /* 0x00000004020d7227 */ /* 0x000fe200078e00ff */
[----:B------:R-:W-:-:S05]  /*154b0*/  IABS R14, R14 ;  /* 0x0000000e000e7213 */ /* 0x000fca0000000000 */
[----:B------:R-:W-:Y:S01]  /*154c0*/  @!P6 IMAD.IADD R12, R12, 0x1, -R0 ;  /* 0x000000010c0ce824 */ /* 0x000fe200078e0a00 */
[----:B------:R-:W-:Y:S01]  /*154d0*/  ISETP.GT.U32.AND P6, PT, R0, R6, PT ;  /* 0x000000060000720c */ /* 0x000fe20003fc4070 */
[----:B------:R-:W-:Y:S02]  /*154e0*/  IMAD.MOV R13, RZ, RZ, -R13 ;  /* 0x000000ffff0d7224 */ /* 0x000fe400078e0a0d */
[----:B------:R-:W-:-:S04]  /*154f0*/  IMAD.HI.U32 R9, R2, R14, RZ ;  /* 0x0000000e02097227 */ /* 0x000fc800078e00ff */
[----:B------:R-:W-:Y:S02]  /*15500*/  @!P5 IMAD.IADD R8, R8, 0x1, -R0 ;  /* 0x000000010808d824 */ /* 0x000fe400078e0a00 */
[----:B------:R-:W-:Y:S02]  /*15510*/  IMAD R4, R0, R13, R4 ;  /* 0x0000000d00047224 */ /* 0x000fe400078e0204 */
[----:B------:R-:W-:-:S04]  /*15520*/  IMAD.HI.U32 R13, R2, R10, RZ ;  /* 0x0000000a020d7227 */ /* 0x000fc800078e00ff */
[----:B------:R-:W-:Y:S02]  /*15530*/  IMAD.MOV R9, RZ, RZ, -R9 ;  /* 0x000000ffff097224 */ /* 0x000fe400078e0a09 */
[----:B------:R-:W-:Y:S01]  /*15540*/  @!P6 IMAD.IADD R6, R6, 0x1, -R0 ;  /* 0x000000010606e824 */ /* 0x000fe200078e0a00 */
[C---:B------:R-:W-:Y:S01]  /*15550*/  ISETP.GT.U32.AND P6, PT, R0.reuse, R8, PT ;  /* 0x000000080000720c */ /* 0x040fe20003fc4070 */
[----:B------:R-:W-:Y:S02]  /*15560*/  IMAD.MOV R13, RZ, RZ, -R13 ;  /* 0x000000ffff0d7224 */ /* 0x000fe400078e0a0d */
[----:B------:R-:W-:Y:S02]  /*15570*/  IMAD R14, R0, R9, R14 ;  /* 0x00000009000e7224 */ /* 0x000fe400078e020e */
[----:B------:R-:W-:-:S04]  /*15580*/  IMAD.HI.U32 R9, R2, R7, RZ ;  /* 0x0000000702097227 */ /* 0x000fc800078e00ff */
[----:B------:R-:W-:Y:S02]  /*15590*/  IMAD R10, R0, R13, R10 ;  /* 0x0000000d000a7224 */ /* 0x000fe400078e020a */
[----:B------:R-:W-:Y:S02]  /*155a0*/  IMAD.MOV R9, RZ, RZ, -R9 ;  /* 0x000000ffff097224 */ /* 0x000fe400078e0a09 */
[----:B------:R-:W-:Y:S02]  /*155b0*/  @!P6 IMAD.IADD R8, R8, 0x1, -R0 ;  /* 0x000000010808e824 */ /* 0x000fe400078e0a00 */
[----:B------:R-:W-:Y:S01]  /*155c0*/  IMAD R7, R0, R9, R7 ;  /* 0x0000000900077224 */ /* 0x000fe200078e0207 */
[----:B---3--:R-:W-:Y:S02]  /*155d0*/  IABS R9, R15 ;  /* 0x0000000f00097213 */ /* 0x008fe40000000000 */
[----:B----4-:R-:W-:Y:S01]  /*155e0*/  IABS R13, R11 ;  /* 0x0000000b000d7213 */ /* 0x010fe20000000000 */
[----:B------:R-:W-:Y:S01]  /*155f0*/  IMAD.MOV.U32 R11, RZ, RZ, R12 ;  /* 0x000000ffff0b7224 */ /* 0x000fe200078e000c */
[----:B--2---:R-:W-:-:S03]  /*15600*/  IABS R12, R16 ;  /* 0x00000010000c7213 */ /* 0x004fc60000000000 */
[----:B------:R-:W-:Y:S02]  /*15610*/  @!P3 IMAD.MOV R11, RZ, RZ, -R11 ;  /* 0x000000ffff0bb224 */ /* 0x000fe400078e0a0b */
[----:B------:R-:W-:-:S03]  /*15620*/  IMAD.HI.U32 R16, R2, R13, RZ ;  /* 0x0000000d02107227 */ /* 0x000fc600078e00ff */
[----:B------:R0:W-:Y:S01]  /*15630*/  STL [R1+0x588], R11 ;  /* 0x0005880b01007387 */ /* 0x0001e20000100800 */
[----:B------:R-:W-:-:S03]  /*15640*/  IMAD.HI.U32 R15, R2, R9, RZ ;  /* 0x00000009020f7227 */ /* 0x000fc600078e00ff */
[----:B------:R1:W-:Y:S01]  /*15650*/  STL [R1+0x2d48], R2 ;  /* 0x002d480201007387 */ /* 0x0003e20000100800 */
[----:B0-----:R-:W-:Y:S02]  /*15660*/  IMAD.MOV.U32 R11, RZ, RZ, R8 ;  /* 0x000000ffff0b7224 */ /* 0x001fe400078e0008 */
[----:B------:R-:W-:Y:S02]  /*15670*/  IMAD.HI.U32 R8, R2, R12, RZ ;  /* 0x0000000c02087227 */ /* 0x000fe400078e00ff */
[----:B-1----:R-:W2:Y:S02]  /*15680*/  LDL.LU R2, [R1+0x3ec] ;  /* 0x0003ec0001027983 */ /* 0x002ea40000300800 */
[----:B------:R-:W-:Y:S02]  /*15690*/  @!P4 IMAD.MOV R11, RZ, RZ, -R11 ;  /* 0x000000ffff0bc224 */ /* 0x000fe400078e0a0b */
[----:B------:R-:W-:Y:S02]  /*156a0*/  IMAD.MOV R16, RZ, RZ, -R16 ;  /* 0x000000ffff107224 */ /* 0x000fe400078e0a10 */
[----:B------:R-:W-:-:S02]  /*156b0*/  IMAD.MOV R15, RZ, RZ, -R15 ;  /* 0x000000ffff0f7224 */ /* 0x000fc400078e0a0f */
[----:B------:R-:W-:Y:S01]  /*156c0*/  IMAD.MOV R8, RZ, RZ, -R8 ;  /* 0x000000ffff087224 */ /* 0x000fe200078e0a08 */
[----:B------:R0:W-:Y:S01]  /*156d0*/  STL [R1+0x584], R11 ;  /* 0x0005840b01007387 */ /* 0x0001e20000100800 */
[C---:B------:R-:W-:Y:S02]  /*156e0*/  IMAD R13, R0.reuse, R16, R13 ;  /* 0x00000010000d7224 */ /* 0x040fe400078e020d */
[C---:B------:R-:W-:Y:S02]  /*156f0*/  IMAD R9, R0.reuse, R15, R9 ;  /* 0x0000000f00097224 */ /* 0x040fe400078e0209 */
[C---:B------:R-:W-:Y:S01]  /*15700*/  IMAD R12, R0.reuse, R8, R12 ;  /* 0x00000008000c7224 */ /* 0x040fe200078e020c */
[----:B0-----:R-:W3:Y:S04]  /*15710*/  LDL.LU R11, [R1+0x2d4c] ;  /* 0x002d4c00010b7983 */ /* 0x001ee80000300800 */
[----:B------:R-:W4:Y:S04]  /*15720*/  LDL R16, [R1+0x408] ;  /* 0x0004080001107983 */ /* 0x000f280000100800 */
[----:B------:R-:W3:Y:S04]  /*15730*/  LDL.LU R15, [R1+0x3f0] ;  /* 0x0003f000010f7983 */ /* 0x000ee80000300800 */
[----:B------:R-:W4:Y:S01]  /*15740*/  LDL R8, [R1+0x404] ;  /* 0x0004040001087983 */ /* 0x000f220000100800 */
[----:B------:R-:W-:-:S02]  /*15750*/  ISETP.GT.U32.AND P5, PT, R0, R4, PT ;  /* 0x000000040000720c */ /* 0x000fc40003fa4070 */
[----:B------:R-:W-:-:S11]  /*15760*/  ISETP.GT.U32.AND P6, PT, R0, R14, PT ;  /* 0x0000000e0000720c */ /* 0x000fd60003fc4070 */
[----:B------:R-:W-:Y:S01]  /*15770*/  @!P5 IMAD.IADD R4, R4, 0x1, -R0 ;  /* 0x000000010404d824 */ /* 0x000fe200078e0a00 */
[----:B------:R-:W-:-:S04]  /*15780*/  ISETP.GT.U32.AND P5, PT, R0, R6, PT ;  /* 0x000000060000720c */ /* 0x000fc80003fa4070 */
[----:B------:R-:W-:Y:S01]  /*15790*/  ISETP.GT.U32.AND P3, PT, R0, R4, PT ;  /* 0x000000040000720c */ /* 0x000fe20003f64070 */
[----:B------:R-:W-:-:S08]  /*157a0*/  @!P6 IMAD.IADD R14, R14, 0x1, -R0 ;  /* 0x000000010e0ee824 */ /* 0x000fd000078e0a00 */
[----:B------:R-:W-:-:S04]  /*157b0*/  @!P5 IMAD.IADD R6, R6, 0x1, -R0 ;  /* 0x000000010606d824 */ /* 0x000fc800078e0a00 */
[----:B------:R-:W-:Y:S01]  /*157c0*/  @!P3 IMAD.IADD R4, R4, 0x1, -R0 ;  /* 0x000000010404b824 */ /* 0x000fe200078e0a00 */
[----:B--2---:R-:W-:Y:S01]  /*157d0*/  ISETP.GE.AND P6, PT, R2, RZ, PT ;  /* 0x000000ff0200720c */ /* 0x004fe20003fc6270 */
[----:B------:R-:W-:-:S04]  /*157e0*/  IMAD.MOV.U32 R2, RZ, RZ, R6 ;  /* 0x000000ffff027224 */ /* 0x000fc800078e0006 */
[----:B------:R-:W-:-:S05]  /*157f0*/  @!P0 IMAD.MOV R2, RZ, RZ, -R2 ;  /* 0x000000ffff028224 */ /* 0x000fca00078e0a02 */
[----:B------:R0:W-:Y:S04]  /*15800*/  STL [R1+0x578], R2 ;  /* 0x0005780201007387 */ /* 0x0001e80000100800 */
[----:B------:R-:W2:Y:S01]  /*15810*/  LDL.LU R6, [R1+0x3f4] ;  /* 0x0003f40001067983 */ /* 0x000ea20000300800 */
[----:B0-----:R-:W-:Y:S01]  /*15820*/  IMAD.MOV.U32 R2, RZ, RZ, R4 ;  /* 0x000000ffff027224 */ /* 0x001fe200078e0004 */
[----:B----4-:R-:W-:Y:S02]  /*15830*/  IABS R4, R8 ;  /* 0x0000000800047213 */ /* 0x010fe40000000000 */
[----:B------:R-:W-:Y:S02]  /*15840*/  IABS R8, R16 ;  /* 0x0000001000087213 */ /* 0x000fe40000000000 */
[----:B------:R-:W4:Y:S01]  /*15850*/  LDL.LU R16, [R1+0x3f8] ;  /* 0x0003f80001107983 */ /* 0x000f220000300800 */
[----:B------:R-:W-:Y:S01]  /*15860*/  @!P2 IMAD.MOV R2, RZ, RZ, -R2 ;  /* 0x000000ffff02a224 */ /* 0x000fe200078e0a02 */
[----:B------:R-:W-:-:S04]  /*15870*/  ISETP.GT.U32.AND P2, PT, R0, R13, PT ;  /* 0x0000000d0000720c */ /* 0x000fc80003f44070 */
[----:B------:R0:W-:Y:S09]  /*15880*/  STL [R1+0x570], R2 ;  /* 0x0005700201007387 */ /* 0x0001f20000100800 */
[----:B------:R-:W-:Y:S01]  /*15890*/  @!P2 IMAD.IADD R13, R13, 0x1, -R0 ;  /* 0x000000010d0da824 */ /* 0x000fe200078e0a00 */
[----:B0-----:R-:W2:Y:S01]  /*158a0*/  LDL.LU R2, [R1+0x2d48] ;  /* 0x002d480001027983 */ /* 0x001ea20000300800 */
[----:B----4-:R-:W-:-:S03]  /*158b0*/  ISETP.GE.AND P2, PT, R16, RZ, PT ;  /* 0x000000ff1000720c */ /* 0x010fc60003f46270 */
[----:B------:R-:W4:Y:S01]  /*158c0*/  LDL.LU R16, [R1+0x414] ;  /* 0x0004140001107983 */ /* 0x000f220000300800 */
[C---:B---3--:R-:W-:Y:S02]  /*158d0*/  ISETP.GT.U32.AND P4, PT, R0.reuse, R11, PT ;  /* 0x0000000b0000720c */ /* 0x048fe40003f84070 */
[C---:B------:R-:W-:Y:S02]  /*158e0*/  ISETP.GT.U32.AND P3, PT, R0.reuse, R7, PT ;  /* 0x000000070000720c */ /* 0x040fe40003f64070 */
[----:B------:R-:W-:-:S09]  /*158f0*/  ISETP.GT.U32.AND P5, PT, R0, R10, PT ;  /* 0x0000000a0000720c */ /* 0x000fd20003fa4070 */
[--C-:B------:R-:W-:Y:S01]  /*15900*/  @!P4 IMAD.IADD R11, R11, 0x1, -R0.reuse ;  /* 0x000000010b0bc824 */ /* 0x100fe200078e0a00 */
[----:B------:R-:W-:Y:S01]  /*15910*/  ISETP.GT.U32.AND P4, PT, R0, R14, PT ;  /* 0x0000000e0000720c */ /* 0x000fe20003f84070 */
[--C-:B------:R-:W-:Y:S01]  /*15920*/  @!P3 IMAD.IADD R7, R7, 0x1, -R0.reuse ;  /* 0x000000010707b824 */ /* 0x100fe200078e0a00 */
[----:B----4-:R0:W-:Y:S04]  /*15930*/  STL [R1+0x2d40], R16 ;  /* 0x002d401001007387 */ /* 0x0101e80000100800 */
        /* <DEDUP_REMOVED lines=10> */
[----:B--2---:R-:W-:-:S04]  /*159e0*/  IMAD.HI.U32 R15, R2, R4, RZ ;  /* 0x00000004020f7227 */ /* 0x004fc800078e00ff */
[--C-:B------:R-:W-:Y:S01]  /*159f0*/  @!P0 IMAD.IADD R7, R7, 0x1, -R0.reuse ;  /* 0x0000000107078824 */ /* 0x100fe200078e0a00 */
[----:B------:R-:W-:Y:S01]  /*15a00*/  ISETP.GE.AND P0, PT, R6, RZ, PT ;  /* 0x000000ff0600720c */ /* 0x000fe20003f06270 */
        /* <DEDUP_REMOVED lines=24> */
[C---:B------:R-:W-:Y:S02]  /*15b90*/  ISETP.GT.U32.AND P1, PT, R0.reuse, R13, PT ;  /* 0x0000000d0000720c */ /* 0x040fe40003f24070 */
[----:B------:R-:W-:-:S09]  /*15ba0*/  ISETP.GT.U32.AND P5, PT, R0, R4, PT ;  /* 0x000000040000720c */ /* 0x000fd20003fa4070 */
[----:B------:R-:W-:Y:S02]  /*15bb0*/  @!P3 IMAD.IADD R12, R12, 0x1, -R0 ;  /* 0x000000010c0cb824 */ /* 0x000fe400078e0a00 */
[C---:B---3--:R-:W-:Y:S02]  /*15bc0*/  IMAD R8, R0.reuse, R6, R8 ;  /* 0x0000000600087224 */ /* 0x048fe400078e0208 */
[----:B------:R-:W3:Y:S04]  /*15bd0*/  LDL.LU R6, [R1+0x400] ;  /* 0x0004000001067983 */ /* 0x000ee80000300800 */
[----:B------:R0:W-:Y:S04]  /*15be0*/  STL [R1+0x550], R16 ;  /* 0x0005501001007387 */ /* 0x0001e80000100800 */
[----:B0-----:R-:W3:Y:S01]  /*15bf0*/  LDL.LU R16, [R1+0x2d40] ;  /* 0x002d400001107983 */ /* 0x001ee20000300800 */
[----:B------:R-:W-:-:S02]  /*15c00*/  ISETP.GT.U32.AND P3, PT, R0, R12, PT ;  /* 0x0000000c0000720c */ /* 0x000fc40003f64070 */
[----:B------:R-:W-:Y:S01]  /*15c10*/  ISETP.GT.U32.AND P6, PT, R0, R9, PT ;  /* 0x000000090000720c */ /* 0x000fe20003fc4070 */
[--C-:B------:R-:W-:Y:S01]  /*15c20*/  @!P1 IMAD.IADD R13, R13, 0x1, -R0.reuse ;  /* 0x000000010d0d9824 */ /* 0x100fe200078e0a00 */
[----:B------:R-:W-:Y:S01]  /*15c30*/  IABS R11, R14 ;  /* 0x0000000e000b7213 */ /* 0x000fe20000000000 */
[----:B------:R-:W-:Y:S02]  /*15c40*/  @!P5 IMAD.IADD R4, R4, 0x1, -R0 ;  /* 0x000000010404d824 */ /* 0x000fe400078e0a00 */
[----:B------:R-:W-:-:S06]  /*15c50*/  @!P2 IMAD.MOV R13, RZ, RZ, -R13 ;  /* 0x000000ffff0da224 */ /* 0x000fcc00078e0a0d */
[----:B------:R-:W-:Y:S01]  /*15c60*/  @!P3 IMAD.IADD R12, R12, 0x1, -R0 ;  /* 0x000000010c0cb824 */ /* 0x000fe200078e0a00 */
[----:B----4-:R-:W-:Y:S01]  /*15c70*/  ISETP.GE.AND P3, PT, R10, RZ, PT ;  /* 0x000000ff0a00720c */ /* 0x010fe20003f66270 */
[----:B------:R-:W-:Y:S01]  /*15c80*/  IMAD.HI.U32 R10, R2, R11, RZ ;  /* 0x0000000b020a7227 */ /* 0x000fe200078e00ff */
[----:B------:R-:W-:-:S03]  /*15c90*/  ISETP.GT.U32.AND P2, PT, R0, R4, PT ;  /* 0x000000040000720c */ /* 0x000fc60003f44070 */
[----:B------:R-:W-:Y:S01]  /*15ca0*/  @!P6 IMAD.IADD R9, R9, 0x1, -R0 ;  /* 0x000000010909e824 */ /* 0x000fe200078e0a00 */
[----:B--2---:R-:W-:Y:S01]  /*15cb0*/  ISETP.GE.AND P6, PT, R7, RZ, PT ;  /* 0x000000ff0700720c */ /* 0x004fe20003fc6270 */
[----:B------:R-:W-:Y:S01]  /*15cc0*/  IMAD.MOV R10, RZ, RZ, -R10 ;  /* 0x000000ffff0a7224 */ /* 0x000fe200078e0a0a */
[----:B------:R-:W-:Y:S01]  /*15cd0*/  IABS R7, R15 ;  /* 0x0000000f00077213 */ /* 0x000fe20000000000 */
[----:B------:R0:W-:Y:S02]  /*15ce0*/  STL [R1+0x54c], R13 ;  /* 0x00054c0d01007387 */ /* 0x0001e40000100800 */
[----:B------:R-:W-:Y:S02]  /*15cf0*/  IMAD R11, R0, R10, R11 ;  /* 0x0000000a000b7224 */ /* 0x000fe400078e020b */
[----:B------:R-:W-:-:S04]  /*15d00*/  IMAD.HI.U32 R10, R2, R7, RZ ;  /* 0x00000007020a7227 */ /* 0x000fc800078e00ff */
[----:B0-----:R-:W-:Y:S01]  /*15d10*/  IMAD.MOV.U32 R13, RZ, RZ, R9 ;  /* 0x000000ffff0d7224 */ /* 0x001fe200078e0009 */
[----:B------:R-:W-:Y:S01]  /*15d20*/  ISETP.GE.AND P5, PT, R14, RZ, PT ;  /* 0x000000ff0e00720c */ /* 0x000fe20003fa6270 */
[----:B------:R-:W-:Y:S01]  /*15d30*/  IMAD.MOV R10, RZ, RZ, -R10 ;  /* 0x000000ffff0a7224 */ /* 0x000fe200078e0a0a */
[----:B------:R-:W2:Y:S01]  /*15d40*/  LDL.LU R14, [R1+0x420] ;  /* 0x00042000010e7983 */ /* 0x000ea20000300800 */
[----:B------:R-:W-:Y:S02]  /*15d50*/  @!P4 IMAD.MOV R13, RZ, RZ, -R13 ;  /* 0x000000ffff0dc224 */ /* 0x000fe400078e0a0d */
[----:B------:R-:W-:-:S03]  /*15d60*/  @!P2 IMAD.IADD R4, R4, 0x1, -R0 ;  /* 0x000000010404a824 */ /* 0x000fc600078e0a00 */
        /* <DEDUP_REMOVED lines=12> */
[----:B------:R-:W-:-:S13]  /*15e30*/  ISETP.GT.U32.AND P1, PT, R0, R8, PT ;  /* 0x000000080000720c */ /* 0x000fda0003f24070 */
[----:B------:R-:W-:-:S05]  /*15e40*/  @!P1 IMAD.IADD R8, R8, 0x1, -R0 ;  /* 0x0000000108089824 */ /* 0x000fca00078e0a00 */
        /* <DEDUP_REMOVED lines=43> */
[C---:B------:R-:W-:Y:S02]  /*16100*/  IMAD R10, R0.reuse, R13, R10 ;  /* 0x0000000d000a7224 */ /* 0x040fe400078e020a */
        /* <DEDUP_REMOVED lines=103> */
[----:B------:R-:W-:Y:S02]  /*16780*/  ISETP.GT.U32.AND P6, PT, R0, R11, PT ;  /* 0x0000000b0000720c */ /* 0x000fe40003fc4070 */
[----:B------:R-:W-:Y:S01]  /*16790*/  IABS R12, R14 ;  /* 0x0000000e000c7213 */ /* 0x000fe20000000000 */
[--C-:B------:R-:W-:Y:S02]  /*167a0*/  @!P3 IMAD.IADD R4, R4, 0x1, -R0.reuse ;  /* 0x000000010404b824 */ /* 0x100fe400078e0a00 */
[----:B------:R-:W-:-:S06]  /*167b0*/  @!P4 IMAD.IADD R9, R9, 0x1, -R0 ;  /* 0x000000010909c824 */ /* 0x000fcc00078e0a00 */
[--C-:B------:R-:W-:Y:S02]  /*167c0*/  @!P2 IMAD.IADD R13, R13, 0x1, -R0.reuse ;  /* 0x000000010d0da824 */ /* 0x100fe400078e0a00 */
[----:B------:R-:W-:Y:S01]  /*167d0*/  @!P6 IMAD.IADD R11, R11, 0x1, -R0 ;  /* 0x000000010b0be824 */ /* 0x000fe200078e0a00 */
[----:B----4-:R-:W-:Y:S01]  /*167e0*/  ISETP.GE.AND P6, PT, R10, RZ, PT ;  /* 0x000000ff0a00720c */ /* 0x010fe20003fc6270 */
[----:B------:R-:W-:Y:S01]  /*167f0*/  IMAD.HI.U32 R10, R2, R12, RZ ;  /* 0x0000000c020a7227 */ /* 0x000fe200078e00ff */
[----:B--2---:R-:W-:-:S03]  /*16800*/  ISETP.GE.AND P4, PT, R8, RZ, PT ;  /* 0x000000ff0800720c */ /* 0x004fc60003f86270 */
[----:B------:R-:W-:Y:S01]  /*16810*/  @!P1 IMAD.MOV R13, RZ, RZ, -R13 ;  /* 0x000000ffff0d9224 */ /* 0x000fe200078e0a0d */
[C---:B------:R-:W-:Y:S01]  /*16820*/  ISETP.GT.U32.AND P1, PT, R0.reuse, R4, PT ;  /* 0x000000040000720c */ /* 0x040fe20003f24070 */
[----:B------:R-:W-:Y:S01]  /*16830*/  IMAD.MOV R10, RZ, RZ, -R10 ;  /* 0x000000ffff0a7224 */ /* 0x000fe200078e0a0a */
[----:B------:R-:W-:Y:S02]  /*16840*/  IABS R8, R15 ;  /* 0x0000000f00087213 */ /* 0x000fe40000000000 */
[----:B------:R0:W-:Y:S01]  /*16850*/  STL [R1+0x4f0], R13 ;  /* 0x0004f00d01007387 */ /* 0x0001e20000100800 */
        /* <DEDUP_REMOVED lines=854> */
[--C-:B------:R-:W-:Y:S02]  /*19dc0*/  @!P6 IMAD.IADD R10, R10, 0x1, -R0.reuse ;  /* 0x000000010a0ae824 */ /* 0x100fe400078e0a00 */
[----:B------:R-:W-:Y:S01]  /*19dd0*/  @!P3 IMAD.IADD R7, R7, 0x1, -R0 ;  /* 0x000000010707b824 */ /* 0x000fe200078e0a00 */
[----:B----4-:R0:W-:Y:S04]  /*19de0*/  STL [R1+0x2ce0], R16 ;  /* 0x002ce01001007387 */ /* 0x0101e80000100800 */
[----:B0-----:R-:W3:Y:S01]  /*19df0*/  LDL.LU R16, [R1+0x954] ;  /* 0x0009540001107983 */ /* 0x001ee20000300800 */
[----:B------:R-:W-:-:S04]  /*19e00*/  ISETP.GT.U32.AND P6, PT, R0, R11, PT ;  /* 0x0000000b0000720c */ /* 0x000fc80003fc4070 */
[--C-:B------:R-:W-:Y:S01]  /*19e10*/  @!P5 IMAD.IADD R14, R14, 0x1, -R0.reuse ;  /* 0x000000010e0ed824 */ /* 0x100fe200078e0a00 */
[C---:B------:R-:W-:Y:S02]  /*19e20*/  ISETP.GT.U32.AND P1, PT, R0.reuse, R7, PT ;  /* 0x000000070000720c */ /* 0x040fe40003f24070 */
[C---:B------:R-:W-:Y:S02]  /*19e30*/  ISETP.GT.U32.AND P5, PT, R0.reuse, R9, PT ;  /* 0x000000090000720c */ /* 0x040fe40003fa4070 */
[----:B------:R-:W-:Y:S01]  /*19e40*/  ISETP.GT.U32.AND P3, PT, R0, R10, PT ;  /* 0x0000000a0000720c */ /* 0x000fe20003f64070 */
[----:B------:R0:W-:Y:S03]  /*19e50*/  STL [R1+0x2ce4], R8 ;  /* 0x002ce40801007387 */ /* 0x0001e60000100800 */
[----:B------:R-:W-:Y:S01]  /*19e60*/  @!P6 IMAD.IADD R11, R11, 0x1, -R0 ;  /* 0x000000010b0be824 */ /* 0x000fe200078e0a00 */
[----:B------:R-:W-:Y:S01]  /*19e70*/  ISETP.GE.AND P6, PT, R15, RZ, PT ;  /* 0x000000ff0f00720c */ /* 0x000fe20003fc6270 */
[----:B--2---:R-:W-:-:S04]  /*19e80*/  IMAD.HI.U32 R15, R2, R4, RZ ;  /* 0x00000004020f7227 */ /* 0x004fc800078e00ff */
[--C-:B------:R-:W-:Y:S01]  /*19e90*/  @!P1 IMAD.IADD R7, R7, 0x1, -R0.reuse ;  /* 0x0000000107079824 */ /* 0x100fe200078e0a00 */
[----:B------:R-:W-:Y:S01]  /*19ea0*/  ISETP.GE.AND P1, PT, R6, RZ, PT ;  /* 0x000000ff0600720c */ /* 0x000fe20003f26270 */
[----:B------:R-:W-:Y:S02]  /*19eb0*/  @!P5 IMAD.IADD R9, R9, 0x1, -R0 ;  /* 0x000000010909d824 */ /* 0x000fe400078e0a00 */
[----:B------:R-:W-:Y:S02]  /*19ec0*/  IMAD.MOV R15, RZ, RZ, -R15 ;  /* 0x000000ffff0f7224 */ /* 0x000fe400078e0a0f */
[----:B------:R-:W-:-:S04]  /*19ed0*/  IMAD.HI.U32 R6, R2, R8, RZ ;  /* 0x0000000802067227 */ /* 0x000fc800078e00ff */
[----:B0-----:R-:W-:Y:S02]  /*19ee0*/  IMAD.MOV.U32 R8, RZ, RZ, R11 ;  /* 0x000000ffff087224 */ /* 0x001fe400078e000b */
[----:B------:R-:W-:Y:S02]  /*19ef0*/  IMAD R4, R0, R15, R4 ;  /* 0x0000000f00047224 */ /* 0x000fe400078e0204 */
[----:B------:R-:W-:Y:S01]  /*19f00*/  @!P4 IMAD.MOV R8, RZ, RZ, -R8 ;  /* 0x000000ffff08c224 */ /* 0x000fe200078e0a08 */
[----:B------:R-:W2:Y:S01]  /*19f10*/  LDL.LU R15, [R1+0x994] ;  /* 0x00099400010f7983 */ /* 0x000ea20000300800 */
[----:B------:R-:W-:Y:S01]  /*19f20*/  @!P3 IMAD.IADD R10, R10, 0x1, -R0 ;  /* 0x000000010a0ab824 */ /* 0x000fe200078e0a00 */
[----:B---3--:R-:W-:Y:S01]  /*19f30*/  ISETP.GE.AND P5, PT, R16, RZ, PT ;  /* 0x000000ff1000720c */ /* 0x008fe20003fa6270 */
[----:B------:R-:W-:Y:S02]  /*19f40*/  IMAD.MOV.U32 R16, RZ, RZ, R14 ;  /* 0x000000ffff107224 */ /* 0x000fe400078e000e */
[----:B------:R-:W3:Y:S02]  /*19f50*/  LDL.LU R14, [R1+0x988] ;  /* 0x00098800010e7983 */ /* 0x000ee40000300800 */
[----:B------:R-:W-:-:S02]  /*19f60*/  @!P0 IMAD.MOV R16, RZ, RZ, -R16 ;  /* 0x000000ffff108224 */ /* 0x000fc400078e0a10 */
[----:B------:R-:W4:Y:S04]  /*19f70*/  LDL.LU R11, [R1+0x980] ;  /* 0x00098000010b7983 */ /* 0x000f280000300800 */
[----:B------:R-:W-:Y:S04]  /*19f80*/  STL [R1+0x344], R16 ;  /* 0x0003441001007387 */ /* 0x000fe80000100800 */
[----:B------:R0:W-:Y:S02]  /*19f90*/  STL [R1+0x338], R8 ;  /* 0x0003380801007387 */ /* 0x0001e40000100800 */
[----:B0-----:R-:W-:-:S04]  /*19fa0*/  IMAD.MOV.U32 R8, RZ, RZ, R10 ;  /* 0x000000ffff087224 */ /* 0x001fc800078e000a */
[----:B------:R-:W-:Y:S02]  /*19fb0*/  @!P6 IMAD.MOV R8, RZ, RZ, -R8 ;  /* 0x000000ffff08e224 */ /* 0x000fe400078e0a08 */
        /* <DEDUP_REMOVED lines=55> */
[----:B------:R-:W-:Y:S01]  /*1a330*/  STL [R1+0x318], R12 ;  /* 0x0003180c01007387 */ /* 0x000fe20000100800 */
[----:B----4-:R-:W-:Y:S01]  /*1a340*/  IABS R13, R13 ;  /* 0x0000000d000d7213 */ /* 0x010fe20000000000 */
[----:B------:R-:W-:-:S04]  /*1a350*/  IMAD.HI.U32 R9, R2, R6, RZ ;  /* 0x0000000602097227 */ /* 0x000fc800078e00ff */
[----:B------:R-:W-:-:S04]  /*1a360*/  IMAD.MOV R9, RZ, RZ, -R9 ;  /* 0x000000ffff097224 */ /* 0x000fc800078e0a09 */
[----:B------:R-:W-:Y:S01]  /*1a370*/  IMAD R6, R0, R9, R6 ;  /* 0x0000000900067224 */ /* 0x000fe200078e0206 */
        /* <DEDUP_REMOVED lines=14> */
[----:B------:R-:W-:-:S13]  /*1a460*/  ISETP.GT.U32.AND P5, PT, R0, R10, PT ;  /* 0x0000000a0000720c */ /* 0x000fda0003fa4070 */
[----:B------:R-:W-:-:S05]  /*1a470*/  @!P5 IMAD.IADD R10, R10, 0x1, -R0 ;  /* 0x000000010a0ad824 */ /* 0x000fca00078e0a00 */
[C---:B------:R-:W-:Y:S02]  /*1a480*/  ISETP.GT.U32.AND P5, PT, R0.reuse, R10, PT ;  /* 0x0000000a0000720c */ /* 0x040fe40003fa4070 */
[----:B------:R-:W-:Y:S01]  /*1a490*/  ISETP.GT.U32.AND P3, PT, R0, R7, PT ;  /* 0x000000070000720c */ /* 0x000fe20003f64070 */
[----:B------:R-:W-:Y:S01]  /*1a4a0*/  IMAD.HI.U32 R12, R2, R4, RZ ;  /* 0x00000004020c7227 */ /* 0x000fe200078e00ff */
[----:B------:R-:W-:Y:S02]  /*1a4b0*/  ISETP.GE.AND P4, PT, R14, RZ, PT ;  /* 0x000000ff0e00720c */ /* 0x000fe40003f86270 */
[----:B------:R-:W-:-:S07]  /*1a4c0*/  IABS R14, R14 ;  /* 0x0000000e000e7213 */ /* 0x000fce0000000000 */
        /* <DEDUP_REMOVED lines=26> */
[----:B------:R-:W-:Y:S02]  /*1a670*/  IMAD.MOV R16, RZ, RZ, -R16 ;  /* 0x000000ffff107224 */ /* 0x000fe400078e0a10 */
[----:B0-----:R-:W-:Y:S02]  /*1a680*/  IMAD.MOV.U32 R13, RZ, RZ, R7 ;  /* 0x000000ffff0d7224 */ /* 0x001fe400078e0007 */
[----:B------:R-:W-:Y:S02]  /*1a690*/  IMAD.HI.U32 R7, R2, R10, RZ ;  /* 0x0000000a02077227 */ /* 0x000fe400078e00ff */
[----:B-1----:R-:W2:Y:S02]  /*1a6a0*/  LDL.LU R2, [R1+0x9c4] ;  /* 0x0009c40001027983 */ /* 0x002ea40000300800 */
[----:B------:R-:W-:Y:S02]  /*1a6b0*/  @!P1 IMAD.MOV R13, RZ, RZ, -R13 ;  /* 0x000000ffff0d9224 */ /* 0x000fe400078e0a0d */
        /* <DEDUP_REMOVED lines=9> */
[----:B------:R-:W3:Y:S01]  /*1a750*/  LDL R7, [R1+0x9f0] ;  /* 0x0009f00001077983 */ /* 0x000ee20000100800 */
        /* <DEDUP_REMOVED lines=11> */
[----:B------:R0:W-:Y:S02]  /*1a810*/  STL [R1+0x2f4], R2 ;  /* 0x0002f40201007387 */ /* 0x0001e40000100800 */
[----:B0-----:R-:W-:Y:S01]  /*1a820*/  IMAD.MOV.U32 R2, RZ, RZ, R4 ;  /* 0x000000ffff027224 */ /* 0x001fe200078e0004 */
[----:B----4-:R-:W-:Y:S02]  /*1a830*/  IABS R4, R16 ;  /* 0x0000001000047213 */ /* 0x010fe40000000000 */
[----:B---3--:R-:W-:Y:S02]  /*1a840*/  IABS R6, R7 ;  /* 0x0000000700067213 */ /* 0x008fe40000000000 */
[----:B------:R-:W2:Y:S04]  /*1a850*/  LDL.LU R7, [R1+0x9cc] ;  /* 0x0009cc0001077983 */ /* 0x000ea80000300800 */
        /* <DEDUP_REMOVED lines=12> */
[C---:B------:R-:W-:Y:S01]  /*1a920*/  ISETP.GT.U32.AND P1, PT, R0.reuse, R14, PT ;  /* 0x0000000e0000720c */ /* 0x040fe20003f24070 */
[--C-:B------:R-:W-:Y:S02]  /*1a930*/  @!P3 IMAD.IADD R11, R11, 0x1, -R0.reuse ;  /* 0x000000010b0bb824 */ /* 0x100fe400078e0a00 */
[----:B------:R-:W-:Y:S01]  /*1a940*/  @!P6 IMAD.IADD R9, R9, 0x1, -R0 ;  /* 0x000000010909e824 */ /* 0x000fe200078e0a00 */
[----:B---3--:R0:W-:Y:S04]  /*1a950*/  STL [R1+0x2cd0], R16 ;  /* 0x002cd01001007387 */ /* 0x0081e80000100800 */
        /* <DEDUP_REMOVED lines=9> */
[----:B----4-:R-:W-:-:S04]  /*1a9f0*/  IMAD.HI.U32 R15, R2, R6, RZ ;  /* 0x00000006020f7227 */ /* 0x010fc800078e00ff */
[--C-:B------:R-:W-:Y:S01]  /*1aa00*/  @!P6 IMAD.IADD R9, R9, 0x1, -R0.reuse ;  /* 0x000000010909e824 */ /* 0x100fe200078e0a00 */
[----:B--2---:R-:W-:Y:S01]  /*1aa10*/  ISETP.GE.AND P6, PT, R7, RZ, PT ;  /* 0x000000ff0700720c */ /* 0x004fe20003fc6270 */
        /* <DEDUP_REMOVED lines=25> */
[C---:B------:R-:W-:Y:S01]  /*1abb0*/  ISETP.GT.U32.AND P3, PT, R0.reuse, R6, PT ;  /* 0x000000060000720c */ /* 0x040fe20003f64070 */
[----:B---3--:R-:W-:Y:S02]  /*1abc0*/  IMAD R4, R0, R7, R4 ;  /* 0x0000000700047224 */ /* 0x008fe400078e0204 */
[----:B------:R-:W3:Y:S04]  /*1abd0*/  LDL.LU R7, [R1+0x9ec] ;  /* 0x0009ec0001077983 */ /* 0x000ee80000300800 */
[----:B------:R0:W-:Y:S04]  /*1abe0*/  STL [R1+0x2d4], R16 ;  /* 0x0002d41001007387 */ /* 0x0001e80000100800 */
[----:B0-----:R-:W3:Y:S01]  /*1abf0*/  LDL.LU R16, [R1+0x2cd0] ;  /* 0x002cd00001107983 */ /* 0x001ee20000300800 */
[----:B------:R-:W-:Y:S01]  /*1ac00*/  @!P2 IMAD.IADD R10, R10, 0x1, -R0 ;  /* 0x000000010a0aa824 */ /* 0x000fe200078e0a00 */
[----:B------:R-:W-:-:S04]  /*1ac10*/  ISETP.GT.U32.AND P2, PT, R0, R12, PT ;  /* 0x0000000c0000720c */ /* 0x000fc80003f44070 */
[----:B------:R-:W-:Y:S02]  /*1ac20*/  ISETP.GT.U32.AND P5, PT, R0, R10, PT ;  /* 0x0000000a0000720c */ /* 0x000fe40003fa4070 */
[----:B------:R-:W-:Y:S01]  /*1ac30*/  IABS R11, R14 ;  /* 0x0000000e000b7213 */ /* 0x000fe20000000000 */
[--C-:B------:R-:W-:Y:S01]  /*1ac40*/  @!P4 IMAD.IADD R8, R8, 0x1, -R0.reuse ;  /* 0x000000010808c824 */ /* 0x100fe200078e0a00 */
[----:B--2---:R-:W-:Y:S01]  /*1ac50*/  ISETP.GE.AND P4, PT, R9, RZ, PT ;  /* 0x000000ff0900720c */ /* 0x004fe20003f86270 */
[----:B------:R-:W-:-:S04]  /*1ac60*/  @!P3 IMAD.IADD R6, R6, 0x1, -R0 ;  /* 0x000000010606b824 */ /* 0x000fc800078e0a00 */
[----:B------:R-:W-:Y:S02]  /*1ac70*/  @!P2 IMAD.IADD R12, R12, 0x1, -R0 ;  /* 0x000000010c0ca824 */ /* 0x000fe400078e0a00 */
[----:B------:R-:W-:-:S04]  /*1ac80*/  IMAD.HI.U32 R9, R2, R11, RZ ;  /* 0x0000000b02097227 */ /* 0x000fc800078e00ff */
[----:B------:R-:W-:Y:S01]  /*1ac90*/  @!P0 IMAD.MOV R12, RZ, RZ, -R12 ;  /* 0x000000ffff0c8224 */ /* 0x000fe200078e0a0c */
[----:B------:R-:W-:Y:S01]  /*1aca0*/  ISETP.GT.U32.AND P0, PT, R0, R6, PT ;  /* 0x000000060000720c */ /* 0x000fe20003f04070 */
[----:B------:R-:W-:Y:S01]  /*1acb0*/  @!P5 IMAD.IADD R10, R10, 0x1, -R0 ;  /* 0x000000010a0ad824 */ /* 0x000fe200078e0a00 */
[----:B----4-:R-:W-:Y:S01]  /*1acc0*/  ISETP.GE.AND P5, PT, R13, RZ, PT ;  /* 0x000000ff0d00720c */ /* 0x010fe20003fa6270 */
        /* <DEDUP_REMOVED lines=49> */
[----:B------:R-:W-:Y:S01]  /*1afe0*/  @!P1 IMAD.IADD R11, R11, 0x1, -R0 ;  /* 0x000000010b0b9824 */ /* 0x000fe200078e0a00 */
[----:B------:R-:W-:Y:S02]  /*1aff0*/  ISETP.GE.AND P1, PT, R14, RZ, PT ;  /* 0x000000ff0e00720c */ /* 0x000fe40003f26270 */
[----:B------:R-:W-:Y:S02]  /*1b000*/  IABS R14, R14 ;  /* 0x0000000e000e7213 */ /* 0x000fe40000000000 */
[----:B------:R-:W-:-:S03]  /*1b010*/  ISETP.GT.U32.AND P4, PT, R0, R11, PT ;  /* 0x0000000b0000720c */ /* 0x000fc60003f84070 */
[----:B------:R-:W-:-:S04]  /*1b020*/  IMAD.HI.U32 R4, R2, R14, RZ ;  /* 0x0000000e02047227 */ /* 0x000fc800078e00ff */
[----:B------:R-:W-:-:S04]  /*1b030*/  IMAD.MOV R4, RZ, RZ, -R4 ;  /* 0x000000ffff047224 */ /* 0x000fc800078e0a04 */
[----:B------:R-:W-:Y:S02]  /*1b040*/  IMAD R14, R0, R4, R14 ;  /* 0x00000004000e7224 */ /* 0x000fe400078e020e */
[----:B------:R-:W-:-:S04]  /*1b050*/  IMAD.HI.U32 R4, R2, R8, RZ ;  /* 0x0000000802047227 */ /* 0x000fc800078e00ff */
[----:B------:R-:W-:Y:S02]  /*1b060*/  IMAD.MOV R4, RZ, RZ, -R4 ;  /* 0x000000ffff047224 */ /* 0x000fe400078e0a04 */
[----:B------:R-:W-:Y:S02]  /*1b070*/  @!P4 IMAD.IADD R11, R11, 0x1, -R0 ;  /* 0x000000010b0bc824 */ /* 0x000fe400078e0a00 */
[C---:B------:R-:W-:Y:S01]  /*1b080*/  IMAD R8, R0.reuse, R4, R8 ;  /* 0x0000000400087224 */ /* 0x040fe200078e0208 */
[----:B------:R0:W-:Y:S01]  /*1b090*/  STL [R1+0x2cc8], R24 ;  /* 0x002cc81801007387 */ /* 0x0001e20000100800 */
[C---:B------:R-:W-:Y:S02]  /*1b0a0*/  ISETP.GT.U32.AND P5, PT, R0.reuse, R13, PT ;  /* 0x0000000d0000720c */ /* 0x040fe40003fa4070 */
[----:B------:R-:W-:Y:S02]  /*1b0b0*/  ISETP.GT.U32.AND P4, PT, R0, R7, PT ;  /* 0x000000070000720c */ /* 0x000fe40003f84070 */
[----:B----4-:R-:W-:Y:S01]  /*1b0c0*/  IABS R4, R12 ;  /* 0x0000000c00047213 */ /* 0x010fe20000000000 */
[----:B------:R-:W-:-:S04]  /*1b0d0*/  IMAD.MOV.U32 R12, RZ, RZ, R11 ;  /* 0x000000ffff0c7224 */ /* 0x000fc800078e000b */
[----:B------:R-:W-:-:S05]  /*1b0e0*/  @!P3 IMAD.MOV R12, RZ, RZ, -R12 ;  /* 0x000000ffff0cb224 */ /* 0x000fca00078e0a0c */
[----:B------:R1:W-:Y:S04]  /*1b0f0*/  STL [R1+0x2a8], R12 ;  /* 0x0002a80c01007387 */ /* 0x0003e80000100800 */
[----:B0-----:R-:W4:Y:S01]  /*1b100*/  LDL.LU R24, [R1+0xa24] ;  /* 0x000a240001187983 */ /* 0x001f220000300800 */
[--C-:B------:R-:W-:Y:S02]  /*1b110*/  @!P5 IMAD.IADD R13, R13, 0x1, -R0.reuse ;  /* 0x000000010d0dd824 */ /* 0x100fe400078e0a00 */
[----:B------:R-:W-:Y:S02]  /*1b120*/  @!P4 IMAD.IADD R7, R7, 0x1, -R0 ;  /* 0x000000010707c824 */ /* 0x000fe400078e0a00 */
[----:B------:R-:W-:Y:S01]  /*1b130*/  IMAD.HI.U32 R10, R2, R6, RZ ;  /* 0x00000006020a7227 */ /* 0x000fe200078e00ff */
[----:B------:R-:W-:-:S03]  /*1b140*/  ISETP.GT.U32.AND P4, PT, R0, R13, PT ;  /* 0x0000000d0000720c */ /* 0x000fc60003f84070 */
[----:B------:R-:W-:-:S04]  /*1b150*/  IMAD.MOV R10, RZ, RZ, -R10 ;  /* 0x000000ffff0a7224 */ /* 0x000fc800078e0a0a */
[----:B------:R-:W-:-:S05]  /*1b160*/  IMAD R6, R0, R10, R6 ;  /* 0x0000000a00067224 */ /* 0x000fca00078e0206 */
[----:B------:R-:W-:Y:S01]  /*1b170*/  ISETP.GT.U32.AND P5, PT, R0, R6, PT ;  /* 0x000000060000720c */ /* 0x000fe20003fa4070 */
[----:B------:R-:W-:-:S04]  /*1b180*/  @!P4 IMAD.IADD R13, R13, 0x1, -R0 ;  /* 0x000000010d0dc824 */ /* 0x000fc800078e0a00 */
[----:B-1----:R-:W-:Y:S02]  /*1b190*/  IMAD.MOV.U32 R12, RZ, RZ, R13 ;  /* 0x000000ffff0c7224 */ /* 0x002fe400078e000d */
[----:B------:R-:W-:-:S04]  /*1b1a0*/  IMAD.HI.U32 R10, R2, R9, RZ ;  /* 0x00000009020a7227 */ /* 0x000fc800078e00ff */
[----:B------:R-:W-:Y:S02]  /*1b1b0*/  @!P6 IMAD.MOV R12, RZ, RZ, -R12 ;  /* 0x000000ffff0ce224 */ /* 0x000fe400078e0a0c */
[----:B------:R-:W-:Y:S02]  /*1b1c0*/  IMAD.MOV R10, RZ, RZ, -R10 ;  /* 0x000000ffff0a7224 */ /* 0x000fe400078e0a0a */
[----:B------:R-:W-:Y:S01]  /*1b1d0*/  @!P5 IMAD.IADD R6, R6, 0x1, -R0 ;  /* 0x000000010606d824 */ /* 0x000fe200078e0a00 */
[----:B------:R0:W-:Y:S01]  /*1b1e0*/  STL [R1+0x2a0], R12 ;  /* 0x0002a00c01007387 */ /* 0x0001e20000100800 */
[C---:B------:R-:W-:Y:S01]  /*1b1f0*/  ISETP.GT.U32.AND P5, PT, R0.reuse, R7, PT ;  /* 0x000000070000720c */ /* 0x040fe20003fa4070 */
[C---:B------:R-:W-:Y:S01]  /*1b200*/  IMAD R9, R0.reuse, R10, R9 ;  /* 0x0000000a00097224 */ /* 0x040fe200078e0209 */
[----:B---3--:R-:W-:Y:S02]  /*1b210*/  IABS R10, R15 ;  /* 0x0000000f000a7213 */ /* 0x008fe40000000000 */
[----:B------:R-:W-:Y:S01]  /*1b220*/  ISETP.GT.U32.AND P3, PT, R0, R6, PT ;  /* 0x000000060000720c */ /* 0x000fe20003f64070 */
[----:B0-----:R-:W3:Y:S01]  /*1b230*/  LDL.LU R12, [R1+0x2ccc] ;  /* 0x002ccc00010c7983 */ /* 0x001ee20000300800 */
[----:B--2---:R-:W-:Y:S01]  /*1b240*/  IABS R11, R16 ;  /* 0x00000010000b7213 */ /* 0x004fe20000000000 */
[----:B------:R-:W-:Y:S01]  /*1b250*/  IMAD.HI.U32 R15, R2, R10, RZ ;  /* 0x0000000a020f7227 */ /* 0x000fe200078e00ff */
[----:B------:R-:W-:-:S03]  /*1b260*/  ISETP.GT.U32.AND P4, PT, R0, R14, PT ;  /* 0x0000000e0000720c */ /* 0x000fc60003f84070 */
[----:B------:R-:W-:Y:S02]  /*1b270*/  IMAD.MOV R15, RZ, RZ, -R15 ;  /* 0x000000ffff0f7224 */ /* 0x000fe400078e0a0f */
[----:B------:R-:W-:-:S04]  /*1b280*/  IMAD.HI.U32 R13, R2, R11, RZ ;  /* 0x0000000b020d7227 */ /* 0x000fc800078e00ff */
[----:B------:R-:W-:Y:S02]  /*1b290*/  @!P5 IMAD.IADD R7, R7, 0x1, -R0 ;  /* 0x000000010707d824 */ /* 0x000fe400078e0a00 */
[----:B------:R-:W-:-:S04]  /*1b2a0*/  IMAD.HI.U32 R16, R2, R4, RZ ;  /* 0x0000000402107227 */ /* 0x000fc800078e00ff */
[----:B------:R-:W-:Y:S02]  /*1b2b0*/  IMAD R10, R0, R15, R10 ;  /* 0x0000000f000a7224 */ /* 0x000fe400078e020a */
[----:B------:R-:W-:Y:S02]  /*1b2c0*/  IMAD.MOV R13, RZ, RZ, -R13 ;  /* 0x000000ffff0d7224 */ /* 0x000fe400078e0a0d */
[----:B------:R-:W-:Y:S02]  /*1b2d0*/  IMAD.MOV.U32 R15, RZ, RZ, R7 ;  /* 0x000000ffff0f7224 */ /* 0x000fe400078e0007 */
[----:B------:R-:W-:Y:S02]  /*1b2e0*/  IMAD.MOV R16, RZ, RZ, -R16 ;  /* 0x000000ffff107224 */ /* 0x000fe400078e0a10 */
[--C-:B------:R-:W-:Y:S02]  /*1b2f0*/  @!P3 IMAD.IADD R6, R6, 0x1, -R0.reuse ;  /* 0x000000010606b824 */ /* 0x100fe400078e0a00 */
[----:B------:R-:W-:-:S02]  /*1b300*/  @!P4 IMAD.IADD R14, R14, 0x1, -R0 ;  /* 0x000000010e0ec824 */ /* 0x000fc400078e0a00 */
[C---:B------:R-:W-:Y:S02]  /*1b310*/  IMAD R11, R0.reuse, R13, R11 ;  /* 0x0000000d000b7224 */ /* 0x040fe400078e020b */
[----:B------:R-:W-:Y:S02]  /*1b320*/  @!P0 IMAD.MOV R15, RZ, RZ, -R15 ;  /* 0x000000ffff0f8224 */ /* 0x000fe400078e0a0f */
[----:B------:R-:W-:Y:S02]  /*1b330*/  IMAD.MOV.U32 R13, RZ, RZ, R6 ;  /* 0x000000ffff0d7224 */ /* 0x000fe400078e0006 */
[----:B------:R-:W-:Y:S02]  /*1b340*/  IMAD R4, R0, R16, R4 ;  /* 0x0000001000047224 */ /* 0x000fe400078e0204 */
[----:B------:R-:W-:Y:S01]  /*1b350*/  @!P2 IMAD.MOV R13, RZ, RZ, -R13 ;  /* 0x000000ffff0da224 */ /* 0x000fe200078e0a0d */
[----:B----4-:R-:W-:Y:S02]  /*1b360*/  ISETP.GE.AND P4, PT, R24, RZ, PT ;  /* 0x000000ff1800720c */ /* 0x010fe40003f86270 */
[----:B------:R-:W2:Y:S04]  /*1b370*/  LDL.LU R24, [R1+0x2cc8] ;  /* 0x002cc80001187983 */ /* 0x000ea80000300800 */
[----:B------:R-:W4:Y:S04]  /*1b380*/  LDL.LU R16, [R1+0xaac] ;  /* 0x000aac0001107983 */ /* 0x000f280000300800 */
[----:B------:R-:W2:Y:S04]  /*1b390*/  LDL R7, [R1+0xa48] ;  /* 0x000a480001077983 */ /* 0x000ea80000100800 */
[----:B------:R0:W-:Y:S04]  /*1b3a0*/  STL [R1+0x298], R15 ;  /* 0x0002980f01007387 */ /* 0x0001e80000100800 */
[----:B0-----:R-:W4:Y:S04]  /*1b3b0*/  LDL.LU R15, [R1+0xa28] ;  /* 0x000a2800010f7983 */ /* 0x001f280000300800 */
[----:B------:R-:W4:Y:S04]  /*1b3c0*/  LDL R6, [R1+0xa44] ;  /* 0x000a440001067983 */ /* 0x000f280000100800 */
[----:B------:R0:W-:Y:S04]  /*1b3d0*/  STL [R1+0x2cc4], R20 ;  /* 0x002cc41401007387 */ /* 0x0001e80000100800 */
[----:B0-----:R-:W4:Y:S04]  /*1b3e0*/  LDL.LU R20, [R1+0xa2c] ;  /* 0x000a2c0001147983 */ /* 0x001f280000300800 */
[----:B------:R0:W-:Y:S04]  /*1b3f0*/  STL [R1+0x294], R13 ;  /* 0x0002940d01007387 */ /* 0x0001e80000100800 */
[----:B0-----:R-:W4:Y:S01]  /*1b400*/  LDL.LU R13, [R1+0xa30] ;  /* 0x000a3000010d7983 */ /* 0x001f220000300800 */
[----:B------:R-:W-:-:S02]  /*1b410*/  ISETP.GT.U32.AND P3, PT, R0, R8, PT ;  /* 0x000000080000720c */ /* 0x000fc40003f64070 */
[C---:B---3--:R-:W-:Y:S02]  /*1b420*/  ISETP.GT.U32.AND P6, PT, R0.reuse, R12, PT ;  /* 0x0000000c0000720c */ /* 0x048fe40003fc4070 */
[C---:B------:R-:W-:Y:S02]  /*1b430*/  ISETP.GT.U32.AND P5, PT, R0.reuse, R9, PT ;  /* 0x000000090000720c */ /* 0x040fe40003fa4070 */
[----:B------:R-:W-:-:S07]  /*1b440*/  ISETP.GT.U32.AND P2, PT, R0, R4, PT ;  /* 0x000000040000720c */ /* 0x000fce0003f44070 */
[--C-:B------:R-:W-:Y:S02]  /*1b450*/  @!P3 IMAD.IADD R8, R8, 0x1, -R0.reuse ;  /* 0x000000010808b824 */ /* 0x100fe400078e0a00 */
[--C-:B------:R-:W-:Y:S02]  /*1b460*/  @!P6 IMAD.IADD R12, R12, 0x1, -R0.reuse ;  /* 0x000000010c0ce824 */ /* 0x100fe400078e0a00 */
[--C-:B------:R-:W-:Y:S01]  /*1b470*/  @!P5 IMAD.IADD R9, R9, 0x1, -R0.reuse ;  /* 0x000000010909d824 */ /* 0x100fe200078e0a00 */
[C---:B------:R-:W-:Y:S02]  /*1b480*/  ISETP.GT.U32.AND P0, PT, R0.reuse, R8, PT ;  /* 0x000000080000720c */ /* 0x040fe40003f04070 */
[----:B------:R-:W-:Y:S01]  /*1b490*/  ISETP.GT.U32.AND P5, PT, R0, R12, PT ;  /* 0x0000000c0000720c */ /* 0x000fe20003fa4070 */
[----:B------:R-:W-:-:S10]  /*1b4a0*/  @!P2 IMAD.IADD R4, R4, 0x1, -R0 ;  /* 0x000000010404a824 */ /* 0x000fd400078e0a00 */
[--C-:B------:R-:W-:Y:S02]  /*1b4b0*/  @!P0 IMAD.IADD R8, R8, 0x1, -R0.reuse ;  /* 0x0000000108088824 */ /* 0x100fe400078e0a00 */
[----:B------:R-:W-:Y:S01]  /*1b4c0*/  @!P5 IMAD.IADD R12, R12, 0x1, -R0 ;  /* 0x000000010c0cd824 */ /* 0x000fe200078e0a00 */
[----:B--2---:R-:W-:Y:S02]  /*1b4d0*/  IABS R7, R7 ;  /* 0x0000000700077213 */ /* 0x004fe40000000000 */
[----:B----4-:R-:W-:Y:S02]  /*1b4e0*/  ISETP.GE.AND P5, PT, R15, RZ, PT ;  /* 0x000000ff0f00720c */ /* 0x010fe40003fa6270 */
[----:B------:R-:W-:-:S05]  /*1b4f0*/  IABS R6, R6 ;  /* 0x0000000600067213 */ /* 0x000fca0000000000 */
[----:B------:R-:W-:Y:S01]  /*1b500*/  IMAD.HI.U32 R15, R2, R6, RZ ;  /* 0x00000006020f7227 */ /* 0x000fe200078e00ff */
[----:B------:R-:W-:Y:S02]  /*1b510*/  ISETP.GE.AND P0, PT, R20, RZ, PT ;  /* 0x000000ff1400720c */ /* 0x000fe40003f06270 */
[----:B------:R-:W2:Y:S04]  /*1b520*/  LDL.LU R20, [R1+0x2cc4] ;  /* 0x002cc40001147983 */ /* 0x000ea80000300800 */
[----:B------:R0:W-:Y:S01]  /*1b530*/  STL [R1+0x2cbc], R2 ;  /* 0x002cbc0201007387 */ /* 0x0001e20000100800 */
[----:B------:R-:W-:Y:S01]  /*1b540*/  ISETP.GE.AND P2, PT, R13, RZ, PT ;  /* 0x000000ff0d00720c */ /* 0x000fe20003f46270 */
[----:B------:R-:W-:Y:S02]  /*1b550*/  IMAD.HI.U32 R13, R2, R7, RZ ;  /* 0x00000007020d7227 */ /* 0x000fe400078e00ff */
[----:B0-----:R-:W3:Y:S01]  /*1b560*/  LDL.LU R2, [R1+0xa34] ;  /* 0x000a340001027983 */ /* 0x001ee20000300800 */
[----:B------:R-:W-:-:S02]  /*1b570*/  ISETP.GT.U32.AND P6, PT, R0, R14, PT ;  /* 0x0000000e0000720c */ /* 0x000fc40003fc4070 */
[----:B------:R-:W-:-:S11]  /*1b580*/  ISETP.GT.U32.AND P3, PT, R0, R9, PT ;  /* 0x000000090000720c */ /* 0x000fd60003f64070 */
[--C-:B------:R-:W-:Y:S01]  /*1b590*/  @!P6 IMAD.IADD R14, R14, 0x1, -R0.reuse ;  /* 0x000000010e0ee824 */ /* 0x100fe200078e0a00 */
[----:B------:R-:W-:Y:S01]  /*1b5a0*/  ISETP.GT.U32.AND P6, PT, R0, R10, PT ;  /* 0x0000000a0000720c */ /* 0x000fe20003fc4070 */
[----:B------:R0:W-:Y:S01]  /*1b5b0*/  STL [R1+0x2cc0], R19 ;  /* 0x002cc01301007387 */ /* 0x0001e20000100800 */
[----:B------:R-:W-:Y:S02]  /*1b5c0*/  @!P3 IMAD.IADD R9, R9, 0x1, -R0 ;  /* 0x000000010909b824 */ /* 0x000fe400078e0a00 */
[----:B0-----:R-:W-:-:S09]  /*1b5d0*/  IMAD.MOV.U32 R19, RZ, RZ, R14 ;  /* 0x000000ffff137224 */ /* 0x001fd200078e000e */
[----:B------:R-:W-:Y:S01]  /*1b5e0*/  @!P6 IMAD.IADD R10, R10, 0x1, -R0 ;  /* 0x000000010a0ae824 */ /* 0x000fe200078e0a00 */
[----:B------:R-:W4:Y:S01]  /*1b5f0*/  LDL.LU R14, [R1+0xa4c] ;  /* 0x000a4c00010e7983 */ /* 0x000f220000300800 */
[----:B------:R-:W-:Y:S02]  /*1b600*/  @!P1 IMAD.MOV R19, RZ, RZ, -R19 ;  /* 0x000000ffff139224 */ /* 0x000fe400078e0a13 */
[----:B------:R-:W-:-:S03]  /*1b610*/  IMAD.MOV R15, RZ, RZ, -R15 ;  /* 0x000000ffff0f7224 */ /* 0x000fc600078e0a0f */
[----:B------:R0:W-:Y:S01]  /*1b620*/  STL [R1+0x290], R19 ;  /* 0x0002901301007387 */ /* 0x0001e20000100800 */
[----:B------:R-:W-:Y:S02]  /*1b630*/  IMAD.MOV R13, RZ, RZ, -R13 ;  /* 0x000000ffff0d7224 */ /* 0x000fe400078e0a0d */
[C---:B------:R-:W-:Y:S02]  /*1b640*/  IMAD R6, R0.reuse, R15, R6 ;  /* 0x0000000f00067224 */ /* 0x040fe400078e0206 */
[----:B0-----:R-:W-:Y:S02]  /*1b650*/  IMAD.MOV.U32 R19, RZ, RZ, R9 ;  /* 0x000000ffff137224 */ /* 0x001fe400078e0009 */
[----:B------:R-:W-:Y:S02]  /*1b660*/  IMAD R7, R0, R13, R7 ;  /* 0x0000000d00077224 */ /* 0x000fe400078e0207 */
[----:B------:R-:W-:Y:S01]  /*1b670*/  @!P5 IMAD.MOV R19, RZ, RZ, -R19 ;  /* 0x000000ffff13d224 */ /* 0x000fe200078e0a13 */
[----:B---3--:R-:W-:Y:S01]  /*1b680*/  ISETP.GE.AND P6, PT, R2, RZ, PT ;  /* 0x000000ff0200720c */ /* 0x008fe20003fc6270 */
[----:B------:R-:W-:-:S04]  /*1b690*/  IMAD.MOV.U32 R2, RZ, RZ, R12 ;  /* 0x000000ffff027224 */ /* 0x000fc800078e000c */
[----:B------:R-:W-:-:S05]  /*1b6a0*/  @!P4 IMAD.MOV R2, RZ, RZ, -R2 ;  /* 0x000000ffff02c224 */ /* 0x000fca00078e0a02 */
[----:B------:R0:W-:Y:S04]  /*1b6b0*/  STL [R1+0x28c], R2 ;  /* 0x00028c0201007387 */ /* 0x0001e80000100800 */
[----:B------:R-:W3:Y:S04]  /*1b6c0*/  LDL R12, [R1+0xa50] ;  /* 0x000a5000010c7983 */ /* 0x000ee80000100800 */
[----:B------:R-:W2:Y:S01]  /*1b6d0*/  LDL.LU R15, [R1+0xa48] ;  /* 0x000a4800010f7983 */ /* 0x000ea20000300800 */
[----:B0-----:R-:W-:-:S03]  /*1b6e0*/  IMAD.MOV.U32 R2, RZ, RZ, R8 ;  /* 0x000000ffff027224 */ /* 0x001fc600078e0008 */
[----:B------:R-:W3:Y:S01]  /*1b6f0*/  LDL.LU R13, [R1+0xa44] ;  /* 0x000a4400010d7983 */ /* 0x000ee20000300800 */
[----:B------:R-:W-:-:S03]  /*1b700*/  @!P0 IMAD.MOV R2, RZ, RZ, -R2 ;  /* 0x000000ffff028224 */ /* 0x000fc600078e0a02 */
[----:B------:R-:W2:Y:S04]  /*1b710*/  LDL.LU R8, [R1+0xa40] ;  /* 0x000a400001087983 */ /* 0x000ea80000300800 */
[----:B------:R0:W-:Y:S04]  /*1b720*/  STL [R1+0x288], R19 ;  /* 0x0002881301007387 */ /* 0x0001e80000100800 */
[----:B0-----:R-:W2:Y:S04]  /*1b730*/  LDL.LU R19, [R1+0x2cc0] ;  /* 0x002cc00001137983 */ /* 0x001ea80000300800 */
[----:B------:R0:W-:Y:S04]  /*1b740*/  STL [R1+0x284], R2 ;  /* 0x0002840201007387 */ /* 0x0001e80000100800 */
[----:B0-----:R-:W2:Y:S01]  /*1b750*/  LDL.LU R2, [R1+0x2cbc] ;  /* 0x002cbc0001027983 */ /* 0x001ea20000300800 */
[----:B------:R-:W-:-:S02]  /*1b760*/  ISETP.GT.U32.AND P3, PT, R0, R11, PT ;  /* 0x0000000b0000720c */ /* 0x000fc40003f64070 */
[C---:B------:R-:W-:Y:S02]  /*1b770*/  ISETP.GT.U32.AND P1, PT, R0.reuse, R4, PT ;  /* 0x000000040000720c */ /* 0x040fe40003f24070 */
[----:B------:R-:W-:-:S09]  /*1b780*/  ISETP.GT.U32.AND P4, PT, R0, R10, PT ;  /* 0x0000000a0000720c */ /* 0x000fd20003f84070 */
[----:B------:R-:W-:Y:S01]  /*1b790*/  @!P3 IMAD.IADD R11, R11, 0x1, -R0 ;  /* 0x000000010b0bb824 */ /* 0x000fe200078e0a00 */
[----:B------:R-:W-:-:S04]  /*1b7a0*/  ISETP.GT.U32.AND P5, PT, R0, R6, PT ;  /* 0x000000060000720c */ /* 0x000fc80003fa4070 */
[----:B------:R-:W-:Y:S01]  /*1b7b0*/  ISETP.GT.U32.AND P3, PT, R0, R11, PT ;  /* 0x0000000b0000720c */ /* 0x000fe20003f64070 */
[--C-:B------:R-:W-:Y:S01]  /*1b7c0*/  @!P1 IMAD.IADD R4, R4, 0x1, -R0.reuse ;  /* 0x0000000104049824 */ /* 0x100fe200078e0a00 */
[----:B----4-:R-:W-:Y:S01]  /*1b7d0*/  IABS R9, R14 ;  /* 0x0000000e00097213 */ /* 0x010fe20000000000 */
[----:B------:R-:W-:-:S06]  /*1b7e0*/  @!P4 IMAD.IADD R10, R10, 0x1, -R0 ;  /* 0x000000010a0ac824 */ /* 0x000fcc00078e0a00 */
[----:B------:R-:W-:-:S04]  /*1b7f0*/  @!P5 IMAD.IADD R6, R6, 0x1, -R0 ;  /* 0x000000010606d824 */ /* 0x000fc800078e0a00 */
[----:B------:R-:W-:Y:S01]  /*1b800*/  @!P3 IMAD.IADD R11, R11, 0x1, -R0 ;  /* 0x000000010b0bb824 */ /* 0x000fe200078e0a00 */
[----:B------:R-:W-:Y:S02]  /*1b810*/  ISETP.GE.AND P5, PT, R14, RZ, PT ;  /* 0x000000ff0e00720c */ /* 0x000fe40003fa6270 */
[----:B---3--:R-:W-:Y:S01]  /*1b820*/  ISETP.GE.AND P4, PT, R13, RZ, PT ;  /* 0x000000ff0d00720c */ /* 0x008fe20003f86270 */
[----:B------:R-:W-:Y:S01]  /*1b830*/  IMAD.MOV.U32 R13, RZ, RZ, R4 ;  /* 0x000000ffff0d7224 */ /* 0x000fe200078e0004 */
[----:B--2---:R-:W-:Y:S02]  /*1b840*/  ISETP.GE.AND P0, PT, R8, RZ, PT ;  /* 0x000000ff0800720c */ /* 0x004fe40003f06270 */
[----:B------:R-:W-:Y:S01]  /*1b850*/  IABS R8, R12 ;  /* 0x0000000c00087213 */ /* 0x000fe20000000000 */
[----:B------:R-:W-:Y:S01]  /*1b860*/  @!P2 IMAD.MOV R13, RZ, RZ, -R13 ;  /* 0x000000ffff0da224 */ /* 0x000fe200078e0a0d */
[----:B------:R-:W-:Y:S02]  /*1b870*/  ISETP.GE.AND P3, PT, R15, RZ, PT ;  /* 0x000000ff0f00720c */ /* 0x000fe40003f66270 */
[----:B------:R-:W2:Y:S04]  /*1b880*/  LDL.LU R15, [R1+0xa54] ;  /* 0x000a5400010f7983 */ /* 0x000ea80000300800 */
[----:B------:R-:W-:Y:S04]  /*1b890*/  STL [R1+0x2cb8], R19 ;  /* 0x002cb81301007387 */ /* 0x000fe80000100800 */
[----:B------:R0:W-:Y:S01]  /*1b8a0*/  STL [R1+0x2cb4], R26 ;  /* 0x002cb41a01007387 */ /* 0x0001e20000100800 */
[----:B------:R-:W-:-:S03]  /*1b8b0*/  IMAD.HI.U32 R12, R2, R9, RZ ;  /* 0x00000009020c7227 */ /* 0x000fc600078e00ff */
[----:B------:R1:W-:Y:S01]  /*1b8c0*/  STL [R1+0x280], R13 ;  /* 0x0002800d01007387 */ /* 0x0003e20000100800 */
[----:B------:R-:W-:-:S03]  /*1b8d0*/  IMAD.MOV R12, RZ, RZ, -R12 ;  /* 0x000000ffff0c7224 */ /* 0x000fc600078e0a0c */
[----:B------:R-:W3:Y:S01]  /*1b8e0*/  LDL.LU R14, [R1+0xa58] ;  /* 0x000a5800010e7983 */ /* 0x000ee20000300800 */
[----:B0-----:R-:W-:Y:S02]  /*1b8f0*/  IMAD.MOV.U32 R26, RZ, RZ, R11 ;  /* 0x000000ffff1a7224 */ /* 0x001fe400078e000b */
[C---:B------:R-:W-:Y:S01]  /*1b900*/  IMAD R9, R0.reuse, R12, R9 ;  /* 0x0000000c00097224 */ /* 0x040fe200078e0209 */
[----:B-1----:R-:W4:Y:S04]  /*1b910*/  LDL.LU R13, [R1+0xa5c] ;  /* 0x000a5c00010d7983 */ /* 0x002f280000300800 */
[----:B------:R-:W3:Y:S04]  /*1b920*/  LDL.LU R12, [R1+0xa68] ;  /* 0x000a6800010c7983 */ /* 0x000ee80000300800 */
[----:B------:R-:W3:Y:S01]  /*1b930*/  LDL.LU R11, [R1+0xa50] ;  /* 0x000a5000010b7983 */ /* 0x000ee20000300800 */
[----:B------:R-:W-:Y:S01]  /*1b940*/  IMAD.MOV.U32 R19, RZ, RZ, R10 ;  /* 0x000000ffff137224 */ /* 0x000fe200078e000a */
[----:B------:R-:W-:-:S03]  /*1b950*/  ISETP.GT.U32.AND P2, PT, R0, R6, PT ;  /* 0x000000060000720c */ /* 0x000fc60003f44070 */
[----:B------:R-:W-:Y:S01]  /*1b960*/  @!P6 IMAD.MOV R19, RZ, RZ, -R19 ;  /* 0x000000ffff13e224 */ /* 0x000fe200078e0a13 */
[C---:B------:R-:W-:Y:S02]  /*1b970*/  ISETP.GT.U32.AND P6, PT, R0.reuse, R9, PT ;  /* 0x000000090000720c */ /* 0x040fe40003fc4070 */
[----:B------:R-:W-:-:S07]  /*1b980*/  ISETP.GT.U32.AND P1, PT, R0, R7, PT ;  /* 0x000000070000720c */ /* 0x000fce0003f24070 */
[----:B------:R-:W-:-:S04]  /*1b990*/  @!P2 IMAD.IADD R6, R6, 0x1, -R0 ;  /* 0x000000010606a824 */ /* 0x000fc800078e0a00 */
[--C-:B------:R-:W-:Y:S02]  /*1b9a0*/  @!P6 IMAD.IADD R9, R9, 0x1, -R0.reuse ;  /* 0x000000010909e824 */ /* 0x100fe400078e0a00 */
[----:B------:R-:W-:Y:S02]  /*1b9b0*/  @!P1 IMAD.IADD R7, R7, 0x1, -R0 ;  /* 0x0000000107079824 */ /* 0x000fe400078e0a00 */
[----:B------:R-:W-:Y:S01]  /*1b9c0*/  @!P4 IMAD.MOV R6, RZ, RZ, -R6 ;  /* 0x000000ffff06c224 */ /* 0x000fe200078e0a06 */
[C---:B------:R-:W-:Y:S02]  /*1b9d0*/  ISETP.GT.U32.AND P4, PT, R0.reuse, R9, PT ;  /* 0x000000090000720c */ /* 0x040fe40003f84070 */
[----:B------:R-:W-:Y:S01]  /*1b9e0*/  ISETP.GT.U32.AND P1, PT, R0, R7, PT ;  /* 0x000000070000720c */ /* 0x000fe20003f24070 */
[----:B------:R-:W-:Y:S01]  /*1b9f0*/  @!P0 IMAD.MOV R26, RZ, RZ, -R26 ;  /* 0x000000ffff1a8224 */ /* 0x000fe200078e0a1a */
[----:B------:R0:W-:Y:S09]  /*1ba00*/  STL [R1+0x27c], R19 ;  /* 0x00027c1301007387 */ /* 0x0001f20000100800 */
[--C-:B------:R-:W-:Y:S01]  /*1ba10*/  @!P4 IMAD.IADD R9, R9, 0x1, -R0.reuse ;  /* 0x000000010909c824 */ /* 0x100fe200078e0a00 */
[----:B0-----:R-:W3:Y:S01]  /*1ba20*/  LDL.LU R19, [R1+0x2cb8] ;  /* 0x002cb80001137983 */ /* 0x001ee20000300800 */
[----:B------:R-:W-:-:S03]  /*1ba30*/  @!P1 IMAD.IADD R7, R7, 0x1, -R0 ;  /* 0x0000000107079824 */ /* 0x000fc600078e0a00 */
[----:B------:R0:W-:Y:S01]  /*1ba40*/  STL [R1+0x274], R26 ;  /* 0x0002741a01007387 */ /* 0x0001e20000100800 */
[----:B------:R-:W-:-:S03]  /*1ba50*/  @!P3 IMAD.MOV R7, RZ, RZ, -R7 ;  /* 0x000000ffff07b224 */ /* 0x000fc600078e0a07 */
[----:B0-----:R-:W3:Y:S04]  /*1ba60*/  LDL.LU R26, [R1+0x2cb4] ;  /* 0x002cb400011a7983 */ /* 0x001ee80000300800 */
[----:B------:R-:W-:Y:S01]  /*1ba70*/  STL [R1+0x26c], R6 ;  /* 0x00026c0601007387 */ /* 0x000fe20000100800 */
[----:B--2---:R-:W-:Y:S02]  /*1ba80*/  IABS R10, R15 ;  /* 0x0000000f000a7213 */ /* 0x004fe40000000000 */
[----:B------:R-:W-:Y:S01]  /*1ba90*/  ISETP.GE.AND P1, PT, R15, RZ, PT ;  /* 0x000000ff0f00720c */ /* 0x000fe20003f26270 */
[----:B----4-:R0:W-:Y:S01]  /*1baa0*/  STL [R1+0x2cb0], R13 ;  /* 0x002cb00d01007387 */ /* 0x0101e20000100800 */
[----:B---3--:R-:W-:Y:S02]  /*1bab0*/  ISETP.GE.AND P0, PT, R11, RZ, PT ;  /* 0x000000ff0b00720c */ /* 0x008fe40003f06270 */
[----:B------:R-:W-:Y:S01]  /*1bac0*/  IABS R11, R13 ;  /* 0x0000000d000b7213 */ /* 0x000fe20000000000 */
[----:B0-----:R-:W-:Y:S01]  /*1bad0*/  IMAD.MOV.U32 R13, RZ, RZ, R9 ;  /* 0x000000ffff0d7224 */ /* 0x001fe200078e0009 */
[----:B------:R-:W-:Y:S01]  /*1bae0*/  IABS R15, R12 ;  /* 0x0000000c000f7213 */ /* 0x000fe20000000000 */
[----:B------:R-:W-:Y:S02]  /*1baf0*/  STL [R1+0x268], R7 ;  /* 0x0002680701007387 */ /* 0x000fe40000100800 */
[----:B------:R-:W-:Y:S01]  /*1bb00*/  @!P5 IMAD.MOV R13, RZ, RZ, -R13 ;  /* 0x000000ffff0dd224 */ /* 0x000fe200078e0a0d */
[----:B------:R-:W-:-:S02]  /*1bb10*/  ISETP.GE.AND P6, PT, R12, RZ, PT ;  /* 0x000000ff0c00720c */ /* 0x000fc40003fc6270 */
[----:B------:R-:W-:Y:S01]  /*1bb20*/  IABS R6, R14 ;  /* 0x0000000e00067213 */ /* 0x000fe20000000000 */
[----:B------:R-:W2:Y:S01]  /*1bb30*/  LDL R12, [R1+0xa60] ;  /* 0x000a6000010c7983 */ /* 0x000ea20000100800 */
[----:B------:R-:W-:-:S03]  /*1bb40*/  ISETP.GE.AND P4, PT, R14, RZ, PT ;  /* 0x000000ff0e00720c */ /* 0x000fc60003f86270 */
[----:B------:R-:W3:Y:S04]  /*1bb50*/  LDL R14, [R1+0xa64] ;  /* 0x000a6400010e7983 */ /* 0x000ee80000100800 */
[----:B------:R-:W4:Y:S04]  /*1bb60*/  LDL.LU R9, [R1+0xa80] ;  /* 0x000a800001097983 */ /* 0x000f280000300800 */
[----:B------:R0:W-:Y:S04]  /*1bb70*/  STL [R1+0x264], R13 ;  /* 0x0002640d01007387 */ /* 0x0001e80000100800 */
[----:B0-----:R-:W3:Y:S01]  /*1bb80*/  LDL.LU R13, [R1+0x2cb0] ;  /* 0x002cb000010d7983 */ /* 0x001ee20000300800 */
[----:B------:R-:W-:-:S04]  /*1bb90*/  IMAD.HI.U32 R4, R2, R8, RZ ;  /* 0x0000000802047227 */ /* 0x000fc800078e00ff */
[----:B------:R-:W-:-:S04]  /*1bba0*/  IMAD.MOV R4, RZ, RZ, -R4 ;  /* 0x000000ffff047224 */ /* 0x000fc800078e0a04 */
[----:B------:R-:W-:Y:S02]  /*1bbb0*/  IMAD R8, R0, R4, R8 ;  /* 0x0000000400087224 */ /* 0x000fe400078e0208 */
[----:B------:R-:W-:-:S04]  /*1bbc0*/  IMAD.HI.U32 R4, R2, R10, RZ ;  /* 0x0000000a02047227 */ /* 0x000fc800078e00ff */
[----:B------:R-:W-:Y:S01]  /*1bbd0*/  IMAD.MOV R4, RZ, RZ, -R4 ;  /* 0x000000ffff047224 */ /* 0x000fe200078e0a04 */
[----:B------:R-:W-:-:S03]  /*1bbe0*/  ISETP.GT.U32.AND P2, PT, R0, R8, PT ;  /* 0x000000080000720c */ /* 0x000fc60003f44070 */
[----:B------:R-:W-:-:S05]  /*1bbf0*/  IMAD R10, R0, R4, R10 ;  /* 0x00000004000a7224 */ /* 0x000fca00078e020a */
[----:B------:R-:W-:Y:S01]  /*1bc00*/  ISETP.GT.U32.AND P3, PT, R0, R10, PT ;  /* 0x0000000a0000720c */ /* 0x000fe20003f64070 */
[----:B------:R-:W-:-:S04]  /*1bc10*/  IMAD.HI.U32 R4, R2, R15, RZ ;  /* 0x0000000f02047227 */ /* 0x000fc800078e00ff */
[----:B------:R-:W-:Y:S02]  /*1bc20*/  @!P2 IMAD.IADD R8, R8, 0x1, -R0 ;  /* 0x000000010808a824 */ /* 0x000fe400078e0a00 */
[----:B------:R-:W-:-:S03]  /*1bc30*/  IMAD.MOV R4, RZ, RZ, -R4 ;  /* 0x000000ffff047224 */ /* 0x000fc600078e0a04 */
[----:B------:R-:W-:-:S03]  /*1bc40*/  ISETP.GT.U32.AND P2, PT, R0, R8, PT ;  /* 0x000000080000720c */ /* 0x000fc60003f44070 */
[----:B------:R-:W-:Y:S02]  /*1bc50*/  @!P3 IMAD.IADD R10, R10, 0x1, -R0 ;  /* 0x000000010a0ab824 */ /* 0x000fe400078e0a00 */
[----:B------:R-:W-:-:S03]  /*1bc60*/  IMAD R15, R0, R4, R15 ;  /* 0x00000004000f7224 */ /* 0x000fc600078e020f */
[----:B------:R-:W-:Y:S01]  /*1bc70*/  ISETP.GT.U32.AND P3, PT, R0, R10, PT ;  /* 0x0000000a0000720c */ /* 0x000fe20003f64070 */
[----:B------:R-:W-:-:S04]  /*1bc80*/  IMAD.HI.U32 R4, R2, R11, RZ ;  /* 0x0000000b02047227 */ /* 0x000fc800078e00ff */
[----:B------:R-:W-:Y:S02]  /*1bc90*/  IMAD.MOV R4, RZ, RZ, -R4 ;  /* 0x000000ffff047224 */ /* 0x000fe400078e0a04 */
[----:B------:R-:W-:Y:S02]  /*1bca0*/  @!P2 IMAD.IADD R8, R8, 0x1, -R0 ;  /* 0x000000010808a824 */ /* 0x000fe400078e0a00 */
[----:B------:R-:W-:Y:S02]  /*1bcb0*/  IMAD R11, R0, R4, R11 ;  /* 0x00000004000b7224 */ /* 0x000fe400078e020b */
[----:B------:R-:W-:Y:S02]  /*1bcc0*/  @!P0 IMAD.MOV R8, RZ, RZ, -R8 ;  /* 0x000000ffff088224 */ /* 0x000fe400078e0a08 */
[----:B------:R-:W-:Y:S01]  /*1bcd0*/  @!P3 IMAD.IADD R10, R10, 0x1, -R0 ;  /* 0x000000010a0ab824 */ /* 0x000fe200078e0a00 */
[----:B--2---:R-:W-:Y:S02]  /*1bce0*/  IABS R4, R12 ;  /* 0x0000000c00047213 */ /* 0x004fe40000000000 */
[----:B---3--:R-:W-:-:S02]  /*1bcf0*/  ISETP.GE.AND P5, PT, R13, RZ, PT ;  /* 0x000000ff0d00720c */ /* 0x008fc40003fa6270 */
[----:B------:R-:W2:Y:S04]  /*1bd00*/  LDL R13, [R1+0xa6c] ;  /* 0x000a6c00010d7983 */ /* 0x000ea80000100800 */
[----:B------:R0:W-:Y:S04]  /*1bd10*/  STL [R1+0x2cac], R11 ;  /* 0x002cac0b01007387 */ /* 0x0001e80000100800 */
[----:B------:R-:W-:Y:S04]  /*1bd20*/  STL [R1+0x25c], R8 ;  /* 0x00025c0801007387 */ /* 0x000fe80000100800 */
[----:B------:R-:W3:Y:S01]  /*1bd30*/  LDL R12, [R1+0xa70] ;  /* 0x000a7000010c7983 */ /* 0x000ee20000100800 */
[----:B0-----:R-:W-:-:S03]  /*1bd40*/  IMAD.MOV.U32 R11, RZ, RZ, R10 ;  /* 0x000000ffff0b7224 */ /* 0x001fc600078e000a */
[----:B------:R-:W2:Y:S01]  /*1bd50*/  LDL.LU R10, [R1+0xa60] ;  /* 0x000a6000010a7983 */ /* 0x000ea20000300800 */
[----:B------:R-:W-:-:S04]  /*1bd60*/  IMAD.HI.U32 R7, R2, R6, RZ ;  /* 0x0000000602077227 */ /* 0x000fc800078e00ff */
[----:B------:R-:W-:Y:S02]  /*1bd70*/  @!P1 IMAD.MOV R11, RZ, RZ, -R11 ;  /* 0x000000ffff0b9224 */ /* 0x000fe400078e0a0b */
[----:B------:R-:W-:-:S03]  /*1bd80*/  IMAD.MOV R7, RZ, RZ, -R7 ;  /* 0x000000ffff077224 */ /* 0x000fc600078e0a07 */
[----:B------:R0:W-:Y:S01]  /*1bd90*/  STL [R1+0x254], R11 ;  /* 0x0002540b01007387 */ /* 0x0001e20000100800 */
[----:B------:R-:W-:Y:S01]  /*1bda0*/  IMAD R6, R0, R7, R6 ;  /* 0x0000000700067224 */ /* 0x000fe200078e0206 */
[----:B----4-:R-:W-:Y:S02]  /*1bdb0*/  IABS R7, R9 ;  /* 0x0000000900077213 */ /* 0x010fe40000000000 */
[----:B0-----:R-:W4:Y:S01]  /*1bdc0*/  LDL.LU R11, [R1+0x2cac] ;  /* 0x002cac00010b7983 */ /* 0x001f220000300800 */
[----:B------:R-:W-:Y:S02]  /*1bdd0*/  ISETP.GE.AND P0, PT, R9, RZ, PT ;  /* 0x000000ff0900720c */ /* 0x000fe40003f06270 */
[----:B------:R-:W-:Y:S01]  /*1bde0*/  IMAD.HI.U32 R9, R2, R7, RZ ;  /* 0x0000000702097227 */ /* 0x000fe200078e00ff */
[----:B------:R-:W-:-:S03]  /*1bdf0*/  IABS R14, R14 ;  /* 0x0000000e000e7213 */ /* 0x000fc60000000000 */
[----:B------:R-:W-:-:S04]  /*1be00*/  IMAD.MOV R9, RZ, RZ, -R9 ;  /* 0x000000ffff097224 */ /* 0x000fc800078e0a09 */
[----:B------:R-:W-:Y:S02]  /*1be10*/  IMAD R7, R0, R9, R7 ;  /* 0x0000000900077224 */ /* 0x000fe400078e0207 */
[----:B------:R-:W-:Y:S01]  /*1be20*/  IMAD.HI.U32 R9, R2, R14, RZ ;  /* 0x0000000e02097227 */ /* 0x000fe200078e00ff */
[----:B------:R-:W-:-:S03]  /*1be30*/  ISETP.GT.U32.AND P2, PT, R0, R15, PT ;  /* 0x0000000f0000720c */ /* 0x000fc60003f44070 */
[----:B------:R-:W-:-:S04]  /*1be40*/  IMAD.MOV R9, RZ, RZ, -R9 ;  /* 0x000000ffff097224 */ /* 0x000fc800078e0a09 */
[----:B------:R-:W-:Y:S02]  /*1be50*/  IMAD R14, R0, R9, R14 ;  /* 0x00000009000e7224 */ /* 0x000fe400078e020e */
[----:B------:R-:W3:Y:S04]  /*1be60*/  LDL R9, [R1+0xa74] ;  /* 0x000a740001097983 */ /* 0x000ee80000100800 */
[----:B------:R-:W-:-:S05]  /*1be70*/  @!P2 IMAD.IADD R15, R15, 0x1, -R0 ;  /* 0x000000010f0fa824 */ /* 0x000fca00078e0a00 */
[----:B------:R-:W-:-:S13]  /*1be80*/  ISETP.GT.U32.AND P2, PT, R0, R15, PT ;  /* 0x0000000f0000720c */ /* 0x000fda0003f44070 */
[----:B------:R-:W-:Y:S01]  /*1be90*/  @!P2 IMAD.IADD R15, R15, 0x1, -R0 ;  /* 0x000000010f0fa824 */ /* 0x000fe200078e0a00 */
[----:B--2---:R-:W-:Y:S02]  /*1bea0*/  ISETP.GE.AND P2, PT, R10, RZ, PT ;  /* 0x000000ff0a00720c */ /* 0x004fe40003f46270 */
[----:B------:R-:W2:Y:S04]  /*1beb0*/  LDL R10, [R1+0xa78] ;  /* 0x000a7800010a7983 */ /* 0x000ea80000100800 */
[----:B------:R0:W-:Y:S02]  /*1bec0*/  STL [R1+0x2ca8], R14 ;  /* 0x002ca80e01007387 */ /* 0x0001e40000100800 */
[----:B0-----:R-:W-:-:S04]  /*1bed0*/  IMAD.MOV.U32 R14, RZ, RZ, R15 ;  /* 0x000000ffff0e7224 */ /* 0x001fc800078e000f */
[----:B------:R-:W-:Y:S01]  /*1bee0*/  @!P6 IMAD.MOV R14, RZ, RZ, -R14 ;  /* 0x000000ffff0ee224 */ /* 0x000fe200078e0a0e */
[----:B------:R0:W-:Y:S04]  /*1bef0*/  STL [R1+0x2ca4], R22 ;  /* 0x002ca41601007387 */ /* 0x0001e80000100800 */
[----:B------:R1:W-:Y:S04]  /*1bf00*/  STL [R1+0x250], R14 ;  /* 0x0002500e01007387 */ /* 0x0003e80000100800 */
[----:B0-----:R-:W2:Y:S01]  /*1bf10*/  LDL.LU R22, [R1+0xa64] ;  /* 0x000a640001167983 */ /* 0x001ea20000300800 */
[----:B------:R-:W-:-:S02]  /*1bf20*/  ISETP.GT.U32.AND P3, PT, R0, R6, PT ;  /* 0x000000060000720c */ /* 0x000fc40003f64070 */
[----:B----4-:R-:W-:Y:S01]  /*1bf30*/  ISETP.GT.U32.AND P1, PT, R0, R11, PT ;  /* 0x0000000b0000720c */ /* 0x010fe20003f24070 */
[----:B------:R-:W-:Y:S01]  /*1bf40*/  IMAD.HI.U32 R8, R2, R4, RZ ;  /* 0x0000000402087227 */ /* 0x000fe200078e00ff */
[----:B------:R-:W-:-:S03]  /*1bf50*/  IABS R13, R13 ;  /* 0x0000000d000d7213 */ /* 0x000fc60000000000 */
[----:B------:R-:W-:-:S06]  /*1bf60*/  IMAD.MOV R8, RZ, RZ, -R8 ;  /* 0x000000ffff087224 */ /* 0x000fcc00078e0a08 */
[--C-:B------:R-:W-:Y:S02]  /*1bf70*/  @!P3 IMAD.IADD R6, R6, 0x1, -R0.reuse ;  /* 0x000000010606b824 */ /* 0x100fe400078e0a00 */
[----:B------:R-:W-:-:S03]  /*1bf80*/  @!P1 IMAD.IADD R11, R11, 0x1, -R0 ;  /* 0x000000010b0b9824 */ /* 0x000fc600078e0a00 */
[C---:B------:R-:W-:Y:S01]  /*1bf90*/  ISETP.GT.U32.AND P1, PT, R0.reuse, R6, PT ;  /* 0x000000060000720c */ /* 0x040fe20003f24070 */
[----:B------:R-:W-:Y:S02]  /*1bfa0*/  IMAD R4, R0, R8, R4 ;  /* 0x0000000800047224 */ /* 0x000fe400078e0204 */
[----:B------:R-:W-:Y:S01]  /*1bfb0*/  IMAD.HI.U32 R8, R2, R13, RZ ;  /* 0x0000000d02087227 */ /* 0x000fe200078e00ff */
[----:B---3--:R-:W-:-:S03]  /*1bfc0*/  IABS R12, R12 ;  /* 0x0000000c000c7213 */ /* 0x008fc60000000000 */
[----:B------:R-:W-:-:S04]  /*1bfd0*/  IMAD.MOV R8, RZ, RZ, -R8 ;  /* 0x000000ffff087224 */ /* 0x000fc800078e0a08 */
[----:B------:R-:W-:Y:S01]  /*1bfe0*/  IMAD R13, R0, R8, R13 ;  /* 0x00000008000d7224 */ /* 0x000fe200078e020d */
[----:B------:R-:W-:Y:S01]  /*1bff0*/  IABS R8, R9 ;  /* 0x0000000900087213 */ /* 0x000fe20000000000 */
[----:B------:R-:W-:Y:S02]  /*1c000*/  @!P1 IMAD.IADD R6, R6, 0x1, -R0 ;  /* 0x0000000106069824 */ /* 0x000fe400078e0a00 */
[----:B------:R-:W-:-:S04]  /*1c010*/  IMAD.HI.U32 R9, R2, R12, RZ ;  /* 0x0000000c02097227 */ /* 0x000fc800078e00ff */
[----:B-1----:R-:W-:Y:S02]  /*1c020*/  IMAD.MOV.U32 R14, RZ, RZ, R6 ;  /* 0x000000ffff0e7224 */ /* 0x002fe400078e0006 */
[----:B------:R-:W-:Y:S02]  /*1c030*/  IMAD.MOV R9, RZ, RZ, -R9 ;  /* 0x000000ffff097224 */ /* 0x000fe400078e0a09 */
[----:B------:R-:W-:Y:S02]  /*1c040*/  @!P4 IMAD.MOV R14, RZ, RZ, -R14 ;  /* 0x000000ffff0ec224 */ /* 0x000fe400078e0a0e */
[C---:B------:R-:W-:Y:S02]  /*1c050*/  IMAD R12, R0.reuse, R9, R12 ;  /* 0x00000009000c7224 */ /* 0x040fe400078e020c */
[----:B------:R-:W3:Y:S04]  /*1c060*/  LDL R9, [R1+0xa7c] ;  /* 0x000a7c0001097983 */ /* 0x000ee80000100800 */
[----:B------:R0:W-:Y:S04]  /*1c070*/  STL [R1+0x24c], R14 ;  /* 0x00024c0e01007387 */ /* 0x0001e80000100800 */
[----:B0-----:R-:W4:Y:S01]  /*1c080*/  LDL.LU R14, [R1+0x2ca8] ;  /* 0x002ca800010e7983 */ /* 0x001f220000300800 */
[----:B------:R-:W-:Y:S01]  /*1c090*/  ISETP.GT.U32.AND P1, PT, R0, R4, PT ;  /* 0x000000040000720c */ /* 0x000fe20003f24070 */
[----:B------:R-:W-:-:S04]  /*1c0a0*/  IMAD.HI.U32 R15, R2, R8, RZ ;  /* 0x00000008020f7227 */ /* 0x000fc800078e00ff */
[----:B------:R-:W-:-:S04]  /*1c0b0*/  IMAD.MOV R15, RZ, RZ, -R15 ;  /* 0x000000ffff0f7224 */ /* 0x000fc800078e0a0f */
[----:B------:R-:W-:-:S04]  /*1c0c0*/  IMAD R8, R0, R15, R8 ;  /* 0x0000000f00087224 */ /* 0x000fc800078e0208 */
[----:B------:R-:W-:Y:S01]  /*1c0d0*/  @!P1 IMAD.IADD R4, R4, 0x1, -R0 ;  /* 0x0000000104049824 */ /* 0x000fe200078e0a00 */
[----:B--2---:R-:W-:Y:S02]  /*1c0e0*/  ISETP.GE.AND P1, PT, R22, RZ, PT ;  /* 0x000000ff1600720c */ /* 0x004fe40003f26270 */
[----:B------:R-:W2:Y:S04]  /*1c0f0*/  LDL.LU R22, [R1+0x2ca4] ;  /* 0x002ca40001167983 */ /* 0x000ea80000300800 */
[----:B------:R-:W3:Y:S01]  /*1c100*/  LDL R15, [R1+0xa84] ;  /* 0x000a8400010f7983 */ /* 0x000ee20000100800 */
[C---:B------:R-:W-:Y:S02]  /*1c110*/  ISETP.GT.U32.AND P3, PT, R0.reuse, R7, PT ;  /* 0x000000070000720c */ /* 0x040fe40003f64070 */
[----:B------:R-:W-:-:S11]  /*1c120*/  ISETP.GT.U32.AND P6, PT, R0, R11, PT ;  /* 0x0000000b0000720c */ /* 0x000fd60003fc4070 */
[----:B------:R-:W-:-:S05]  /*1c130*/  @!P3 IMAD.IADD R7, R7, 0x1, -R0 ;  /* 0x000000010707b824 */ /* 0x000fca00078e0a00 */
[----:B------:R-:W-:Y:S01]  /*1c140*/  ISETP.GT.U32.AND P3, PT, R0, R7, PT ;  /* 0x000000070000720c */ /* 0x000fe20003f64070 */
[----:B------:R-:W-:-:S04]  /*1c150*/  @!P6 IMAD.IADD R11, R11, 0x1, -R0 ;  /* 0x000000010b0be824 */ /* 0x000fc800078e0a00 */
[----:B------:R-:W-:-:S05]  /*1c160*/  @!P5 IMAD.MOV R11, RZ, RZ, -R11 ;  /* 0x000000ffff0bd224 */ /* 0x000fca00078e0a0b */
[----:B------:R0:W-:Y:S03]  /*1c170*/  STL [R1+0x248], R11 ;  /* 0x0002480b01007387 */ /* 0x0001e60000100800 */
[----:B------:R-:W-:Y:S01]  /*1c180*/  @!P3 IMAD.IADD R7, R7, 0x1, -R0 ;  /* 0x000000010707b824 */ /* 0x000fe200078e0a00 */
[----:B----4-:R-:W-:-:S03]  /*1c190*/  ISETP.GT.U32.AND P4, PT, R0, R14, PT ;  /* 0x0000000e0000720c */ /* 0x010fc60003f84070 */
[----:B0-----:R-:W-:-:S10]  /*1c1a0*/  IMAD.MOV.U32 R11, RZ, RZ, R7 ;  /* 0x000000ffff0b7224 */ /* 0x001fd400078e0007 */
[----:B------:R-:W-:Y:S01]  /*1c1b0*/  @!P4 IMAD.IADD R14, R14, 0x1, -R0 ;  /* 0x000000010e0ec824 */ /* 0x000fe200078e0a00 */
[----:B------:R-:W-:Y:S01]  /*1c1c0*/  ISETP.GT.U32.AND P4, PT, R0, R4, PT ;  /* 0x000000040000720c */ /* 0x000fe20003f84070 */
[----:B------:R-:W-:-:S05]  /*1c1d0*/  @!P0 IMAD.MOV R11, RZ, RZ, -R11 ;  /* 0x000000ffff0b8224 */ /* 0x000fca00078e0a0b */
[----:B------:R0:W-:Y:S07]  /*1c1e0*/  STL [R1+0x240], R11 ;  /* 0x0002400b01007387 */ /* 0x0001ee0000100800 */
[----:B------:R-:W-:Y:S01]  /*1c1f0*/  @!P4 IMAD.IADD R4, R4, 0x1, -R0 ;  /* 0x000000010404c824 */ /* 0x000fe200078e0a00 */
[----:B0-----:R-:W4:Y:S01]  /*1c200*/  LDL.LU R11, [R1+0xa70] ;  /* 0x000a7000010b7983 */ /* 0x001f220000300800 */
[----:B---3--:R-:W-:-:S03]  /*1c210*/  IABS R7, R15 ;  /* 0x0000000f00077213 */ /* 0x008fc60000000000 */
[----:B------:R-:W3:Y:S04]  /*1c220*/  LDL R15, [R1+0xa88] ;  /* 0x000a8800010f7983 */ /* 0x000ee80000100800 */
[----:B------:R0:W-:Y:S04]  /*1c230*/  STL [R1+0x2c9c], R4 ;  /* 0x002c9c0401007387 */ /* 0x0001e80000100800 */
[----:B0-----:R-:W4:Y:S04]  /*1c240*/  LDL.LU R4, [R1+0xa6c] ;  /* 0x000a6c0001047983 */ /* 0x001f280000300800 */
[----:B--2---:R0:W-:Y:S04]  /*1c250*/  STL [R1+0x2ca0], R22 ;  /* 0x002ca01601007387 */ /* 0x0041e80000100800 */
[----:B0-----:R-:W2:Y:S01]  /*1c260*/  LDL.LU R22, [R1+0xa74] ;  /* 0x000a740001167983 */ /* 0x001ea20000300800 */
[----:B------:R-:W-:-:S02]  /*1c270*/  ISETP.GT.U32.AND P6, PT, R0, R13, PT ;  /* 0x0000000d0000720c */ /* 0x000fc40003fc4070 */
[----:B------:R-:W-:-:S05]  /*1c280*/  IABS R10, R10 ;  /* 0x0000000a000a7213 */ /* 0x000fca0000000000 */
[----:B------:R-:W-:-:S06]  /*1c290*/  IMAD.HI.U32 R6, R2, R10, RZ ;  /* 0x0000000a02067227 */ /* 0x000fcc00078e00ff */
[----:B------:R-:W-:Y:S01]  /*1c2a0*/  @!P6 IMAD.IADD R13, R13, 0x1, -R0 ;  /* 0x000000010d0de824 */ /* 0x000fe200078e0a00 */
[----:B----4-:R-:W-:Y:S02]  /*1c2b0*/  ISETP.GE.AND P4, PT, R4, RZ, PT ;  /* 0x000000ff0400720c */ /* 0x010fe40003f86270 */
[----:B------:R-:W4:Y:S01]  /*1c2c0*/  LDL.LU R4, [R1+0xa78] ;  /* 0x000a780001047983 */ /* 0x000f220000300800 */
[----:B------:R-:W-:Y:S01]  /*1c2d0*/  ISETP.GT.U32.AND P6, PT, R0, R14, PT ;  /* 0x0000000e0000720c */ /* 0x000fe20003fc4070 */
[----:B------:R-:W-:Y:S01]  /*1c2e0*/  IMAD.MOV R6, RZ, RZ, -R6 ;  /* 0x000000ffff067224 */ /* 0x000fe200078e0a06 */
[----:B------:R-:W-:-:S03]  /*1c2f0*/  IABS R9, R9 ;  /* 0x0000000900097213 */ /* 0x000fc60000000000 */
[C---:B------:R-:W-:Y:S01]  /*1c300*/  IMAD R10, R0.reuse, R6, R10 ;  /* 0x00000006000a7224 */ /* 0x040fe200078e020a */
[----:B------:R-:W-:Y:S01]  /*1c310*/  ISETP.GT.U32.AND P0, PT, R0, R8, PT ;  /* 0x000000080000720c */ /* 0x000fe20003f04070 */
[----:B------:R-:W-:-:S06]  /*1c320*/  IMAD.HI.U32 R6, R2, R9, RZ ;  /* 0x0000000902067227 */ /* 0x000fcc00078e00ff */
[----:B------:R-:W-:Y:S01]  /*1c330*/  @!P6 IMAD.IADD R14, R14, 0x1, -R0 ;  /* 0x000000010e0ee824 */ /* 0x000fe200078e0a00 */
[----:B------:R-:W-:Y:S01]  /*1c340*/  ISETP.GT.U32.AND P6, PT, R0, R10, PT ;  /* 0x0000000a0000720c */ /* 0x000fe20003fc4070 */
[----:B------:R-:W-:-:S04]  /*1c350*/  IMAD.MOV R6, RZ, RZ, -R6 ;  /* 0x000000ffff067224 */ /* 0x000fc800078e0a06 */
[----:B------:R-:W-:Y:S02]  /*1c360*/  IMAD R9, R0, R6, R9 ;  /* 0x0000000600097224 */ /* 0x000fe400078e0209 */
[----:B------:R-:W-:Y:S01]  /*1c370*/  @!P0 IMAD.IADD R8, R8, 0x1, -R0 ;  /* 0x0000000108088824 */ /* 0x000fe200078e0a00 */
[----:B------:R-:W3:Y:S01]  /*1c380*/  LDL R6, [R1+0xa8c] ;  /* 0x000a8c0001067983 */ /* 0x000ee20000100800 */
[----:B--2---:R-:W-:-:S03]  /*1c390*/  ISETP.GE.AND P0, PT, R22, RZ, PT ;  /* 0x000000ff1600720c */ /* 0x004fc60003f06270 */
[----:B------:R-:W2:Y:S01]  /*1c3a0*/  LDL.LU R22, [R1+0x2ca0] ;  /* 0x002ca00001167983 */ /* 0x000ea20000300800 */
[--C-:B------:R-:W-:Y:S01]  /*1c3b0*/  @!P6 IMAD.IADD R10, R10, 0x1, -R0.reuse ;  /* 0x000000010a0ae824 */ /* 0x100fe200078e0a00 */
[----:B------:R-:W-:Y:S02]  /*1c3c0*/  ISETP.GT.U32.AND P3, PT, R0, R12, PT ;  /* 0x0000000c0000720c */ /* 0x000fe40003f64070 */
[----:B----4-:R-:W-:Y:S02]  /*1c3d0*/  ISETP.GE.AND P6, PT, R4, RZ, PT ;  /* 0x000000ff0400720c */ /* 0x010fe40003fc6270 */
[----:B------:R-:W4:Y:S09]  /*1c3e0*/  LDL.LU R4, [R1+0x2c9c] ;  /* 0x002c9c0001047983 */ /* 0x000f320000300800 */
[----:B------:R-:W-:Y:S01]  /*1c3f0*/  @!P3 IMAD.IADD R12, R12, 0x1, -R0 ;  /* 0x000000010c0cb824 */ /* 0x000fe200078e0a00 */
[----:B------:R-:W-:-:S04]  /*1c400*/  ISETP.GT.U32.AND P5, PT, R0, R13, PT ;  /* 0x0000000d0000720c */ /* 0x000fc80003fa4070 */
[----:B------:R-:W-:-:S09]  /*1c410*/  ISETP.GT.U32.AND P3, PT, R0, R12, PT ;  /* 0x0000000c0000720c */ /* 0x000fd20003f64070 */
[----:B------:R-:W-:Y:S01]  /*1c420*/  @!P5 IMAD.IADD R13, R13, 0x1, -R0 ;  /* 0x000000010d0dd824 */ /* 0x000fe200078e0a00 */
[----:B------:R-:W-:Y:S02]  /*1c430*/  ISETP.GE.AND P5, PT, R11, RZ, PT ;  /* 0x000000ff0b00720c */ /* 0x000fe40003fa6270 */
[----:B---3--:R-:W-:Y:S01]  /*1c440*/  IABS R11, R15 ;  /* 0x0000000f000b7213 */ /* 0x008fe20000000000 */
[----:B------:R-:W-:-:S04]  /*1c450*/  IMAD.HI.U32 R15, R2, R7, RZ ;  /* 0x00000007020f7227 */ /* 0x000fc800078e00ff */
[----:B------:R-:W-:Y:S01]  /*1c460*/  @!P3 IMAD.IADD R12, R12, 0x1, -R0 ;  /* 0x000000010c0cb824 */ /* 0x000fe200078e0a00 */
[C---:B------:R-:W-:Y:S01]  /*1c470*/  ISETP.GT.U32.AND P3, PT, R0.reuse, R9, PT ;  /* 0x000000090000720c */ /* 0x040fe20003f64070 */
[----:B------:R-:W-:Y:S01]  /*1c480*/  IMAD.MOV R15, RZ, RZ, -R15 ;  /* 0x000000ffff0f7224 */ /* 0x000fe200078e0a0f */
[----:B------:R0:W-:Y:S03]  /*1c490*/  STL [R1+0x2c98], R17 ;  /* 0x002c981101007387 */ /* 0x0001e60000100800 */
[----:B------:R-:W-:Y:S02]  /*1c4a0*/  IMAD R7, R0, R15, R7 ;  /* 0x0000000f00077224 */ /* 0x000fe400078e0207 */
[----:B0-----:R-:W-:-:S06]  /*1c4b0*/  IMAD.MOV.U32 R17, RZ, RZ, R14 ;  /* 0x000000ffff117224 */ /* 0x001fcc00078e000e */
[--C-:B------:R-:W-:Y:S01]  /*1c4c0*/  @!P3 IMAD.IADD R9, R9, 0x1, -R0.reuse ;  /* 0x000000010909b824 */ /* 0x100fe200078e0a00 */
[----:B------:R-:W-:Y:S01]  /*1c4d0*/  ISETP.GT.U32.AND P3, PT, R0, R10, PT ;  /* 0x0000000a0000720c */ /* 0x000fe20003f64070 */
[----:B------:R-:W-:Y:S01]  /*1c4e0*/  @!P1 IMAD.MOV R17, RZ, RZ, -R17 ;  /* 0x000000ffff119224 */ /* 0x000fe200078e0a11 */
[----:B------:R-:W3:Y:S11]  /*1c4f0*/  LDL.LU R14, [R1+0xa90] ;  /* 0x000a9000010e7983 */ /* 0x000ef60000300800 */
[----:B------:R-:W-:-:S02]  /*1c500*/  @!P3 IMAD.IADD R10, R10, 0x1, -R0 ;  /* 0x000000010a0ab824 */ /* 0x000fc400078e0a00 */
[----:B----4-:R-:W-:-:S04]  /*1c510*/  IMAD.MOV.U32 R15, RZ, RZ, R4 ;  /* 0x000000ffff0f7224 */ /* 0x010fc800078e0004 */
[----:B------:R-:W-:-:S05]  /*1c520*/  @!P2 IMAD.MOV R15, RZ, RZ, -R15 ;  /* 0x000000ffff0fa224 */ /* 0x000fca00078e0a0f */
[----:B------:R0:W-:Y:S01]  /*1c530*/  STL [R1+0x23c], R15 ;  /* 0x00023c0f01007387 */ /* 0x0001e20000100800 */
[----:B------:R-:W-:-:S04]  /*1c540*/  IMAD.HI.U32 R4, R2, R11, RZ ;  /* 0x0000000b02047227 */ /* 0x000fc800078e00ff */
[----:B0-----:R-:W-:Y:S02]  /*1c550*/  IMAD.MOV.U32 R15, RZ, RZ, R13 ;  /* 0x000000ffff0f7224 */ /* 0x001fe400078e000d */
[----:B------:R-:W4:Y:S04]  /*1c560*/  LDL.LU R13, [R1+0xa94] ;  /* 0x000a9400010d7983 */ /* 0x000f280000300800 */
[----:B------:R0:W-:Y:S01]  /*1c570*/  STL [R1+0x238], R17 ;  /* 0x0002381101007387 */ /* 0x0001e20000100800 */
[----:B------:R-:W-:Y:S02]  /*1c580*/  @!P4 IMAD.MOV R15, RZ, RZ, -R15 ;  /* 0x000000ffff0fc224 */ /* 0x000fe400078e0a0f */
[----:B------:R-:W-:Y:S02]  /*1c590*/  IMAD.MOV R4, RZ, RZ, -R4 ;  /* 0x000000ffff047224 */ /* 0x000fe400078e0a04 */
[----:B0-----:R-:W-:-:S02]  /*1c5a0*/  IMAD.MOV.U32 R17, RZ, RZ, R12 ;  /* 0x000000ffff117224 */ /* 0x001fc400078e000c */
[----:B------:R-:W2:Y:S02]  /*1c5b0*/  LDL.LU R12, [R1+0xa7c] ;  /* 0x000a7c00010c7983 */ /* 0x000ea40000300800 */
[----:B------:R-:W-:Y:S02]  /*1c5c0*/  @!P5 IMAD.MOV R17, RZ, RZ, -R17 ;  /* 0x000000ffff11d224 */ /* 0x000fe400078e0a11 */
[----:B------:R0:W-:Y:S01]  /*1c5d0*/  STL [R1+0x234], R15 ;  /* 0x0002340f01007387 */ /* 0x0001e20000100800 */
[----:B------:R-:W-:-:S03]  /*1c5e0*/  IMAD R11, R0, R4, R11 ;  /* 0x00000004000b7224 */ /* 0x000fc600078e020b */
[----:B0-----:R-:W3:Y:S04]  /*1c5f0*/  LDL.LU R15, [R1+0xa8c] ;  /* 0x000a8c00010f7983 */ /* 0x001ee80000300800 */
[----:B------:R0:W-:Y:S04]  /*1c600*/  STL [R1+0x230], R17 ;  /* 0x0002301101007387 */ /* 0x0001e80000100800 */
[----:B0-----:R-:W4:Y:S04]  /*1c610*/  LDL.LU R17, [R1+0x2c98] ;  /* 0x002c980001117983 */ /* 0x001f280000300800 */
[----:B------:R-:W3:Y:S04]  /*1c620*/  LDL.LU R4, [R1+0xa84] ;  /* 0x000a840001047983 */ /* 0x000ee80000300800 */
[----:B------:R0:W-:Y:S04]  /*1c630*/  STL [R1+0x2c94], R10 ;  /* 0x002c940a01007387 */ /* 0x0001e80000100800 */
[----:B0-----:R-:W4:Y:S01]  /*1c640*/  LDL.LU R10, [R1+0xa88] ;  /* 0x000a8800010a7983 */ /* 0x001f220000300800 */
[----:B------:R-:W-:-:S02]  /*1c650*/  ISETP.GT.U32.AND P2, PT, R0, R8, PT ;  /* 0x000000080000720c */ /* 0x000fc40003f44070 */
[----:B------:R-:W-:Y:S02]  /*1c660*/  ISETP.GT.U32.AND P1, PT, R0, R9, PT ;  /* 0x000000090000720c */ /* 0x000fe40003f24070 */
[----:B------:R-:W-:-:S09]  /*1c670*/  IABS R6, R6 ;  /* 0x0000000600067213 */ /* 0x000fd20000000000 */
[--C-:B------:R-:W-:Y:S02]  /*1c680*/  @!P2 IMAD.IADD R8, R8, 0x1, -R0.reuse ;  /* 0x000000010808a824 */ /* 0x100fe400078e0a00 */
[----:B------:R-:W-:Y:S01]  /*1c690*/  @!P1 IMAD.IADD R9, R9, 0x1, -R0 ;  /* 0x0000000109099824 */ /* 0x000fe200078e0a00 */
[----:B--2---:R-:W-:Y:S01]  /*1c6a0*/  ISETP.GE.AND P5, PT, R12, RZ, PT ;  /* 0x000000ff0c00720c */ /* 0x004fe20003fa6270 */
[----:B------:R-:W-:-:S04]  /*1c6b0*/  IMAD.HI.U32 R12, R2, R6, RZ ;  /* 0x00000006020c7227 */ /* 0x000fc800078e00ff */
[----:B------:R-:W-:-:S04]  /*1c6c0*/  IMAD.MOV R12, RZ, RZ, -R12 ;  /* 0x000000ffff0c7224 */ /* 0x000fc800078e0a0c */
[----:B------:R-:W-:Y:S02]  /*1c6d0*/  IMAD R6, R0, R12, R6 ;  /* 0x0000000c00067224 */ /* 0x000fe400078e0206 */
[----:B------:R-:W2:Y:S01]  /*1c6e0*/  LDL R12, [R1+0xa98] ;  /* 0x000a9800010c7983 */ /* 0x000ea20000100800 */
[----:B----4-:R-:W-:Y:S01]  /*1c6f0*/  ISETP.GE.AND P1, PT, R10, RZ, PT ;  /* 0x000000ff0a00720c */ /* 0x010fe20003f26270 */
[----:B------:R-:W-:-:S04]  /*1c700*/  IMAD.MOV.U32 R10, RZ, RZ, R8 ;  /* 0x000000ffff0a7224 */ /* 0x000fc800078e0008 */
[----:B------:R-:W-:-:S05]  /*1c710*/  @!P0 IMAD.MOV R10, RZ, RZ, -R10 ;  /* 0x000000ffff0a8224 */ /* 0x000fca00078e0a0a */
[----:B------:R0:W-:Y:S04]  /*1c720*/  STL [R1+0x22c], R10 ;  /* 0x00022c0a01007387 */ /* 0x0001e80000100800 */
[----:B0-----:R-:W4:Y:S01]  /*1c730*/  LDL.LU R10, [R1+0x2c94] ;  /* 0x002c9400010a7983 */ /* 0x001f220000300800 */
[----:B------:R-:W-:-:S05]  /*1c740*/  @!P5 IMAD.MOV R9, RZ, RZ, -R9 ;  /* 0x000000ffff09d224 */ /* 0x000fca00078e0a09 */
[----:B------:R0:W-:Y:S01]  /*1c750*/  STL [R1+0x224], R9 ;  /* 0x0002240901007387 */ /* 0x0001e20000100800 */
[C---:B------:R-:W-:Y:S02]  /*1c760*/  ISETP.GT.U32.AND P4, PT, R0.reuse, R7, PT ;  /* 0x000000070000720c */ /* 0x040fe40003f84070 */
[----:B------:R-:W-:Y:S01]  /*1c770*/  ISETP.GT.U32.AND P3, PT, R0, R11, PT ;  /* 0x0000000b0000720c */ /* 0x000fe20003f64070 */
[----:B----4-:R-:W-:-:S05]  /*1c780*/  @!P6 IMAD.MOV R10, RZ, RZ, -R10 ;  /* 0x000000ffff0ae224 */ /* 0x010fca00078e0a0a */
[----:B------:R-:W-:Y:S04]  /*1c790*/  STL [R1+0x228], R10 ;  /* 0x0002280a01007387 */ /* 0x000fe80000100800 */
[----:B0-----:R-:W4:Y:S04]  /*1c7a0*/  LDL R9, [R1+0xa9c] ;  /* 0x000a9c0001097983 */ /* 0x001f280000100800 */
[----:B------:R0:W-:Y:S04]  /*1c7b0*/  STL [R1+0x2c90], R21 ;  /* 0x002c901501007387 */ /* 0x0001e80000100800 */
[----:B0-----:R-:W2:Y:S01]  /*1c7c0*/  LDL.LU R21, [R1+0xa98] ;  /* 0x000a980001157983 */ /* 0x001ea20000300800 */
[----:B------:R-:W-:-:S02]  /*1c7d0*/  @!P4 IMAD.IADD R7, R7, 0x1, -R0 ;  /* 0x000000010707c824 */ /* 0x000fc400078e0a00 */
[----:B------:R-:W-:Y:S01]  /*1c7e0*/  @!P3 IMAD.IADD R11, R11, 0x1, -R0 ;  /* 0x000000010b0bb824 */ /* 0x000fe200078e0a00 */
[C---:B------:R-:W-:Y:S02]  /*1c7f0*/  ISETP.GT.U32.AND P6, PT, R0.reuse, R6, PT ;  /* 0x000000060000720c */ /* 0x040fe40003fc4070 */
[----:B------:R-:W-:Y:S02]  /*1c800*/  ISETP.GT.U32.AND P3, PT, R0, R7, PT ;  /* 0x000000070000720c */ /* 0x000fe40003f64070 */
[----:B---3--:R-:W-:Y:S02]  /*1c810*/  ISETP.GE.AND P2, PT, R4, RZ, PT ;  /* 0x000000ff0400720c */ /* 0x008fe40003f46270 */
[----:B------:R-:W-:Y:S02]  /*1c820*/  ISETP.GE.AND P4, PT, R15, RZ, PT ;  /* 0x000000ff0f00720c */ /* 0x000fe40003f86270 */
[----:B------:R-:W-:Y:S02]  /*1c830*/  IABS R4, R14 ;  /* 0x0000000e00047213 */ /* 0x000fe40000000000 */
[----:B------:R-:W-:-:S02]  /*1c840*/  IABS R15, R13 ;  /* 0x0000000d000f7213 */ /* 0x000fc40000000000 */
[----:B------:R-:W-:Y:S01]  /*1c850*/  ISETP.GE.AND P5, PT, R14, RZ, PT ;  /* 0x000000ff0e00720c */ /* 0x000fe20003fa6270 */
[--C-:B------:R-:W-:Y:S01]  /*1c860*/  @!P6 IMAD.IADD R6, R6, 0x1, -R0.reuse ;  /* 0x000000010606e824 */ /* 0x100fe200078e0a00 */
[----:B------:R-:W3:Y:S01]  /*1c870*/  LDL R14, [R1+0xaa0] ;  /* 0x000aa000010e7983 */ /* 0x000ee20000100800 */
[----:B------:R-:W-:Y:S01]  /*1c880*/  @!P3 IMAD.IADD R7, R7, 0x1, -R0 ;  /* 0x000000010707b824 */ /* 0x000fe200078e0a00 */
[----:B------:R-:W-:Y:S02]  /*1c890*/  ISETP.GE.AND P3, PT, R13, RZ, PT ;  /* 0x000000ff0d00720c */ /* 0x000fe40003f66270 */
[----:B------:R-:W4:Y:S01]  /*1c8a0*/  LDL R13, [R1+0xaa8] ;  /* 0x000aa800010d7983 */ /* 0x000f220000100800 */
[----:B--2---:R-:W-:-:S03]  /*1c8b0*/  ISETP.GE.AND P6, PT, R21, RZ, PT ;  /* 0x000000ff1500720c */ /* 0x004fc60003fc6270 */
[----:B------:R-:W2:Y:S01]  /*1c8c0*/  LDL.LU R21, [R1+0x2c90] ;  /* 0x002c900001157983 */ /* 0x000ea20000300800 */
[----:B------:R-:W-:Y:S01]  /*1c8d0*/  IMAD.HI.U32 R8, R2, R4, RZ ;  /* 0x0000000402087227 */ /* 0x000fe200078e00ff */
[----:B------:R-:W-:-:S03]  /*1c8e0*/  IABS R12, R12 ;  /* 0x0000000c000c7213 */ /* 0x000fc60000000000 */
[----:B------:R-:W-:-:S04]  /*1c8f0*/  IMAD.HI.U32 R10, R2, R15, RZ ;  /* 0x0000000f020a7227 */ /* 0x000fc800078e00ff */
[----:B------:R-:W-:Y:S02]  /*1c900*/  IMAD.MOV R8, RZ, RZ, -R8 ;  /* 0x000000ffff087224 */ /* 0x000fe400078e0a08 */
[----:B------:R-:W-:Y:S02]  /*1c910*/  IMAD.MOV R10, RZ, RZ, -R10 ;  /* 0x000000ffff0a7224 */ /* 0x000fe400078e0a0a */
[----:B------:R-:W-:Y:S02]  /*1c920*/  IMAD R4, R0, R8, R4 ;  /* 0x0000000800047224 */ /* 0x000fe400078e0204 */
[----:B------:R-:W-:-:S04]  /*1c930*/  IMAD.HI.U32 R8, R2, R12, RZ ;  /* 0x0000000c02087227 */ /* 0x000fc800078e00ff */
[C---:B------:R-:W-:Y:S02]  /*1c940*/  IMAD R15, R0.reuse, R10, R15 ;  /* 0x0000000a000f7224 */ /* 0x040fe400078e020f */
[----:B------:R-:W-:Y:S02]  /*1c950*/  IMAD.MOV.U32 R10, RZ, RZ, R7 ;  /* 0x000000ffff0a7224 */ /* 0x000fe400078e0007 */
[----:B------:R-:W-:Y:S02]  /*1c960*/  IMAD.MOV R8, RZ, RZ, -R8 ;  /* 0x000000ffff087224 */ /* 0x000fe400078e0a08 */
[----:B------:R-:W-:Y:S02]  /*1c970*/  @!P2 IMAD.MOV R10, RZ, RZ, -R10 ;  /* 0x000000ffff0aa224 */ /* 0x000fe400078e0a0a */
[C---:B------:R-:W-:Y:S02]  /*1c980*/  IMAD R12, R0.reuse, R8, R12 ;  /* 0x00000008000c7224 */ /* 0x040fe400078e020c */
[----:B------:R-:W4:Y:S04]  /*1c990*/  LDL R8, [R1+0xaa4] ;  /* 0x000aa40001087983 */ /* 0x000f280000100800 */
[----:B------:R-:W-:Y:S01]  /*1c9a0*/  STL [R1+0x220], R10 ;  /* 0x0002200a01007387 */ /* 0x000fe20000100800 */
[----:B------:R-:W-:-:S03]  /*1c9b0*/  ISETP.GT.U32.AND P0, PT, R0, R11, PT ;  /* 0x0000000b0000720c */ /* 0x000fc60003f04070 */
[----:B--2---:R0:W-:Y:S04]  /*1c9c0*/  STL [R1+0x2c8c], R21 ;  /* 0x002c8c1501007387 */ /* 0x0041e80000100800 */
[----:B0-----:R-:W2:Y:S06]  /*1c9d0*/  LDL.LU R21, [R1+0xa9c] ;  /* 0x000a9c0001157983 */ /* 0x001eac0000300800 */
[----:B------:R-:W-:Y:S01]  /*1c9e0*/  @!P0 IMAD.IADD R11, R11, 0x1, -R0 ;  /* 0x000000010b0b8824 */ /* 0x000fe200078e0a00 */
[----:B------:R-:W-:-:S02]  /*1c9f0*/  ISETP.GT.U32.AND P0, PT, R0, R4, PT ;  /* 0x000000040000720c */ /* 0x000fc40003f04070 */
[----:B------:R-:W-:Y:S02]  /*1ca00*/  ISETP.GT.U32.AND P2, PT, R0, R6, PT ;  /* 0x000000060000720c */ /* 0x000fe40003f44070 */
[----:B---3--:R-:W-:Y:S02]  /*1ca10*/  IABS R14, R14 ;  /* 0x0000000e000e7213 */ /* 0x008fe40000000000 */
[----:B----4-:R-:W-:Y:S01]  /*1ca20*/  IABS R10, R13 ;  /* 0x0000000d000a7213 */ /* 0x010fe20000000000 */
[----:B------:R-:W-:Y:S02]  /*1ca30*/  @!P1 IMAD.MOV R11, RZ, RZ, -R11 ;  /* 0x000000ffff0b9224 */ /* 0x000fe400078e0a0b */
[----:B------:R-:W-:-:S04]  /*1ca40*/  IMAD.HI.U32 R13, R2, R14, RZ ;  /* 0x0000000e020d7227 */ /* 0x000fc800078e00ff */
[----:B------:R-:W-:Y:S01]  /*1ca50*/  @!P0 IMAD.IADD R4, R4, 0x1, -R0 ;  /* 0x0000000104048824 */ /* 0x000fe200078e0a00 */
[----:B------:R-:W-:Y:S01]  /*1ca60*/  ISETP.GT.U32.AND P1, PT, R0, R15, PT ;  /* 0x0000000f0000720c */ /* 0x000fe20003f24070 */
[----:B------:R-:W-:-:S03]  /*1ca70*/  IMAD.MOV R13, RZ, RZ, -R13 ;  /* 0x000000ffff0d7224 */ /* 0x000fc600078e0a0d */
[----:B------:R-:W-:Y:S01]  /*1ca80*/  ISETP.GT.U32.AND P0, PT, R0, R4, PT ;  /* 0x000000040000720c */ /* 0x000fe20003f04070 */
[----:B------:R-:W-:Y:S02]  /*1ca90*/  @!P2 IMAD.IADD R6, R6, 0x1, -R0 ;  /* 0x000000010606a824 */ /* 0x000fe400078e0a00 */
[----:B------:R-:W-:Y:S02]  /*1caa0*/  IMAD R14, R0, R13, R14 ;  /* 0x0000000d000e7224 */ /* 0x000fe400078e020e */
[----:B------:R-:W-:Y:S02]  /*1cab0*/  IMAD.MOV.U32 R13, RZ, RZ, R16 ;  /* 0x000000ffff0d7224 */ /* 0x000fe400078e0010 */
[----:B------:R-:W-:Y:S01]  /*1cac0*/  IMAD.MOV.U32 R16, RZ, RZ, R6 ;  /* 0x000000ffff107224 */ /* 0x000fe200078e0006 */
[----:B------:R-:W-:Y:S01]  /*1cad0*/  STL [R1+0x218], R11 ;  /* 0x0002180b01007387 */ /* 0x000fe20000100800 */
[----:B------:R-:W-:Y:S02]  /*1cae0*/  @!P1 IMAD.IADD R15, R15, 0x1, -R0 ;  /* 0x000000010f0f9824 */ /* 0x000fe400078e0a00 */
[----:B------:R-:W-:-:S02]  /*1caf0*/  @!P4 IMAD.MOV R16, RZ, RZ, -R16 ;  /* 0x000000ffff10c224 */ /* 0x000fc400078e0a10 */
[----:B------:R-:W-:Y:S01]  /*1cb00*/  @!P0 IMAD.IADD R4, R4, 0x1, -R0 ;  /* 0x0000000104048824 */ /* 0x000fe200078e0a00 */
[----:B--2---:R-:W-:Y:S02]  /*1cb10*/  ISETP.GE.AND P1, PT, R21, RZ, PT ;  /* 0x000000ff1500720c */ /* 0x004fe40003f26270 */
[----:B------:R-:W2:Y:S04]  /*1cb20*/  LDL.LU R21, [R1+0x2c8c] ;  /* 0x002c8c0001157983 */ /* 0x000ea80000300800 */
[----:B------:R-:W3:Y:S04]  /*1cb30*/  LDL R6, [R1+0xab0] ;  /* 0x000ab00001067983 */ /* 0x000ee80000100800 */
[----:B------:R0:W-:Y:S02]  /*1cb40*/  STL [R1+0x210], R16 ;  /* 0x0002101001007387 */ /* 0x0001e40000100800 */
[----:B0-----:R-:W-:-:S02]  /*1cb50*/  IMAD.MOV.U32 R16, RZ, RZ, R4 ;  /* 0x000000ffff107224 */ /* 0x001fc400078e0004 */
[----:B------:R-:W4:Y:S02]  /*1cb60*/  LDL R4, [R1+0xab4] ;  /* 0x000ab40001047983 */ /* 0x000f240000100800 */
[----:B------:R-:W-:-:S05]  /*1cb70*/  @!P5 IMAD.MOV R16, RZ, RZ, -R16 ;  /* 0x000000ffff10d224 */ /* 0x000fca00078e0a10 */
[----:B------:R0:W-:Y:S02]  /*1cb80*/  STL [R1+0x208], R16 ;  /* 0x0002081001007387 */ /* 0x0001e40000100800 */
[----:B0-----:R-:W-:-:S05]  /*1cb90*/  IMAD.MOV.U32 R16, RZ, RZ, R29 ;  /* 0x000000ffff107224 */ /* 0x001fca00078e001d */
[----:B------:R-:W-:Y:S04]  /*1cba0*/  STL [R1+0x2c84], R16 ;  /* 0x002c841001007387 */ /* 0x000fe80000100800 */
[----:B------:R-:W2:Y:S01]  /*1cbb0*/  LDL.LU R29, [R1+0xab8] ;  /* 0x000ab800011d7983 */ /* 0x000ea20000300800 */
[----:B------:R-:W-:Y:S02]  /*1cbc0*/  ISETP.GT.U32.AND P2, PT, R0, R12, PT ;  /* 0x0000000c0000720c */ /* 0x000fe40003f44070 */
[----:B------:R-:W-:Y:S02]  /*1cbd0*/  IABS R9, R9 ;  /* 0x0000000900097213 */ /* 0x000fe40000000000 */
[----:B------:R-:W-:-:S03]  /*1cbe0*/  IABS R7, R8 ;  /* 0x0000000800077213 */ /* 0x000fc60000000000 */
[----:B------:R-:W-:-:S04]  /*1cbf0*/  IMAD.HI.U32 R8, R2, R9, RZ ;  /* 0x0000000902087227 */ /* 0x000fc800078e00ff */
[----:B------:R-:W-:Y:S02]  /*1cc00*/  IMAD.MOV R8, RZ, RZ, -R8 ;  /* 0x000000ffff087224 */ /* 0x000fe400078e0a08 */
[----:B------:R-:W-:Y:S01]  /*1cc10*/  @!P2 IMAD.IADD R12, R12, 0x1, -R0 ;  /* 0x000000010c0ca824 */ /* 0x000fe200078e0a00 */
[----:B------:R-:W-:Y:S01]  /*1cc20*/  ISETP.GT.U32.AND P2, PT, R0, R15, PT ;  /* 0x0000000f0000720c */ /* 0x000fe20003f44070 */
[----:B------:R-:W-:-:S04]  /*1cc30*/  IMAD.HI.U32 R11, R2, R7, RZ ;  /* 0x00000007020b7227 */ /* 0x000fc800078e00ff */
[----:B------:R-:W-:Y:S02]  /*1cc40*/  IMAD R9, R0, R8, R9 ;  /* 0x0000000800097224 */ /* 0x000fe400078e0209 */
[----:B------:R-:W-:Y:S01]  /*1cc50*/  IMAD.HI.U32 R8, R2, R10, RZ ;  /* 0x0000000a02087227 */ /* 0x000fe200078e00ff */
[----:B--2---:R0:W-:Y:S04]  /*1cc60*/  STL [R1+0x2c88], R29 ;  /* 0x002c881d01007387 */ /* 0x0041e80000100800 */
[----:B0-----:R-:W2:Y:S01]  /*1cc70*/  LDL.LU R29, [R1+0xaa4] ;  /* 0x000aa400011d7983 */ /* 0x001ea20000300800 */
[----:B------:R-:W-:Y:S02]  /*1cc80*/  IMAD.MOV R11, RZ, RZ, -R11 ;  /* 0x000000ffff0b7224 */ /* 0x000fe400078e0a0b */
[----:B------:R-:W-:-:S02]  /*1cc90*/  IMAD.MOV R8, RZ, RZ, -R8 ;  /* 0x000000ffff087224 */ /* 0x000fc400078e0a08 */
[C---:B------:R-:W-:Y:S02]  /*1cca0*/  IMAD R7, R0.reuse, R11, R7 ;  /* 0x0000000b00077224 */ /* 0x040fe400078e0207 */
[C---:B------:R-:W-:Y:S01]  /*1ccb0*/  IMAD R10, R0.reuse, R8, R10 ;  /* 0x00000008000a7224 */ /* 0x040fe200078e020a */
[----:B------:R-:W-:Y:S01]  /*1ccc0*/  IABS R8, R13 ;  /* 0x0000000d00087213 */ /* 0x000fe20000000000 */
[----:B------:R-:W-:Y:S01]  /*1ccd0*/  @!P2 IMAD.IADD R15, R15, 0x1, -R0 ;  /* 0x000000010f0fa824 */ /* 0x000fe200078e0a00 */
[----:B------:R-:W-:-:S03]  /*1cce0*/  ISETP.GT.U32.AND P2, PT, R0, R7, PT ;  /* 0x000000070000720c */ /* 0x000fc60003f44070 */
[----:B------:R-:W-:-:S04]  /*1ccf0*/  IMAD.HI.U32 R11, R2, R8, RZ ;  /* 0x00000008020b7227 */ /* 0x000fc800078e00ff */
[----:B------:R-:W-:-:S04]  /*1cd00*/  IMAD.MOV R11, RZ, RZ, -R11 ;  /* 0x000000ffff0b7224 */ /* 0x000fc800078e0a0b */
[C---:B------:R-:W-:Y:S02]  /*1cd10*/  IMAD R8, R0.reuse, R11, R8 ;  /* 0x0000000b00087224 */ /* 0x040fe400078e0208 */
[--C-:B------:R-:W-:Y:S01]  /*1cd20*/  @!P2 IMAD.IADD R7, R7, 0x1, -R0.reuse ;  /* 0x000000010707a824 */ /* 0x100fe200078e0a00 */
[----:B------:R-:W4:Y:S01]  /*1cd30*/  LDL.LU R11, [R1+0xaa0] ;  /* 0x000aa000010b7983 */ /* 0x000f220000300800 */
[----:B------:R-:W-:Y:S02]  /*1cd40*/  ISETP.GT.U32.AND P0, PT, R0, R9, PT ;  /* 0x000000090000720c */ /* 0x000fe40003f04070 */
[----:B--2---:R-:W-:Y:S02]  /*1cd50*/  ISETP.GE.AND P2, PT, R29, RZ, PT ;  /* 0x000000ff1d00720c */ /* 0x004fe40003f46270 */
[----:B------:R-:W2:Y:S09]  /*1cd60*/  LDL.LU R29, [R1+0x2c88] ;  /* 0x002c8800011d7983 */ /* 0x000eb20000300800 */
[----:B------:R-:W-:Y:S01]  /*1cd70*/  @!P0 IMAD.IADD R9, R9, 0x1, -R0 ;  /* 0x0000000109098824 */ /* 0x000fe200078e0a00 */
[----:B---3--:R-:W-:-:S02]  /*1cd80*/  IABS R6, R6 ;  /* 0x0000000600067213 */ /* 0x008fc40000000000 */
[C---:B------:R-:W-:Y:S02]  /*1cd90*/  ISETP.GT.U32.AND P0, PT, R0.reuse, R12, PT ;  /* 0x0000000c0000720c */ /* 0x040fe40003f04070 */
[----:B------:R-:W-:Y:S01]  /*1cda0*/  ISETP.GT.U32.AND P4, PT, R0, R9, PT ;  /* 0x000000090000720c */ /* 0x000fe20003f84070 */
[----:B------:R-:W-:Y:S02]  /*1cdb0*/  IMAD.MOV.U32 R16, RZ, RZ, R13 ;  /* 0x000000ffff107224 */ /* 0x000fe400078e000d */
[----:B------:R-:W-:-:S04]  /*1cdc0*/  IMAD.HI.U32 R13, R2, R6, RZ ;  /* 0x00000006020d7227 */ /* 0x000fc800078e00ff */
[----:B------:R-:W-:Y:S02]  /*1cdd0*/  IMAD.MOV R13, RZ, RZ, -R13 ;  /* 0x000000ffff0d7224 */ /* 0x000fe400078e0a0d */
[----:B------:R-:W-:Y:S02]  /*1cde0*/  @!P3 IMAD.MOV R15, RZ, RZ, -R15 ;  /* 0x000000ffff0fb224 */ /* 0x000fe400078e0a0f */
[----:B------:R-:W-:Y:S02]  /*1cdf0*/  IMAD R6, R0, R13, R6 ;  /* 0x0000000d00067224 */ /* 0x000fe400078e0206 */
[--C-:B------:R-:W-:Y:S01]  /*1ce00*/  @!P4 IMAD.IADD R9, R9, 0x1, -R0.reuse ;  /* 0x000000010909c824 */ /* 0x100fe200078e0a00 */
[----:B------:R-:W3:Y:S01]  /*1ce10*/  LDL.LU R13, [R1+0xaa8] ;  /* 0x000aa800010d7983 */ /* 0x000ee20000300800 */
[----:B------:R-:W-:-:S03]  /*1ce20*/  @!P0 IMAD.IADD R12, R12, 0x1, -R0 ;  /* 0x000000010c0c8824 */ /* 0x000fc600078e0a00 */
[----:B------:R0:W-:Y:S01]  /*1ce30*/  STL [R1+0x204], R15 ;  /* 0x0002040f01007387 */ /* 0x0001e20000100800 */
[----:B------:R-:W-:Y:S02]  /*1ce40*/  @!P6 IMAD.MOV R12, RZ, RZ, -R12 ;  /* 0x000000ffff0ce224 */ /* 0x000fe400078e0a0c */
[----:B0-----:R-:W-:Y:S02]  /*1ce50*/  IMAD.MOV.U32 R15, RZ, RZ, R16 ;  /* 0x000000ffff0f7224 */ /* 0x001fe400078e0010 */
[----:B------:R-:W-:Y:S01]  /*1ce60*/  IMAD.MOV.U32 R16, RZ, RZ, R9 ;  /* 0x000000ffff107224 */ /* 0x000fe200078e0009 */
[----:B------:R0:W-:Y:S03]  /*1ce70*/  STL [R1+0x200], R12 ;  /* 0x0002000c01007387 */ /* 0x0001e60000100800 */
[----:B------:R-:W-:Y:S01]  /*1ce80*/  @!P1 IMAD.MOV R16, RZ, RZ, -R16 ;  /* 0x000000ffff109224 */ /* 0x000fe200078e0a10 */
[----:B0-----:R-:W3:Y:S04]  /*1ce90*/  LDL.LU R12, [R1+0xab0] ;  /* 0x000ab000010c7983 */ /* 0x001ee80000300800 */
[----:B--2---:R-:W-:Y:S01]  /*1cea0*/  STL [R1+0x2c80], R29 ;  /* 0x002c801d01007387 */ /* 0x004fe20000100800 */
[----:B------:R-:W-:-:S03]  /*1ceb0*/  IABS R9, R29 ;  /* 0x0000001d00097213 */ /* 0x000fc60000000000 */
[----:B------:R0:W-:Y:S04]  /*1cec0*/  STL [R1+0x1fc], R16 ;  /* 0x0001fc1001007387 */ /* 0x0001e80000100800 */
[----:B0-----:R-:W2:Y:S04]  /*1ced0*/  LDL.LU R16, [R1+0x2c84] ;  /* 0x002c840001107983 */ /* 0x001ea80000300800 */
[----:B------:R-:W3:Y:S01]  /*1cee0*/  LDL.LU R29, [R1+0xab4] ;  /* 0x000ab400011d7983 */ /* 0x000ee20000300800 */
[----:B------:R-:W-:-:S13]  /*1cef0*/  ISETP.GT.U32.AND P5, PT, R0, R14, PT ;  /* 0x0000000e0000720c */ /* 0x000fda0003fa4070 */
[----:B------:R-:W-:-:S05]  /*1cf00*/  @!P5 IMAD.IADD R14, R14, 0x1, -R0 ;  /* 0x000000010e0ed824 */ /* 0x000fca00078e0a00 */
[----:B------:R-:W-:-:S13]  /*1cf10*/  ISETP.GT.U32.AND P3, PT, R0, R14, PT ;  /* 0x0000000e0000720c */ /* 0x000fda0003f64070 */
[----:B------:R-:W-:Y:S01]  /*1cf20*/  @!P3 IMAD.IADD R14, R14, 0x1, -R0 ;  /* 0x000000010e0eb824 */ /* 0x000fe200078e0a00 */
[----:B------:R-:W-:-:S13]  /*1cf30*/  ISETP.GT.U32.AND P3, PT, R0, R6, PT ;  /* 0x000000060000720c */ /* 0x000fda0003f64070 */
[--C-:B------:R-:W-:Y:S01]  /*1cf40*/  @!P3 IMAD.IADD R6, R6, 0x1, -R0.reuse ;  /* 0x000000010606b824 */ /* 0x100fe200078e0a00 */
[C---:B------:R-:W-:Y:S02]  /*1cf50*/  ISETP.GT.U32.AND P0, PT, R0.reuse, R10, PT ;  /* 0x0000000a0000720c */ /* 0x040fe40003f04070 */
[----:B------:R-:W-:Y:S02]  /*1cf60*/  ISETP.GT.U32.AND P5, PT, R0, R8, PT ;  /* 0x000000080000720c */ /* 0x000fe40003fa4070 */
[----:B----4-:R-:W-:Y:S02]  /*1cf70*/  ISETP.GE.AND P4, PT, R11, RZ, PT ;  /* 0x000000ff0b00720c */ /* 0x010fe40003f86270 */
[----:B------:R-:W-:Y:S02]  /*1cf80*/  IABS R4, R4 ;  /* 0x0000000400047213 */ /* 0x000fe40000000000 */
[----:B---3--:R-:W-:Y:S02]  /*1cf90*/  ISETP.GE.AND P3, PT, R29, RZ, PT ;  /* 0x000000ff1d00720c */ /* 0x008fe40003f66270 */
[----:B------:R-:W3:Y:S03]  /*1cfa0*/  LDL.LU R29, [R1+0x2c80] ;  /* 0x002c8000011d7983 */ /* 0x000ee60000300800 */
[--C-:B------:R-:W-:Y:S01]  /*1cfb0*/  @!P0 IMAD.IADD R10, R10, 0x1, -R0.reuse ;  /* 0x000000010a0a8824 */ /* 0x100fe200078e0a00 */
[----:B------:R-:W-:Y:S01]  /*1cfc0*/  ISETP.GT.U32.AND P0, PT, R0, R7, PT ;  /* 0x000000070000720c */ /* 0x000fe20003f04070 */
[----:B------:R-:W-:-:S02]  /*1cfd0*/  @!P5 IMAD.IADD R8, R8, 0x1, -R0 ;  /* 0x000000010808d824 */ /* 0x000fc400078e0a00 */
[----:B------:R-:W-:Y:S01]  /*1cfe0*/  IMAD.HI.U32 R11, R2, R4, RZ ;  /* 0x00000004020b7227 */ /* 0x000fe200078e00ff */
[C---:B------:R-:W-:Y:S02]  /*1cff0*/  ISETP.GT.U32.AND P6, PT, R0.reuse, R10, PT ;  /* 0x0000000a0000720c */ /* 0x040fe40003fc4070 */
[----:B------:R-:W-:Y:S01]  /*1d000*/  ISETP.GT.U32.AND P5, PT, R0, R8, PT ;  /* 0x000000080000720c */ /* 0x000fe20003fa4070 */
[----:B------:R-:W-:Y:S02]  /*1d010*/  @!P4 IMAD.MOV R14, RZ, RZ, -R14 ;  /* 0x000000ffff0ec224 */ /* 0x000fe400078e0a0e */
[----:B------:R-:W-:Y:S01]  /*1d020*/  IMAD.MOV R11, RZ, RZ, -R11 ;  /* 0x000000ffff0b7224 */ /* 0x000fe200078e0a0b */
[----:B------:R-:W-:-:S03]  /*1d030*/  ISETP.GE.AND P1, PT, R13, RZ, PT ;  /* 0x000000ff0d00720c */ /* 0x000fc60003f26270 */
[----:B------:R-:W-:Y:S01]  /*1d040*/  @!P0 IMAD.IADD R7, R7, 0x1, -R0 ;  /* 0x0000000107078824 */ /* 0x000fe200078e0a00 */
[----:B------:R-:W-:Y:S01]  /*1d050*/  ISETP.GE.AND P0, PT, R15, RZ, PT ;  /* 0x000000ff0f00720c */ /* 0x000fe20003f06270 */
[----:B------:R-:W-:Y:S01]  /*1d060*/  IMAD.HI.U32 R15, R2, R9, RZ ;  /* 0x00000009020f7227 */ /* 0x000fe200078e00ff */
[----:B------:R0:W-:Y:S01]  /*1d070*/  STL [R1+0x1f8], R14 ;  /* 0x0001f80e01007387 */ /* 0x0001e20000100800 */
[----:B--2---:R-:W-:Y:S02]  /*1d080*/  IABS R13, R16 ;  /* 0x00000010000d7213 */ /* 0x004fe40000000000 */
[----:B------:R-:W-:Y:S02]  /*1d090*/  IMAD R4, R0, R11, R4 ;  /* 0x0000000b00047224 */ /* 0x000fe400078e0204 */
[----:B------:R-:W-:Y:S02]  /*1d0a0*/  IMAD.MOV R15, RZ, RZ, -R15 ;  /* 0x000000ffff0f7224 */ /* 0x000fe400078e0a0f */
[----:B------:R-:W-:-:S02]  /*1d0b0*/  @!P6 IMAD.IADD R10, R10, 0x1, -R0 ;  /* 0x000000010a0ae824 */ /* 0x000fc400078e0a00 */
[----:B0-----:R-:W-:Y:S02]  /*1d0c0*/  IMAD.MOV.U32 R14, RZ, RZ, R16 ;  /* 0x000000ffff0e7224 */ /* 0x001fe400078e0010 */
[----:B------:R-:W2:Y:S01]  /*1d0d0*/  LDL.LU R16, [R1+0xac4] ;  /* 0x000ac40001107983 */ /* 0x000ea20000300800 */
[C---:B------:R-:W-:Y:S01]  /*1d0e0*/  ISETP.GT.U32.AND P6, PT, R0.reuse, R4, PT ;  /* 0x000000040000720c */ /* 0x040fe20003fc4070 */
[----:B------:R-:W-:Y:S02]  /*1d0f0*/  IMAD R9, R0, R15, R9 ;  /* 0x0000000f00097224 */ /* 0x000fe400078e0209 */
[----:B------:R-:W-:Y:S02]  /*1d100*/  IMAD.MOV.U32 R15, RZ, RZ, R7 ;  /* 0x000000ffff0f7224 */ /* 0x000fe400078e0007 */
[----:B------:R-:W-:Y:S02]  /*1d110*/  @!P5 IMAD.IADD R8, R8, 0x1, -R0 ;  /* 0x000000010808d824 */ /* 0x000fe400078e0a00 */
[----:B------:R-:W-:-:S02]  /*1d120*/  @!P2 IMAD.MOV R15, RZ, RZ, -R15 ;  /* 0x000000ffff0fa224 */ /* 0x000fc400078e0a0f */
[----:B------:R-:W-:Y:S02]  /*1d130*/  @!P1 IMAD.MOV R10, RZ, RZ, -R10 ;  /* 0x000000ffff0a9224 */ /* 0x000fe400078e0a0a */
[----:B------:R-:W-:Y:S01]  /*1d140*/  @!P0 IMAD.MOV R8, RZ, RZ, -R8 ;  /* 0x000000ffff088224 */ /* 0x000fe200078e0a08 */
[----:B------:R0:W-:Y:S01]  /*1d150*/  STL [R1+0x1f4], R15 ;  /* 0x0001f40f01007387 */ /* 0x0001e20000100800 */
[----:B------:R-:W-:Y:S01]  /*1d160*/  IABS R11, R23 ;  /* 0x00000017000b7213 */ /* 0x000fe20000000000 */
[----:B------:R-:W-:Y:S02]  /*1d170*/  @!P6 IMAD.IADD R4, R4, 0x1, -R0 ;  /* 0x000000010404e824 */ /* 0x000fe400078e0a00 */
[----:B------:R-:W-:Y:S01]  /*1d180*/  STL [R1+0x1f0], R10 ;  /* 0x0001f00a01007387 */ /* 0x000fe20000100800 */
[----:B------:R-:W-:-:S03]  /*1d190*/  ISETP.GT.U32.AND P4, PT, R0, R6, PT ;  /* 0x000000060000720c */ /* 0x000fc60003f84070 */
[----:B------:R-:W-:Y:S01]  /*1d1a0*/  STL [R1+0x1ec], R8 ;  /* 0x0001ec0801007387 */ /* 0x000fe20000100800 */
[----:B0-----:R-:W-:-:S03]  /*1d1b0*/  IMAD.MOV.U32 R15, RZ, RZ, R23 ;  /* 0x000000ffff0f7224 */ /* 0x001fc600078e0017 */
[----:B------:R-:W4:Y:S01]  /*1d1c0*/  LDL.LU R23, [R1+0xac8] ;  /* 0x000ac80001177983 */ /* 0x000f220000300800 */
[----:B------:R-:W-:Y:S02]  /*1d1d0*/  ISETP.GT.U32.AND P2, PT, R0, R4, PT ;  /* 0x000000040000720c */ /* 0x000fe40003f44070 */
[----:B------:R-:W-:-:S03]  /*1d1e0*/  ISETP.GE.AND P5, PT, R12, RZ, PT ;  /* 0x000000ff0c00720c */ /* 0x000fc60003fa6270 */
[----:B------:R-:W-:-:S08]  /*1d1f0*/  @!P4 IMAD.IADD R6, R6, 0x1, -R0 ;  /* 0x000000010606c824 */ /* 0x000fd000078e0a00 */
[----:B------:R-:W-:Y:S02]  /*1d200*/  @!P2 IMAD.IADD R4, R4, 0x1, -R0 ;  /* 0x000000010404a824 */ /* 0x000fe400078e0a00 */
[----:B------:R-:W-:Y:S02]  /*1d210*/  @!P5 IMAD.MOV R6, RZ, RZ, -R6 ;  /* 0x000000ffff06d224 */ /* 0x000fe400078e0a06 */
[----:B------:R-:W-:Y:S01]  /*1d220*/  @!P3 IMAD.MOV R4, RZ, RZ, -R4 ;  /* 0x000000ffff04b224 */ /* 0x000fe200078e0a04 */
[----:B---3--:R-:W-:Y:S02]  /*1d230*/  ISETP.GE.AND P1, PT, R29, RZ, PT ;  /* 0x000000ff1d00720c */ /* 0x008fe40003f26270 */
[----:B------:R-:W3:Y:S04]  /*1d240*/  LDL.LU R29, [R1+0xad0] ;  /* 0x000ad000011d7983 */ /* 0x000ee80000300800 */
[----:B------:R-:W-:Y:S04]  /*1d250*/  STL [R1+0x1e8], R6 ;  /* 0x0001e80601007387 */ /* 0x000fe80000100800 */
[----:B------:R0:W-:Y:S04]  /*1d260*/  STL [R1+0x2c7c], R24 ;  /* 0x002c7c1801007387 */ /* 0x0001e80000100800 */
[----:B------:R1:W-:Y:S04]  /*1d270*/  STL [R1+0x1e0], R4 ;  /* 0x0001e00401007387 */ /* 0x0003e80000100800 */
[----:B0-----:R-:W1:Y:S01]  /*1d280*/  LDL.LU R24, [R1+0xacc] ;  /* 0x000acc0001187983 */ /* 0x001e620000300800 */
[----:B------:R-:W-:-:S04]  /*1d290*/  IMAD.HI.U32 R12, R2, R13, RZ ;  /* 0x0000000d020c7227 */ /* 0x000fc800078e00ff */
[----:B------:R-:W-:-:S04]  /*1d2a0*/  IMAD.MOV R12, RZ, RZ, -R12 ;  /* 0x000000ffff0c7224 */ /* 0x000fc800078e0a0c */
[----:B------:R-:W-:-:S05]  /*1d2b0*/  IMAD R13, R0, R12, R13 ;  /* 0x0000000c000d7224 */ /* 0x000fca00078e020d */
[----:B------:R-:W-:Y:S01]  /*1d2c0*/  ISETP.GT.U32.AND P0, PT, R0, R13, PT ;  /* 0x0000000d0000720c */ /* 0x000fe20003f04070 */
[----:B------:R-:W-:Y:S01]  /*1d2d0*/  IMAD.HI.U32 R7, R2, R11, RZ ;  /* 0x0000000b02077227 */ /* 0x000fe200078e00ff */
[----:B------:R-:W-:-:S03]  /*1d2e0*/  ISETP.GT.U32.AND P6, PT, R0, R9, PT ;  /* 0x000000090000720c */ /* 0x000fc60003fc4070 */
[----:B------:R-:W-:-:S04]  /*1d2f0*/  IMAD.MOV R7, RZ, RZ, -R7 ;  /* 0x000000ffff077224 */ /* 0x000fc800078e0a07 */
[----:B------:R-:W-:Y:S01]  /*1d300*/  IMAD R11, R0, R7, R11 ;  /* 0x00000007000b7224 */ /* 0x000fe200078e020b */
[----:B--2---:R-:W-:-:S03]  /*1d310*/  IABS R7, R16 ;  /* 0x0000001000077213 */ /* 0x004fc60000000000 */
[----:B------:R-:W-:Y:S02]  /*1d320*/  @!P0 IMAD.IADD R13, R13, 0x1, -R0 ;  /* 0x000000010d0d8824 */ /* 0x000fe400078e0a00 */
[----:B------:R-:W-:-:S03]  /*1d330*/  IMAD.HI.U32 R6, R2, R7, RZ ;  /* 0x0000000702067227 */ /* 0x000fc600078e00ff */
[C---:B------:R-:W-:Y:S01]  /*1d340*/  ISETP.GT.U32.AND P3, PT, R0.reuse, R13, PT ;  /* 0x0000000d0000720c */ /* 0x040fe20003f64070 */
[----:B------:R-:W-:Y:S02]  /*1d350*/  @!P6 IMAD.IADD R9, R9, 0x1, -R0 ;  /* 0x000000010909e824 */ /* 0x000fe400078e0a00 */
[----:B------:R-:W-:Y:S01]  /*1d360*/  IMAD.MOV R6, RZ, RZ, -R6 ;  /* 0x000000ffff067224 */ /* 0x000fe200078e0a06 */
[C---:B------:R-:W-:Y:S02]  /*1d370*/  ISETP.GT.U32.AND P2, PT, R0.reuse, R11, PT ;  /* 0x0000000b0000720c */ /* 0x040fe40003f44070 */
[C---:B------:R-:W-:Y:S01]  /*1d380*/  ISETP.GT.U32.AND P6, PT, R0.reuse, R9, PT ;  /* 0x000000090000720c */ /* 0x040fe20003fc4070 */
[----:B------:R-:W-:Y:S01]  /*1d390*/  IMAD R7, R0, R6, R7 ;  /* 0x0000000600077224 */ /* 0x000fe200078e0207 */
[----:B----4-:R-:W-:-:S05]  /*1d3a0*/  IABS R8, R23 ;  /* 0x0000001700087213 */ /* 0x010fca0000000000 */
[----:B------:R-:W-:Y:S01]  /*1d3b0*/  @!P3 IMAD.IADD R13, R13, 0x1, -R0 ;  /* 0x000000010d0db824 */ /* 0x000fe200078e0a00 */
[----:B------:R-:W-:Y:S02]  /*1d3c0*/  ISETP.GT.U32.AND P3, PT, R0, R7, PT ;  /* 0x000000070000720c */ /* 0x000fe40003f64070 */
[----:B------:R-:W-:Y:S01]  /*1d3d0*/  ISETP.GE.AND P4, PT, R14, RZ, PT ;  /* 0x000000ff0e00720c */ /* 0x000fe20003f86270 */
[----:B------:R-:W-:-:S04]  /*1d3e0*/  IMAD.HI.U32 R14, R2, R8, RZ ;  /* 0x00000008020e7227 */ /* 0x000fc800078e00ff */
[----:B------:R-:W-:Y:S02]  /*1d3f0*/  @!P2 IMAD.IADD R11, R11, 0x1, -R0 ;  /* 0x000000010b0ba824 */ /* 0x000fe400078e0a00 */
[----:B------:R-:W-:Y:S02]  /*1d400*/  IMAD.MOV R14, RZ, RZ, -R14 ;  /* 0x000000ffff0e7224 */ /* 0x000fe400078e0a0e */
[----:B------:R-:W-:Y:S01]  /*1d410*/  @!P6 IMAD.IADD R9, R9, 0x1, -R0 ;  /* 0x000000010909e824 */ /* 0x000fe200078e0a00 */
[C---:B------:R-:W-:Y:S01]  /*1d420*/  ISETP.GT.U32.AND P2, PT, R0.reuse, R11, PT ;  /* 0x0000000b0000720c */ /* 0x040fe20003f44070 */
[----:B------:R-:W-:Y:S01]  /*1d430*/  IMAD R8, R0, R14, R8 ;  /* 0x0000000e00087224 */ /* 0x000fe200078e0208 */
[----:B------:R-:W-:Y:S01]  /*1d440*/  ISETP.GE.AND P5, PT, R15, RZ, PT ;  /* 0x000000ff0f00720c */ /* 0x000fe20003fa6270 */
[----:B------:R-:W-:Y:S01]  /*1d450*/  IMAD.MOV.U32 R14, RZ, RZ, R9 ;  /* 0x000000ffff0e7224 */ /* 0x000fe200078e0009 */
[----:B------:R-:W2:Y:S01]  /*1d460*/  LDL.LU R15, [R1+0xad8] ;  /* 0x000ad800010f7983 */ /* 0x000ea20000300800 */
[----:B------:R-:W-:Y:S01]  /*1d470*/  @!P3 IMAD.IADD R7, R7, 0x1, -R0 ;  /* 0x000000010707b824 */ /* 0x000fe200078e0a00 */
[----:B------:R-:W-:Y:S01]  /*1d480*/  ISETP.GE.AND P0, PT, R16, RZ, PT ;  /* 0x000000ff1000720c */ /* 0x000fe20003f06270 */
[----:B------:R-:W-:Y:S01]  /*1d490*/  @!P1 IMAD.MOV R14, RZ, RZ, -R14 ;  /* 0x000000ffff0e9224 */ /* 0x000fe200078e0a0e */
[----:B------:R-:W4:Y:S02]  /*1d4a0*/  LDL.LU R16, [R1+0xadc] ;  /* 0x000adc0001107983 */ /* 0x000f240000300800 */
[----:B------:R-:W-:-:S02]  /*1d4b0*/  ISETP.GT.U32.AND P1, PT, R0, R7, PT ;  /* 0x000000070000720c */ /* 0x000fc40003f24070 */
[----:B------:R-:W-:Y:S01]  /*1d4c0*/  ISETP.GE.AND P6, PT, R23, RZ, PT ;  /* 0x000000ff1700720c */ /* 0x000fe20003fc6270 */
[----:B------:R-:W-:Y:S01]  /*1d4d0*/  @!P2 IMAD.IADD R11, R11, 0x1, -R0 ;  /* 0x000000010b0ba824 */ /* 0x000fe200078e0a00 */
[----:B------:R-:W4:Y:S01]  /*1d4e0*/  LDL.LU R23, [R1+0xae0] ;  /* 0x000ae00001177983 */ /* 0x000f220000300800 */
[----:B------:R-:W-:Y:S02]  /*1d4f0*/  @!P4 IMAD.MOV R13, RZ, RZ, -R13 ;  /* 0x000000ffff0dc224 */ /* 0x000fe400078e0a0d */
[----:B------:R-:W-:-:S06]  /*1d500*/  @!P5 IMAD.MOV R11, RZ, RZ, -R11 ;  /* 0x000000ffff0bd224 */ /* 0x000fcc00078e0a0b */
[----:B------:R-:W-:Y:S01]  /*1d510*/  @!P1 IMAD.IADD R7, R7, 0x1, -R0 ;  /* 0x0000000107079824 */ /* 0x000fe200078e0a00 */
[----:B------:R-:W-:Y:S02]  /*1d520*/  IABS R6, R21 ;  /* 0x0000001500067213 */ /* 0x000fe40000000000 */
[----:B---3--:R-:W-:Y:S02]  /*1d530*/  IABS R12, R29 ;  /* 0x0000001d000c7213 */ /* 0x008fe40000000000 */
[----:B------:R-:W-:Y:S02]  /*1d540*/  ISETP.GE.AND P4, PT, R29, RZ, PT ;  /* 0x000000ff1d00720c */ /* 0x000fe40003f86270 */
[----:B-1----:R-:W-:Y:S02]  /*1d550*/  IABS R4, R24 ;  /* 0x0000001800047213 */ /* 0x002fe40000000000 */
[----:B------:R-:W-:Y:S02]  /*1d560*/  ISETP.GE.AND P2, PT, R24, RZ, PT ;  /* 0x000000ff1800720c */ /* 0x000fe40003f46270 */
[----:B------:R-:W3:Y:S04]  /*1d570*/  LDL.LU R24, [R1+0x2c7c] ;  /* 0x002c7c0001187983 */ /* 0x000ee80000300800 */
[----:B------:R0:W-:Y:S04]  /*1d580*/  STL [R1+0x1d8], R14 ;  /* 0x0001d80e01007387 */ /* 0x0001e80000100800 */
[----:B------:R-:W-:Y:S01]  /*1d590*/  STL [R1+0x1d4], R13 ;  /* 0x0001d40d01007387 */ /* 0x000fe20000100800 */
[----:B0-----:R-:W-:-:S05]  /*1d5a0*/  IMAD.MOV.U32 R14, RZ, RZ, R21 ;  /* 0x000000ffff0e7224 */ /* 0x001fca00078e0015 */
[----:B------:R0:W-:Y:S04]  /*1d5b0*/  STL [R1+0x2c78], R14 ;  /* 0x002c780e01007387 */ /* 0x0001e80000100800 */
[----:B------:R-:W-:Y:S04]  /*1d5c0*/  STL [R1+0x1cc], R11 ;  /* 0x0001cc0b01007387 */ /* 0x000fe80000100800 */
[----:B------:R-:W3:Y:S01]  /*1d5d0*/  LDL.LU R29, [R1+0xae4] ;  /* 0x000ae400011d7983 */ /* 0x000ee20000300800 */
[----:B0-----:R-:W-:-:S03]  /*1d5e0*/  IMAD.MOV.U32 R14, RZ, RZ, R7 ;  /* 0x000000ffff0e7224 */ /* 0x001fc600078e0007 */
[----:B------:R-:W3:Y:S01]  /*1d5f0*/  LDL.LU R21, [R1+0xae8] ;  /* 0x000ae80001157983 */ /* 0x000ee20000300800 */
[----:B------:R-:W-:-:S05]  /*1d600*/  @!P0 IMAD.MOV R14, RZ, RZ, -R14 ;  /* 0x000000ffff0e8224 */ /* 0x000fca00078e0a0e */
[----:B------:R0:W-:Y:S04]  /*1d610*/  STL [R1+0x1c4], R14 ;  /* 0x0001c40e01007387 */ /* 0x0001e80000100800 */
[----:B0-----:R-:W3:Y:S01]  /*1d620*/  LDL.LU R14, [R1+0x2c78] ;  /* 0x002c7800010e7983 */ /* 0x001ee20000300800 */
[----:B------:R-:W-:-:S04]  /*1d630*/  IMAD.HI.U32 R10, R2, R4, RZ ;  /* 0x00000004020a7227 */ /* 0x000fc800078e00ff */
[----:B------:R-:W-:Y:S01]  /*1d640*/  IMAD.MOV R10, RZ, RZ, -R10 ;  /* 0x000000ffff0a7224 */ /* 0x000fe200078e0a0a */
[----:B------:R-:W-:-:S03]  /*1d650*/  ISETP.GT.U32.AND P3, PT, R0, R8, PT ;  /* 0x000000080000720c */ /* 0x000fc60003f64070 */
[----:B------:R-:W-:Y:S02]  /*1d660*/  IMAD R4, R0, R10, R4 ;  /* 0x0000000a00047224 */ /* 0x000fe400078e0204 */
[----:B------:R-:W-:-:S03]  /*1d670*/  IMAD.HI.U32 R9, R2, R6, RZ ;  /* 0x0000000602097227 */ /* 0x000fc600078e00ff */
[----:B------:R-:W-:Y:S01]  /*1d680*/  ISETP.GT.U32.AND P5, PT, R0, R4, PT ;  /* 0x000000040000720c */ /* 0x000fe20003fa4070 */
[----:B------:R-:W-:-:S04]  /*1d690*/  IMAD.HI.U32 R10, R2, R12, RZ ;  /* 0x0000000c020a7227 */ /* 0x000fc800078e00ff */
[----:B------:R-:W-:Y:S02]  /*1d6a0*/  IMAD.MOV R9, RZ, RZ, -R9 ;  /* 0x000000ffff097224 */ /* 0x000fe400078e0a09 */
[----:B------:R-:W-:Y:S02]  /*1d6b0*/  IMAD.MOV R10, RZ, RZ, -R10 ;  /* 0x000000ffff0a7224 */ /* 0x000fe400078e0a0a */
[----:B------:R-:W-:Y:S01]  /*1d6c0*/  @!P3 IMAD.IADD R8, R8, 0x1, -R0 ;  /* 0x000000010808b824 */ /* 0x000fe200078e0a00 */
[----:B--2---:R-:W-:Y:S01]  /*1d6d0*/  IABS R11, R15 ;  /* 0x0000000f000b7213 */ /* 0x004fe20000000000 */
[C---:B------:R-:W-:Y:S02]  /*1d6e0*/  IMAD R6, R0.reuse, R9, R6 ;  /* 0x0000000900067224 */ /* 0x040fe400078e0206 */
[C---:B------:R-:W-:Y:S01]  /*1d6f0*/  IMAD R12, R0.reuse, R10, R12 ;  /* 0x0000000a000c7224 */ /* 0x040fe200078e020c */
[----:B------:R-:W-:Y:S01]  /*1d700*/  ISETP.GT.U32.AND P3, PT, R0, R8, PT ;  /* 0x000000080000720c */ /* 0x000fe20003f64070 */
[----:B------:R-:W-:Y:S01]  /*1d710*/  @!P5 IMAD.IADD R4, R4, 0x1, -R0 ;  /* 0x000000010404d824 */ /* 0x000fe200078e0a00 */
[----:B----4-:R-:W-:Y:S01]  /*1d720*/  IABS R9, R16 ;  /* 0x0000001000097213 */ /* 0x010fe20000000000 */
[----:B------:R-:W-:Y:S01]  /*1d730*/  IMAD.HI.U32 R13, R2, R11, RZ ;  /* 0x0000000b020d7227 */ /* 0x000fe200078e00ff */
[----:B------:R-:W-:-:S02]  /*1d740*/  ISETP.GT.U32.AND P0, PT, R0, R6, PT ;  /* 0x000000060000720c */ /* 0x000fc40003f04070 */
[----:B------:R-:W-:Y:S01]  /*1d750*/  ISETP.GT.U32.AND P1, PT, R0, R12, PT ;  /* 0x0000000c0000720c */ /* 0x000fe20003f24070 */
[----:B------:R-:W-:Y:S01]  /*1d760*/  IMAD.HI.U32 R7, R2, R9, RZ ;  /* 0x0000000902077227 */ /* 0x000fe200078e00ff */
[----:B------:R-:W-:-:S03]  /*1d770*/  ISETP.GT.U32.AND P5, PT, R0, R4, PT ;  /* 0x000000040000720c */ /* 0x000fc60003fa4070 */
[----:B------:R-:W-:Y:S02]  /*1d780*/  IMAD.MOV R13, RZ, RZ, -R13 ;  /* 0x000000ffff0d7224 */ /* 0x000fe400078e0a0d */
[----:B------:R-:W-:Y:S02]  /*1d790*/  IMAD.MOV R7, RZ, RZ, -R7 ;  /* 0x000000ffff077224 */ /* 0x000fe400078e0a07 */
[----:B------:R-:W-:Y:S02]  /*1d7a0*/  IMAD R11, R0, R13, R11 ;  /* 0x0000000d000b7224 */ /* 0x000fe400078e020b */
[--C-:B------:R-:W-:Y:S02]  /*1d7b0*/  @!P3 IMAD.IADD R8, R8, 0x1, -R0.reuse ;  /* 0x000000010808b824 */ /* 0x100fe400078e0a00 */
[C---:B------:R-:W-:Y:S01]  /*1d7c0*/  IMAD R9, R0.reuse, R7, R9 ;  /* 0x0000000700097224 */ /* 0x040fe200078e0209 */
[----:B------:R-:W-:Y:S01]  /*1d7d0*/  ISETP.GT.U32.AND P3, PT, R0, R11, PT ;  /* 0x0000000b0000720c */ /* 0x000fe20003f64070 */
[----:B------:R-:W-:-:S02]  /*1d7e0*/  @!P0 IMAD.IADD R6, R6, 0x1, -R0 ;  /* 0x0000000106068824 */ /* 0x000fc400078e0a00 */
[----:B------:R-:W-:Y:S02]  /*1d7f0*/  @!P1 IMAD.IADD R12, R12, 0x1, -R0 ;  /* 0x000000010c0c9824 */ /* 0x000fe400078e0a00 */
[----:B------:R-:W-:Y:S02]  /*1d800*/  IMAD.MOV.U32 R13, RZ, RZ, R8 ;  /* 0x000000ffff0d7224 */ /* 0x000fe400078e0008 */
[--C-:B------:R-:W-:Y:S01]  /*1d810*/  @!P5 IMAD.IADD R4, R4, 0x1, -R0.reuse ;  /* 0x000000010404d824 */ /* 0x100fe200078e0a00 */
[C---:B------:R-:W-:Y:S01]  /*1d820*/  ISETP.GT.U32.AND P5, PT, R0.reuse, R9, PT ;  /* 0x000000090000720c */ /* 0x040fe20003fa4070 */
[----:B------:R-:W-:Y:S01]  /*1d830*/  @!P6 IMAD.MOV R13, RZ, RZ, -R13 ;  /* 0x000000ffff0de224 */ /* 0x000fe200078e0a0d */
[C---:B------:R-:W-:Y:S02]  /*1d840*/  ISETP.GT.U32.AND P0, PT, R0.reuse, R6, PT ;  /* 0x000000060000720c */ /* 0x040fe40003f04070 */
[----:B------:R-:W-:Y:S02]  /*1d850*/  ISETP.GT.U32.AND P1, PT, R0, R12, PT ;  /* 0x0000000c0000720c */ /* 0x000fe40003f24070 */
[----:B------:R0:W-:Y:S01]  /*1d860*/  STL [R1+0x1c0], R13 ;  /* 0x0001c00d01007387 */ /* 0x0001e20000100800 */
[----:B------:R-:W-:Y:S01]  /*1d870*/  @!P3 IMAD.IADD R11, R11, 0x1, -R0 ;  /* 0x000000010b0bb824 */ /* 0x000fe200078e0a00 */
[----:B------:R-:W-:Y:S01]  /*1d880*/  IABS R10, R23 ;  /* 0x00000017000a7213 */ /* 0x000fe20000000000 */
[----:B0-----:R-:W-:-:S04]  /*1d890*/  IMAD.MOV.U32 R13, RZ, RZ, R4 ;  /* 0x000000ffff0d7224 */ /* 0x001fc800078e0004 */
[--C-:B------:R-:W-:Y:S02]  /*1d8a0*/  @!P5 IMAD.IADD R9, R9, 0x1, -R0.reuse ;  /* 0x000000010909d824 */ /* 0x100fe400078e0a00 */
[----:B------:R-:W-:Y:S01]  /*1d8b0*/  @!P2 IMAD.MOV R13, RZ, RZ, -R13 ;  /* 0x000000ffff0da224 */ /* 0x000fe200078e0a0d */
[----:B------:R-:W-:Y:S01]  /*1d8c0*/  ISETP.GT.U32.AND P5, PT, R0, R11, PT ;  /* 0x0000000b0000720c */ /* 0x000fe20003fa4070 */
[--C-:B------:R-:W-:Y:S02]  /*1d8d0*/  @!P0 IMAD.IADD R6, R6, 0x1, -R0.reuse ;  /* 0x0000000106068824 */ /* 0x100fe400078e0a00 */
[----:B------:R-:W-:Y:S01]  /*1d8e0*/  @!P1 IMAD.IADD R12, R12, 0x1, -R0 ;  /* 0x000000010c0c9824 */ /* 0x000fe200078e0a00 */
[----:B------:R0:W-:Y:S01]  /*1d8f0*/  STL [R1+0x1bc], R13 ;  /* 0x0001bc0d01007387 */ /* 0x0001e20000100800 */
[----:B------:R-:W-:Y:S01]  /*1d900*/  IMAD.HI.U32 R7, R2, R10, RZ ;  /* 0x0000000a02077227 */ /* 0x000fe200078e00ff */
[----:B------:R-:W-:Y:S02]  /*1d910*/  ISETP.GE.AND P1, PT, R15, RZ, PT ;  /* 0x000000ff0f00720c */ /* 0x000fe40003f26270 */
[----:B------:R-:W2:Y:S01]  /*1d920*/  LDL.LU R15, [R1+0xb0c] ;  /* 0x000b0c00010f7983 */ /* 0x000ea20000300800 */
[----:B------:R-:W-:-:S02]  /*1d930*/  @!P4 IMAD.MOV R12, RZ, RZ, -R12 ;  /* 0x000000ffff0cc224 */ /* 0x000fc400078e0a0c */
[----:B0-----:R-:W-:Y:S01]  /*1d940*/  IMAD.MOV.U32 R13, RZ, RZ, R6 ;  /* 0x000000ffff0d7224 */ /* 0x001fe200078e0006 */
[----:B------:R-:W-:Y:S01]  /*1d950*/  ISETP.GE.AND P4, PT, R23, RZ, PT ;  /* 0x000000ff1700720c */ /* 0x000fe20003f86270 */
[----:B------:R-:W-:Y:S01]  /*1d960*/  IMAD.MOV R7, RZ, RZ, -R7 ;  /* 0x000000ffff077224 */ /* 0x000fe200078e0a07 */
[----:B------:R-:W4:Y:S01]  /*1d970*/  LDL.LU R23, [R1+0xaf0] ;  /* 0x000af00001177983 */ /* 0x000f220000300800 */
[----:B------:R-:W-:Y:S01]  /*1d980*/  ISETP.GE.AND P3, PT, R16, RZ, PT ;  /* 0x000000ff1000720c */ /* 0x000fe20003f66270 */
[----:B------:R-:W-:Y:S02]  /*1d990*/  @!P5 IMAD.IADD R11, R11, 0x1, -R0 ;  /* 0x000000010b0bd824 */ /* 0x000fe400078e0a00 */
[----:B------:R0:W-:Y:S01]  /*1d9a0*/  STL [R1+0x1b8], R12 ;  /* 0x0001b80c01007387 */ /* 0x0001e20000100800 */
[----:B------:R-:W-:Y:S01]  /*1d9b0*/  IMAD R10, R0, R7, R10 ;  /* 0x00000007000a7224 */ /* 0x000fe200078e020a */
[----:B---3--:R-:W-:Y:S02]  /*1d9c0*/  IABS R8, R29 ;  /* 0x0000001d00087213 */ /* 0x008fe40000000000 */
[----:B------:R-:W-:-:S02]  /*1d9d0*/  ISETP.GE.AND P6, PT, R14, RZ, PT ;  /* 0x000000ff0e00720c */ /* 0x000fc40003fc6270 */
[----:B------:R-:W-:Y:S02]  /*1d9e0*/  IABS R7, R21 ;  /* 0x0000001500077213 */ /* 0x000fe40000000000 */
[----:B------:R-:W-:Y:S01]  /*1d9f0*/  ISETP.GE.AND P5, PT, R21, RZ, PT ;  /* 0x000000ff1500720c */ /* 0x000fe20003fa6270 */
[----:B------:R-:W-:-:S08]  /*1da00*/  IMAD.MOV.U32 R21, RZ, RZ, R19 ;  /* 0x000000ffff157224 */ /* 0x000fd000078e0013 */
[----:B------:R-:W-:Y:S01]  /*1da10*/  @!P6 IMAD.MOV R13, RZ, RZ, -R13 ;  /* 0x000000ffff0de224 */ /* 0x000fe200078e0a0d */
[----:B------:R-:W-:Y:S02]  /*1da20*/  ISETP.GE.AND P6, PT, R29, RZ, PT ;  /* 0x000000ff1d00720c */ /* 0x000fe40003fc6270 */
[----:B------:R-:W3:Y:S01]  /*1da30*/  LDL.LU R29, [R1+0xb10] ;  /* 0x000b1000011d7983 */ /* 0x000ee20000300800 */
[----:B------:R-:W-:-:S03]  /*1da40*/  IMAD.MOV.U32 R19, RZ, RZ, R17 ;  /* 0x000000ffff137224 */ /* 0x000fc600078e0011 */
[----:B------:R4:W-:Y:S04]  /*1da50*/  STL [R1+0x1b4], R13 ;  /* 0x0001b40d01007387 */ /* 0x0009e80000100800 */
[----:B------:R-:W3:Y:S04]  /*1da60*/  LDL R16, [R1+0xaec] ;  /* 0x000aec0001107983 */ /* 0x000ee80000100800 */
[----:B------:R-:W3:Y:S01]  /*1da70*/  LDL R17, [R1+0xaf4] ;  /* 0x000af40001117983 */ /* 0x000ee20000100800 */
[C---:B------:R-:W-:Y:S02]  /*1da80*/  ISETP.GT.U32.AND P0, PT, R0.reuse, R10, PT ;  /* 0x0000000a0000720c */ /* 0x040fe40003f04070 */
[----:B------:R-:W-:Y:S01]  /*1da90*/  ISETP.GT.U32.AND P2, PT, R0, R9, PT ;  /* 0x000000090000720c */ /* 0x000fe20003f44070 */
[----:B------:R-:W-:-:S04]  /*1daa0*/  IMAD.HI.U32 R4, R2, R8, RZ ;  /* 0x0000000802047227 */ /* 0x000fc800078e00ff */
[----:B------:R-:W-:-:S04]  /*1dab0*/  IMAD.MOV R4, RZ, RZ, -R4 ;  /* 0x000000ffff047224 */ /* 0x000fc800078e0a04 */
[----:B------:R-:W-:Y:S02]  /*1dac0*/  IMAD R8, R0, R4, R8 ;  /* 0x0000000400087224 */ /* 0x000fe400078e0208 */
[--C-:B------:R-:W-:Y:S02]  /*1dad0*/  @!P0 IMAD.IADD R10, R10, 0x1, -R0.reuse ;  /* 0x000000010a0a8824 */ /* 0x100fe400078e0a00 */
[----:B------:R-:W-:Y:S02]  /*1dae0*/  @!P2 IMAD.IADD R9, R9, 0x1, -R0 ;  /* 0x000000010909a824 */ /* 0x000fe400078e0a00 */
[----:B------:R-:W-:Y:S01]  /*1daf0*/  IMAD.HI.U32 R4, R2, R7, RZ ;  /* 0x0000000702047227 */ /* 0x000fe200078e00ff */
[----:B------:R-:W-:-:S03]  /*1db00*/  ISETP.GT.U32.AND P0, PT, R0, R10, PT ;  /* 0x0000000a0000720c */ /* 0x000fc60003f04070 */
[----:B0-----:R-:W-:Y:S02]  /*1db10*/  IMAD.MOV.U32 R12, RZ, RZ, R9 ;  /* 0x000000ffff0c7224 */ /* 0x001fe400078e0009 */
[----:B------:R-:W-:Y:S02]  /*1db20*/  IMAD.MOV R4, RZ, RZ, -R4 ;  /* 0x000000ffff047224 */ /* 0x000fe400078e0a04 */
[----:B------:R-:W-:Y:S02]  /*1db30*/  @!P1 IMAD.MOV R11, RZ, RZ, -R11 ;  /* 0x000000ffff0b9224 */ /* 0x000fe400078e0a0b */
[----:B------:R-:W-:Y:S02]  /*1db40*/  @!P3 IMAD.MOV R12, RZ, RZ, -R12 ;  /* 0x000000ffff0cb224 */ /* 0x000fe400078e0a0c */
[----:B------:R-:W-:Y:S01]  /*1db50*/  IMAD R7, R0, R4, R7 ;  /* 0x0000000400077224 */ /* 0x000fe200078e0207 */
[----:B------:R0:W-:Y:S04]  /*1db60*/  STL [R1+0x1b0], R11 ;  /* 0x0001b00b01007387 */ /* 0x0001e80000100800 */
[----:B------:R-:W-:Y:S01]  /*1db70*/  STL [R1+0x1ac], R12 ;  /* 0x0001ac0c01007387 */ /* 0x000fe20000100800 */
[----:B------:R-:W-:Y:S01]  /*1db80*/  @!P0 IMAD.IADD R10, R10, 0x1, -R0 ;  /* 0x000000010a0a8824 */ /* 0x000fe200078e0a00 */
[----:B------:R-:W-:-:S02]  /*1db90*/  ISETP.GT.U32.AND P0, PT, R0, R7, PT ;  /* 0x000000070000720c */ /* 0x000fc40003f04070 */
[----:B------:R-:W-:Y:S02]  /*1dba0*/  ISETP.GT.U32.AND P2, PT, R0, R8, PT ;  /* 0x000000080000720c */ /* 0x000fe40003f44070 */
[----:B--2---:R-:W-:-:S05]  /*1dbb0*/  IABS R6, R15 ;  /* 0x0000000f00067213 */ /* 0x004fca0000000000 */
[----:B------:R-:W-:-:S04]  /*1dbc0*/  IMAD.HI.U32 R9, R2, R6, RZ ;  /* 0x0000000602097227 */ /* 0x000fc800078e00ff */
[----:B------:R-:W-:-:S04]  /*1dbd0*/  IMAD.MOV R9, RZ, RZ, -R9 ;  /* 0x000000ffff097224 */ /* 0x000fc800078e0a09 */
[----:B------:R-:W-:Y:S02]  /*1dbe0*/  IMAD R6, R0, R9, R6 ;  /* 0x0000000900067224 */ /* 0x000fe400078e0206 */
[--C-:B------:R-:W-:Y:S02]  /*1dbf0*/  @!P0 IMAD.IADD R7, R7, 0x1, -R0.reuse ;  /* 0x0000000107078824 */ /* 0x100fe400078e0a00 */
[----:B------:R-:W-:-:S03]  /*1dc00*/  @!P2 IMAD.IADD R8, R8, 0x1, -R0 ;  /* 0x000000010808a824 */ /* 0x000fc600078e0a00 */
[C---:B------:R-:W-:Y:S02]  /*1dc10*/  ISETP.GT.U32.AND P0, PT, R0.reuse, R7, PT ;  /* 0x000000070000720c */ /* 0x040fe40003f04070 */
[----:B------:R-:W-:Y:S02]  /*1dc20*/  ISETP.GT.U32.AND P2, PT, R0, R8, PT ;  /* 0x000000080000720c */ /* 0x000fe40003f44070 */
[----:B----4-:R-:W-:Y:S02]  /*1dc30*/  IABS R13, R23 ;  /* 0x00000017000d7213 */ /* 0x010fe40000000000 */
[----:B------:R-:W-:-:S03]  /*1dc40*/  ISETP.GE.AND P1, PT, R15, RZ, PT ;  /* 0x000000ff0f00720c */ /* 0x000fc60003f26270 */
[----:B------:R-:W-:-:S04]  /*1dc50*/  IMAD.HI.U32 R15, R2, R13, RZ ;  /* 0x0000000d020f7227 */ /* 0x000fc800078e00ff */
[----:B------:R-:W-:Y:S02]  /*1dc60*/  IMAD.MOV R15, RZ, RZ, -R15 ;  /* 0x000000ffff0f7224 */ /* 0x000fe400078e0a0f */
[--C-:B------:R-:W-:Y:S02]  /*1dc70*/  @!P0 IMAD.IADD R7, R7, 0x1, -R0.reuse ;  /* 0x0000000107078824 */ /* 0x100fe400078e0a00 */
[----:B------:R-:W-:Y:S02]  /*1dc80*/  @!P2 IMAD.IADD R8, R8, 0x1, -R0 ;  /* 0x000000010808a824 */ /* 0x000fe400078e0a00 */
[----:B------:R-:W-:Y:S02]  /*1dc90*/  IMAD R13, R0, R15, R13 ;  /* 0x0000000f000d7224 */ /* 0x000fe400078e020d */
[----:B------:R-:W-:Y:S02]  /*1dca0*/  IMAD.MOV.U32 R15, RZ, RZ, R7 ;  /* 0x000000ffff0f7224 */ /* 0x000fe400078e0007 */
[----:B------:R-:W-:-:S02]  /*1dcb0*/  @!P4 IMAD.MOV R10, RZ, RZ, -R10 ;  /* 0x000000ffff0ac224 */ /* 0x000fc400078e0a0a */
[----:B------:R-:W-:Y:S02]  /*1dcc0*/  @!P6 IMAD.MOV R8, RZ, RZ, -R8 ;  /* 0x000000ffff08e224 */ /* 0x000fe400078e0a08 */
[----:B------:R-:W-:Y:S01]  /*1dcd0*/  @!P5 IMAD.MOV R15, RZ, RZ, -R15 ;  /* 0x000000ffff0fd224 */ /* 0x000fe200078e0a0f */
[----:B---3--:R-:W-:Y:S02]  /*1dce0*/  IABS R14, R29 ;  /* 0x0000001d000e7213 */ /* 0x008fe40000000000 */
[----:B------:R-:W-:Y:S02]  /*1dcf0*/  ISETP.GE.AND P3, PT, R29, RZ, PT ;  /* 0x000000ff1d00720c */ /* 0x000fe40003f66270 */
[----:B------:R-:W2:Y:S01]  /*1dd00*/  LDL.LU R29, [R1+0xafc] ;  /* 0x000afc00011d7983 */ /* 0x000ea20000300800 */
[----:B------:R-:W-:-:S03]  /*1dd10*/  IABS R4, R16 ;  /* 0x0000001000047213 */ /* 0x000fc60000000000 */
[----:B------:R-:W3:Y:S01]  /*1dd20*/  LDL R9, [R1+0xaf8] ;  /* 0x000af80001097983 */ /* 0x000ee20000100800 */
[----:B0-----:R-:W-:Y:S01]  /*1dd30*/  IABS R11, R17 ;  /* 0x00000011000b7213 */ /* 0x001fe20000000000 */
[----:B------:R-:W-:-:S04]  /*1dd40*/  IMAD.HI.U32 R17, R2, R14, RZ ;  /* 0x0000000e02117227 */ /* 0x000fc800078e00ff */
[----:B------:R-:W-:-:S04]  /*1dd50*/  IMAD.HI.U32 R16, R2, R4, RZ ;  /* 0x0000000402107227 */ /* 0x000fc800078e00ff */
[----:B------:R-:W-:Y:S02]  /*1dd60*/  IMAD.MOV R17, RZ, RZ, -R17 ;  /* 0x000000ffff117224 */ /* 0x000fe400078e0a11 */
[----:B------:R-:W-:Y:S02]  /*1dd70*/  IMAD.MOV R16, RZ, RZ, -R16 ;  /* 0x000000ffff107224 */ /* 0x000fe400078e0a10 */
[C---:B------:R-:W-:Y:S02]  /*1dd80*/  IMAD R14, R0.reuse, R17, R14 ;  /* 0x00000011000e7224 */ /* 0x040fe400078e020e */
[----:B------:R-:W4:Y:S01]  /*1dd90*/  LDL.LU R17, [R1+0xb04] ;  /* 0x000b040001117983 */ /* 0x000f220000300800 */
[----:B------:R-:W-:-:S03]  /*1dda0*/  IMAD R4, R0, R16, R4 ;  /* 0x0000001000047224 */ /* 0x000fc600078e0204 */
[----:B------:R-:W4:Y:S04]  /*1ddb0*/  LDL.LU R16, [R1+0xaec] ;  /* 0x000aec0001107983 */ /* 0x000f280000300800 */
[----:B------:R-:W-:Y:S04]  /*1ddc0*/  STL [R1+0x1a8], R10 ;  /* 0x0001a80a01007387 */ /* 0x000fe80000100800 */
[----:B------:R-:W-:Y:S04]  /*1ddd0*/  STL [R1+0x1a4], R8 ;  /* 0x0001a40801007387 */ /* 0x000fe80000100800 */
[----:B------:R0:W-:Y:S04]  /*1dde0*/  STL [R1+0x1a0], R15 ;  /* 0x0001a00f01007387 */ /* 0x0001e80000100800 */
[----:B0-----:R-:W4:Y:S01]  /*1ddf0*/  LDL.LU R15, [R1+0xaf4] ;  /* 0x000af400010f7983 */ /* 0x001f220000300800 */
[----:B------:R-:W-:-:S13]  /*1de00*/  ISETP.GT.U32.AND P2, PT, R0, R6, PT ;  /* 0x000000060000720c */ /* 0x000fda0003f44070 */
[----:B------:R-:W-:-:S05]  /*1de10*/  @!P2 IMAD.IADD R6, R6, 0x1, -R0 ;  /* 0x000000010606a824 */ /* 0x000fca00078e0a00 */
[C---:B------:R-:W-:Y:S02]  /*1de20*/  ISETP.GT.U32.AND P2, PT, R0.reuse, R6, PT ;  /* 0x000000060000720c */ /* 0x040fe40003f44070 */
[----:B------:R-:W-:-:S11]  /*1de30*/  ISETP.GT.U32.AND P0, PT, R0, R14, PT ;  /* 0x0000000e0000720c */ /* 0x000fd60003f04070 */
[----:B------:R-:W-:-:S04]  /*1de40*/  @!P2 IMAD.IADD R6, R6, 0x1, -R0 ;  /* 0x000000010606a824 */ /* 0x000fc800078e0a00 */
[----:B------:R-:W-:Y:S02]  /*1de50*/  IMAD.MOV.U32 R7, RZ, RZ, R6 ;  /* 0x000000ffff077224 */ /* 0x000fe400078e0006 */
[----:B------:R-:W-:Y:S02]  /*1de60*/  @!P0 IMAD.IADD R14, R14, 0x1, -R0 ;  /* 0x000000010e0e8824 */ /* 0x000fe400078e0a00 */
[----:B------:R-:W-:Y:S01]  /*1de70*/  @!P1 IMAD.MOV R7, RZ, RZ, -R7 ;  /* 0x000000ffff079224 */ /* 0x000fe200078e0a07 */
[----:B------:R-:W-:Y:S02]  /*1de80*/  ISETP.GE.AND P0, PT, R23, RZ, PT ;  /* 0x000000ff1700720c */ /* 0x000fe40003f06270 */
[----:B------:R-:W4:Y:S01]  /*1de90*/  LDL.LU R23, [R1+0xb08] ;  /* 0x000b080001177983 */ /* 0x000f220000300800 */
[----:B------:R-:W-:Y:S01]  /*1dea0*/  ISETP.GT.U32.AND P4, PT, R0, R4, PT ;  /* 0x000000040000720c */ /* 0x000fe20003f84070 */
[----:B------:R-:W-:Y:S01]  /*1deb0*/  IMAD.HI.U32 R12, R2, R11, RZ ;  /* 0x0000000b020c7227 */ /* 0x000fe200078e00ff */
[----:B------:R-:W-:-:S03]  /*1dec0*/  ISETP.GT.U32.AND P6, PT, R0, R13, PT ;  /* 0x0000000d0000720c */ /* 0x000fc60003fc4070 */
[----:B------:R-:W-:-:S04]  /*1ded0*/  IMAD.MOV R12, RZ, RZ, -R12 ;  /* 0x000000ffff0c7224 */ /* 0x000fc800078e0a0c */
[----:B------:R-:W-:-:S04]  /*1dee0*/  IMAD R11, R0, R12, R11 ;  /* 0x0000000c000b7224 */ /* 0x000fc800078e020b */
[--C-:B------:R-:W-:Y:S01]  /*1def0*/  @!P4 IMAD.IADD R4, R4, 0x1, -R0.reuse ;  /* 0x000000010404c824 */ /* 0x100fe200078e0a00 */
[----:B------:R-:W-:Y:S01]  /*1df00*/  ISETP.GT.U32.AND P4, PT, R0, R14, PT ;  /* 0x0000000e0000720c */ /* 0x000fe20003f84070 */
[----:B------:R-:W-:-:S03]  /*1df10*/  @!P6 IMAD.IADD R13, R13, 0x1, -R0 ;  /* 0x000000010d0de824 */ /* 0x000fc600078e0a00 */
[----:B------:R-:W-:-:S09]  /*1df20*/  ISETP.GT.U32.AND P6, PT, R0, R4, PT ;  /* 0x000000040000720c */ /* 0x000fd20003fc4070 */
[----:B------:R-:W-:-:S04]  /*1df30*/  @!P4 IMAD.IADD R14, R14, 0x1, -R0 ;  /* 0x000000010e0ec824 */ /* 0x000fc800078e0a00 */
[----:B------:R-:W-:Y:S02]  /*1df40*/  @!P6 IMAD.IADD R4, R4, 0x1, -R0 ;  /* 0x000000010404e824 */ /* 0x000fe400078e0a00 */
[----:B------:R-:W-:Y:S01]  /*1df50*/  @!P3 IMAD.MOV R14, RZ, RZ, -R14 ;  /* 0x000000ffff0eb224 */ /* 0x000fe200078e0a0e */
[----:B--2---:R-:W-:-:S05]  /*1df60*/  IABS R8, R29 ;  /* 0x0000001d00087213 */ /* 0x004fca0000000000 */
[----:B------:R-:W-:-:S04]  /*1df70*/  IMAD.HI.U32 R6, R2, R8, RZ ;  /* 0x0000000802067227 */ /* 0x000fc800078e00ff */
[----:B------:R-:W-:-:S04]  /*1df80*/  IMAD.MOV R6, RZ, RZ, -R6 ;  /* 0x000000ffff067224 */ /* 0x000fc800078e0a06 */
[----:B------:R-:W-:Y:S01]  /*1df90*/  IMAD R8, R0, R6, R8 ;  /* 0x0000000600087224 */ /* 0x000fe200078e0208 */
[----:B---3--:R-:W-:Y:S02]  /*1dfa0*/  IABS R9, R9 ;  /* 0x0000000900097213 */ /* 0x008fe40000000000 */
[----:B----4-:R-:W-:Y:S02]  /*1dfb0*/  ISETP.GE.AND P5, PT, R16, RZ, PT ;  /* 0x000000ff1000720c */ /* 0x010fe40003fa6270 */
[----:B------:R-:W2:Y:S04]  /*1dfc0*/  LDL.LU R16, [R1+0xb14] ;  /* 0x000b140001107983 */ /* 0x000ea80000300800 */
[----:B------:R0:W-:Y:S04]  /*1dfd0*/  STL [R1+0x198], R7 ;  /* 0x0001980701007387 */ /* 0x0001e80000100800 */
[----:B------:R-:W3:Y:S01]  /*1dfe0*/  LDL.LU R6, [R1+0xaf8] ;  /* 0x000af80001067983 */ /* 0x000ee20000300800 */
[----:B------:R-:W-:-:S04]  /*1dff0*/  IMAD.HI.U32 R12, R2, R9, RZ ;  /* 0x00000009020c7227 */ /* 0x000fc800078e00ff */
[----:B------:R-:W-:-:S04]  /*1e000*/  IMAD.MOV R12, RZ, RZ, -R12 ;  /* 0x000000ffff0c7224 */ /* 0x000fc800078e0a0c */
[----:B------:R-:W-:Y:S01]  /*1e010*/  IMAD R9, R0, R12, R9 ;  /* 0x0000000c00097224 */ /* 0x000fe200078e0209 */
[----:B0-----:R-:W-:-:S04]  /*1e020*/  IABS R7, R17 ;  /* 0x0000001100077213 */ /* 0x001fc80000000000 */
[----:B------:R-:W-:Y:S02]  /*1e030*/  ISETP.GT.U32.AND P4, PT, R0, R9, PT ;  /* 0x000000090000720c */ /* 0x000fe40003f84070 */
[----:B------:R-:W-:Y:S01]  /*1e040*/  ISETP.GE.AND P6, PT, R15, RZ, PT ;  /* 0x000000ff0f00720c */ /* 0x000fe20003fc6270 */
[----:B------:R-:W-:-:S04]  /*1e050*/  IMAD.HI.U32 R15, R2, R7, RZ ;  /* 0x00000007020f7227 */ /* 0x000fc800078e00ff */
[----:B------:R-:W-:Y:S01]  /*1e060*/  IMAD.MOV R15, RZ, RZ, -R15 ;  /* 0x000000ffff0f7224 */ /* 0x000fe200078e0a0f */
[----:B------:R-:W-:-:S05]  /*1e070*/  IABS R12, R20 ;  /* 0x00000014000c7213 */ /* 0x000fca0000000000 */
[----:B------:R-:W-:Y:S01]  /*1e080*/  @!P4 IMAD.IADD R9, R9, 0x1, -R0 ;  /* 0x000000010909c824 */ /* 0x000fe200078e0a00 */
[----:B------:R-:W-:Y:S01]  /*1e090*/  ISETP.GE.AND P4, PT, R29, RZ, PT ;  /* 0x000000ff1d00720c */ /* 0x000fe20003f86270 */
[----:B------:R-:W-:Y:S01]  /*1e0a0*/  IMAD R7, R0, R15, R7 ;  /* 0x0000000f00077224 */ /* 0x000fe200078e0207 */
[----:B------:R-:W4:Y:S01]  /*1e0b0*/  LDL.LU R29, [R1+0xb18] ;  /* 0x000b1800011d7983 */ /* 0x000f220000300800 */
[----:B------:R-:W-:Y:S02]  /*1e0c0*/  IMAD.MOV.U32 R15, RZ, RZ, R20 ;  /* 0x000000ffff0f7224 */ /* 0x000fe400078e0014 */
[----:B------:R-:W-:-:S04]  /*1e0d0*/  IMAD.MOV.U32 R20, RZ, RZ, R4 ;  /* 0x000000ffff147224 */ /* 0x000fc800078e0004 */
[----:B------:R-:W-:Y:S01]  /*1e0e0*/  @!P5 IMAD.MOV R20, RZ, RZ, -R20 ;  /* 0x000000ffff14d224 */ /* 0x000fe200078e0a14 */
[----:B------:R-:W-:Y:S04]  /*1e0f0*/  STL [R1+0x194], R14 ;  /* 0x0001940e01007387 */ /* 0x000fe80000100800 */
[----:B------:R0:W-:Y:S04]  /*1e100*/  STL [R1+0x190], R20 ;  /* 0x0001901401007387 */ /* 0x0001e80000100800 */
[----:B0-----:R-:W4:Y:S01]  /*1e110*/  LDL.LU R20, [R1+0xb1c] ;  /* 0x000b1c0001147983 */ /* 0x001f220000300800 */
[----:B------:R-:W-:-:S02]  /*1e120*/  ISETP.GT.U32.AND P2, PT, R0, R11, PT ;  /* 0x0000000b0000720c */ /* 0x000fc40003f44070 */
[----:B------:R-:W-:Y:S01]  /*1e130*/  ISETP.GT.U32.AND P1, PT, R0, R13, PT ;  /* 0x0000000d0000720c */ /* 0x000fe20003f24070 */
[----:B------:R-:W-:-:S10]  /*1e140*/  IMAD.HI.U32 R10, R2, R12, RZ ;  /* 0x0000000c020a7227 */ /* 0x000fd400078e00ff */
[--C-:B------:R-:W-:Y:S02]  /*1e150*/  @!P2 IMAD.IADD R11, R11, 0x1, -R0.reuse ;  /* 0x000000010b0ba824 */ /* 0x100fe400078e0a00 */
[----:B------:R-:W-:Y:S01]  /*1e160*/  @!P1 IMAD.IADD R13, R13, 0x1, -R0 ;  /* 0x000000010d0d9824 */ /* 0x000fe200078e0a00 */
[C---:B------:R-:W-:Y:S02]  /*1e170*/  ISETP.GT.U32.AND P1, PT, R0.reuse, R8, PT ;  /* 0x000000080000720c */ /* 0x040fe40003f24070 */
[----:B------:R-:W-:Y:S01]  /*1e180*/  ISETP.GT.U32.AND P2, PT, R0, R11, PT ;  /* 0x0000000b0000720c */ /* 0x000fe20003f44070 */
[----:B------:R-:W-:-:S04]  /*1e190*/  IMAD.MOV R10, RZ, RZ, -R10 ;  /* 0x000000ffff0a7224 */ /* 0x000fc800078e0a0a */
[----:B------:R-:W-:-:S06]  /*1e1a0*/  IMAD R12, R0, R10, R12 ;  /* 0x0000000a000c7224 */ /* 0x000fcc00078e020c */
[--C-:B------:R-:W-:Y:S02]  /*1e1b0*/  @!P1 IMAD.IADD R8, R8, 0x1, -R0.reuse ;  /* 0x0000000108089824 */ /* 0x100fe400078e0a00 */
[--C-:B------:R-:W-:Y:S01]  /*1e1c0*/  @!P2 IMAD.IADD R11, R11, 0x1, -R0.reuse ;  /* 0x000000010b0ba824 */ /* 0x100fe200078e0a00 */
[C---:B------:R-:W-:Y:S02]  /*1e1d0*/  ISETP.GT.U32.AND P3, PT, R0.reuse, R12, PT ;  /* 0x0000000c0000720c */ /* 0x040fe40003f64070 */
[C---:B------:R-:W-:Y:S01]  /*1e1e0*/  ISETP.GT.U32.AND P5, PT, R0.reuse, R8, PT ;  /* 0x000000080000720c */ /* 0x040fe20003fa4070 */
[----:B------:R-:W-:Y:S01]  /*1e1f0*/  @!P0 IMAD.MOV R13, RZ, RZ, -R13 ;  /* 0x000000ffff0d8224 */ /* 0x000fe200078e0a0d */
[C---:B------:R-:W-:Y:S02]  /*1e200*/  ISETP.GT.U32.AND P1, PT, R0.reuse, R9, PT ;  /* 0x000000090000720c */ /* 0x040fe40003f24070 */
[----:B------:R-:W-:Y:S01]  /*1e210*/  ISETP.GT.U32.AND P0, PT, R0, R7, PT ;  /* 0x000000070000720c */ /* 0x000fe20003f04070 */
[----:B------:R-:W-:Y:S01]  /*1e220*/  @!P6 IMAD.MOV R11, RZ, RZ, -R11 ;  /* 0x000000ffff0be224 */ /* 0x000fe200078e0a0b */
[----:B------:R-:W-:Y:S05]  /*1e230*/  STL [R1+0x18c], R13 ;  /* 0x00018c0d01007387 */ /* 0x000fea0000100800 */
[----:B------:R-:W-:-:S02]  /*1e240*/  @!P3 IMAD.IADD R12, R12, 0x1, -R0 ;  /* 0x000000010c0cb824 */ /* 0x000fc400078e0a00 */
[--C-:B------:R-:W-:Y:S02]  /*1e250*/  @!P5 IMAD.IADD R8, R8, 0x1, -R0.reuse ;  /* 0x000000010808d824 */ /* 0x100fe400078e0a00 */
[--C-:B------:R-:W-:Y:S01]  /*1e260*/  @!P1 IMAD.IADD R9, R9, 0x1, -R0.reuse ;  /* 0x0000000109099824 */ /* 0x100fe200078e0a00 */
[----:B------:R0:W-:Y:S01]  /*1e270*/  STL [R1+0x184], R11 ;  /* 0x0001840b01007387 */ /* 0x0001e20000100800 */
[----:B------:R-:W-:Y:S01]  /*1e280*/  @!P0 IMAD.IADD R7, R7, 0x1, -R0 ;  /* 0x0000000107078824 */ /* 0x000fe200078e0a00 */
[----:B------:R-:W-:Y:S02]  /*1e290*/  ISETP.GT.U32.AND P0, PT, R0, R12, PT ;  /* 0x0000000c0000720c */ /* 0x000fe40003f04070 */
[----:B------:R-:W-:Y:S01]  /*1e2a0*/  ISETP.GE.AND P6, PT, R15, RZ, PT ;  /* 0x000000ff0f00720c */ /* 0x000fe20003fc6270 */
[----:B0-----:R-:W-:Y:S01]  /*1e2b0*/  IMAD.MOV.U32 R11, RZ, RZ, R9 ;  /* 0x000000ffff0b7224 */ /* 0x001fe200078e0009 */
[----:B------:R-:W-:Y:S02]  /*1e2c0*/  ISETP.GE.AND P1, PT, R17, RZ, PT ;  /* 0x000000ff1100720c */ /* 0x000fe40003f26270 */
[----:B------:R-:W4:Y:S01]  /*1e2d0*/  LDL.LU R17, [R1+0xb20] ;  /* 0x000b200001117983 */ /* 0x000f220000300800 */
[----:B------:R-:W-:-:S06]  /*1e2e0*/  ISETP.GE.AND P3, PT, R23, RZ, PT ;  /* 0x000000ff1700720c */ /* 0x000fcc0003f66270 */
[----:B------:R-:W-:-:S04]  /*1e2f0*/  @!P0 IMAD.IADD R12, R12, 0x1, -R0 ;  /* 0x000000010c0c8824 */ /* 0x000fc800078e0a00 */
[----:B------:R-:W-:Y:S01]  /*1e300*/  @!P6 IMAD.MOV R12, RZ, RZ, -R12 ;  /* 0x000000ffff0ce224 */ /* 0x000fe200078e0a0c */
[----:B---3--:R-:W-:Y:S02]  /*1e310*/  ISETP.GE.AND P2, PT, R6, RZ, PT ;  /* 0x000000ff0600720c */ /* 0x008fe40003f46270 */
[----:B------:R-:W-:-:S05]  /*1e320*/  IABS R6, R23 ;  /* 0x0000001700067213 */ /* 0x000fca0000000000 */
[----:B------:R-:W-:-:S04]  /*1e330*/  IMAD.HI.U32 R4, R2, R6, RZ ;  /* 0x0000000602047227 */ /* 0x000fc800078e00ff */
[----:B------:R-:W-:-:S04]  /*1e340*/  IMAD.MOV R4, RZ, RZ, -R4 ;  /* 0x000000ffff047224 */ /* 0x000fc800078e0a04 */
[----:B------:R-:W-:Y:S01]  /*1e350*/  IMAD R6, R0, R4, R6 ;  /* 0x0000000400067224 */ /* 0x000fe200078e0206 */
[----:B--2---:R-:W-:-:S04]  /*1e360*/  IABS R10, R16 ;  /* 0x00000010000a7213 */ /* 0x004fc80000000000 */
[C---:B------:R-:W-:Y:S01]  /*1e370*/  ISETP.GT.U32.AND P5, PT, R0.reuse, R6, PT ;  /* 0x000000060000720c */ /* 0x040fe20003fa4070 */
[----:B------:R-:W-:Y:S01]  /*1e380*/  @!P2 IMAD.MOV R11, RZ, RZ, -R11 ;  /* 0x000000ffff0ba224 */ /* 0x000fe200078e0a0b */
[----:B------:R-:W-:Y:S01]  /*1e390*/  ISETP.GT.U32.AND P2, PT, R0, R7, PT ;  /* 0x000000070000720c */ /* 0x000fe20003f44070 */
[----:B------:R-:W-:-:S03]  /*1e3a0*/  IMAD.HI.U32 R4, R2, R10, RZ ;  /* 0x0000000a02047227 */ /* 0x000fc600078e00ff */
[----:B------:R0:W-:Y:S01]  /*1e3b0*/  STL [R1+0x17c], R11 ;  /* 0x00017c0b01007387 */ /* 0x0001e20000100800 */
[----:B------:R-:W-:Y:S02]  /*1e3c0*/  IMAD.MOV R4, RZ, RZ, -R4 ;  /* 0x000000ffff047224 */ /* 0x000fe400078e0a04 */
[----:B------:R-:W-:-:S04]  /*1e3d0*/  IMAD.MOV.U32 R23, RZ, RZ, R22 ;  /* 0x000000ffff177224 */ /* 0x000fc800078e0016 */
[----:B------:R-:W-:Y:S01]  /*1e3e0*/  @!P5 IMAD.IADD R6, R6, 0x1, -R0 ;  /* 0x000000010606d824 */ /* 0x000fe200078e0a00 */
[----:B------:R-:W2:Y:S01]  /*1e3f0*/  LDL.LU R22, [R1+0xb24] ;  /* 0x000b240001167983 */ /* 0x000ea20000300800 */
[----:B0-----:R-:W-:Y:S02]  /*1e400*/  IMAD.MOV.U32 R11, RZ, RZ, R8 ;  /* 0x000000ffff0b7224 */ /* 0x001fe400078e0008 */
[C---:B------:R-:W-:Y:S01]  /*1e410*/  IMAD R10, R0.reuse, R4, R10 ;  /* 0x00000004000a7224 */ /* 0x040fe200078e020a */
[C---:B------:R-:W-:Y:S01]  /*1e420*/  ISETP.GT.U32.AND P5, PT, R0.reuse, R6, PT ;  /* 0x000000060000720c */ /* 0x040fe20003fa4070 */
[----:B------:R-:W-:Y:S01]  /*1e430*/  @!P4 IMAD.MOV R11, RZ, RZ, -R11 ;  /* 0x000000ffff0bc224 */ /* 0x000fe200078e0a0b */
[----:B----4-:R-:W-:Y:S01]  /*1e440*/  IABS R9, R29 ;  /* 0x0000001d00097213 */ /* 0x010fe20000000000 */
[----:B------:R-:W-:Y:S01]  /*1e450*/  @!P2 IMAD.IADD R7, R7, 0x1, -R0 ;  /* 0x000000010707a824 */ /* 0x000fe200078e0a00 */
[----:B------:R-:W-:Y:S02]  /*1e460*/  ISETP.GT.U32.AND P4, PT, R0, R10, PT ;  /* 0x0000000a0000720c */ /* 0x000fe40003f84070 */
[----:B------:R-:W-:Y:S01]  /*1e470*/  ISETP.GE.AND P2, PT, R29, RZ, PT ;  /* 0x000000ff1d00720c */ /* 0x000fe20003f46270 */
[----:B------:R-:W-:Y:S01]  /*1e480*/  STL [R1+0x174], R11 ;  /* 0x0001740b01007387 */ /* 0x000fe20000100800 */
[----:B------:R-:W-:-:S02]  /*1e490*/  IMAD.MOV.U32 R29, RZ, RZ, R21 ;  /* 0x000000ffff1d7224 */ /* 0x000fc400078e0015 */
[----:B------:R-:W-:Y:S01]  /*1e4a0*/  IMAD.MOV.U32 R21, RZ, RZ, R18 ;  /* 0x000000ffff157224 */ /* 0x000fe200078e0012 */
[----:B------:R0:W-:Y:S04]  /*1e4b0*/  STL [R1+0x16c], R12 ;  /* 0x00016c0c01007387 */ /* 0x0001e80000100800 */
[----:B------:R-:W3:Y:S01]  /*1e4c0*/  LDL R18, [R1+0xb30] ;  /* 0x000b300001127983 */ /* 0x000ee20000100800 */
[--C-:B------:R-:W-:Y:S02]  /*1e4d0*/  @!P5 IMAD.IADD R6, R6, 0x1, -R0.reuse ;  /* 0x000000010606d824 */ /* 0x100fe400078e0a00 */
[----:B0-----:R-:W-:Y:S01]  /*1e4e0*/  IMAD.MOV.U32 R12, RZ, RZ, R7 ;  /* 0x000000ffff0c7224 */ /* 0x001fe200078e0007 */
[----:B------:R-:W-:Y:S01]  /*1e4f0*/  IABS R4, R20 ;  /* 0x0000001400047213 */ /* 0x000fe20000000000 */
[----:B------:R-:W-:-:S02]  /*1e500*/  @!P4 IMAD.IADD R10, R10, 0x1, -R0 ;  /* 0x000000010a0ac824 */ /* 0x000fc400078e0a00 */
[----:B------:R-:W-:Y:S01]  /*1e510*/  @!P1 IMAD.MOV R12, RZ, RZ, -R12 ;  /* 0x000000ffff0c9224 */ /* 0x000fe200078e0a0c */
[----:B------:R-:W-:Y:S01]  /*1e520*/  ISETP.GE.AND P4, PT, R20, RZ, PT ;  /* 0x000000ff1400720c */ /* 0x000fe20003f86270 */
[----:B------:R-:W-:Y:S02]  /*1e530*/  @!P3 IMAD.MOV R6, RZ, RZ, -R6 ;  /* 0x000000ffff06b224 */ /* 0x000fe400078e0a06 */
[----:B------:R-:W-:Y:S02]  /*1e540*/  IMAD.MOV.U32 R20, RZ, RZ, R19 ;  /* 0x000000ffff147224 */ /* 0x000fe400078e0013 */
[----:B------:R-:W4:Y:S04]  /*1e550*/  LDL R19, [R1+0xb2c] ;  /* 0x000b2c0001137983 */ /* 0x000f280000100800 */
[----:B------:R-:W-:Y:S04]  /*1e560*/  STL [R1+0x168], R12 ;  /* 0x0001680c01007387 */ /* 0x000fe80000100800 */
[----:B------:R0:W-:Y:S04]  /*1e570*/  STL [R1+0x160], R6 ;  /* 0x0001600601007387 */ /* 0x0001e80000100800 */
[----:B------:R-:W4:Y:S01]  /*1e580*/  LDL.LU R14, [R1+0xb38] ;  /* 0x000b3800010e7983 */ /* 0x000f220000300800 */
[----:B------:R-:W-:-:S04]  /*1e590*/  IMAD.HI.U32 R8, R2, R9, RZ ;  /* 0x0000000902087227 */ /* 0x000fc800078e00ff */
[----:B------:R-:W-:Y:S01]  /*1e5a0*/  IMAD.HI.U32 R11, R2, R4, RZ ;  /* 0x00000004020b7227 */ /* 0x000fe200078e00ff */
[----:B0-----:R-:W-:Y:S01]  /*1e5b0*/  IABS R6, R23 ;  /* 0x0000001700067213 */ /* 0x001fe20000000000 */
[----:B------:R-:W4:Y:S02]  /*1e5c0*/  LDL.LU R15, [R1+0xb3c] ;  /* 0x000b3c00010f7983 */ /* 0x000f240000300800 */
[----:B------:R-:W-:-:S04]  /*1e5d0*/  IMAD.MOV R8, RZ, RZ, -R8 ;  /* 0x000000ffff087224 */ /* 0x000fc800078e0a08 */
[----:B------:R-:W-:Y:S02]  /*1e5e0*/  IMAD R9, R0, R8, R9 ;  /* 0x0000000800097224 */ /* 0x000fe400078e0209 */
[----:B------:R-:W-:-:S03]  /*1e5f0*/  IMAD.MOV R11, RZ, RZ, -R11 ;  /* 0x000000ffff0b7224 */ /* 0x000fc600078e0a0b */
[C---:B------:R-:W-:Y:S01]  /*1e600*/  ISETP.GT.U32.AND P5, PT, R0.reuse, R9, PT ;  /* 0x000000090000720c */ /* 0x040fe20003fa4070 */
[C---:B------:R-:W-:Y:S01]  /*1e610*/  IMAD R4, R0.reuse, R11, R4 ;  /* 0x0000000b00047224 */ /* 0x040fe200078e0204 */
[----:B------:R-:W-:Y:S02]  /*1e620*/  ISETP.GT.U32.AND P6, PT, R0, R10, PT ;  /* 0x0000000a0000720c */ /* 0x000fe40003fc4070 */
[----:B------:R-:W-:-:S05]  /*1e630*/  IABS R8, R17 ;  /* 0x0000001100087213 */ /* 0x000fca0000000000 */
[----:B------:R-:W-:-:S04]  /*1e640*/  IMAD.HI.U32 R11, R2, R8, RZ ;  /* 0x00000008020b7227 */ /* 0x000fc800078e00ff */
[----:B------:R-:W-:Y:S02]  /*1e650*/  IMAD.MOV R11, RZ, RZ, -R11 ;  /* 0x000000ffff0b7224 */ /* 0x000fe400078e0a0b */
[----:B------:R-:W-:Y:S02]  /*1e660*/  @!P5 IMAD.IADD R9, R9, 0x1, -R0 ;  /* 0x000000010909d824 */ /* 0x000fe400078e0a00 */
[----:B------:R-:W-:Y:S02]  /*1e670*/  IMAD R8, R0, R11, R8 ;  /* 0x0000000b00087224 */ /* 0x000fe400078e0208 */
[----:B------:R-:W-:Y:S01]  /*1e680*/  IMAD.HI.U32 R11, R2, R6, RZ ;  /* 0x00000006020b7227 */ /* 0x000fe200078e00ff */
[----:B------:R-:W-:Y:S02]  /*1e690*/  ISETP.GT.U32.AND P5, PT, R0, R9, PT ;  /* 0x000000090000720c */ /* 0x000fe40003fa4070 */
[----:B------:R-:W-:Y:S01]  /*1e6a0*/  ISETP.GE.AND P3, PT, R17, RZ, PT ;  /* 0x000000ff1100720c */ /* 0x000fe20003f66270 */
[----:B------:R-:W-:Y:S01]  /*1e6b0*/  IMAD.MOV R11, RZ, RZ, -R11 ;  /* 0x000000ffff0b7224 */ /* 0x000fe200078e0a0b */
[----:B------:R-:W-:-:S02]  /*1e6c0*/  IABS R17, R29 ;  /* 0x0000001d00117213 */ /* 0x000fc40000000000 */
[----:B------:R-:W-:Y:S01]  /*1e6d0*/  ISETP.GE.AND P0, PT, R16, RZ, PT ;  /* 0x000000ff1000720c */ /* 0x000fe20003f06270 */
[----:B------:R-:W-:Y:S02]  /*1e6e0*/  IMAD R6, R0, R11, R6 ;  /* 0x0000000b00067224 */ /* 0x000fe400078e0206 */
[----:B------:R-:W-:-:S04]  /*1e6f0*/  IMAD.HI.U32 R11, R2, R17, RZ ;  /* 0x00000011020b7227 */ /* 0x000fc800078e00ff */
[--C-:B------:R-:W-:Y:S02]  /*1e700*/  @!P6 IMAD.IADD R10, R10, 0x1, -R0.reuse ;  /* 0x000000010a0ae824 */ /* 0x100fe400078e0a00 */
[----:B------:R-:W-:Y:S02]  /*1e710*/  IMAD.MOV R11, RZ, RZ, -R11 ;  /* 0x000000ffff0b7224 */ /* 0x000fe400078e0a0b */
[----:B------:R-:W-:Y:S02]  /*1e720*/  @!P5 IMAD.IADD R9, R9, 0x1, -R0 ;  /* 0x000000010909d824 */ /* 0x000fe400078e0a00 */
[----:B------:R-:W-:Y:S02]  /*1e730*/  IMAD R17, R0, R11, R17 ;  /* 0x0000000b00117224 */ /* 0x000fe400078e0211 */
[----:B------:R-:W-:Y:S02]  /*1e740*/  IMAD.MOV.U32 R11, RZ, RZ, R23 ;  /* 0x000000ffff0b7224 */ /* 0x000fe400078e0017 */
[----:B------:R-:W-:-:S04]  /*1e750*/  IMAD.MOV.U32 R23, RZ, RZ, R9 ;  /* 0x000000ffff177224 */ /* 0x000fc800078e0009 */
[----:B------:R-:W-:Y:S01]  /*1e760*/  @!P2 IMAD.MOV R23, RZ, RZ, -R23 ;  /* 0x000000ffff17a224 */ /* 0x000fe200078e0a17 */
[----:B--2---:R-:W-:-:S05]  /*1e770*/  IABS R7, R22 ;  /* 0x0000001600077213 */ /* 0x004fca0000000000 */
[----:B------:R-:W-:-:S04]  /*1e780*/  IMAD.HI.U32 R12, R2, R7, RZ ;  /* 0x00000007020c7227 */ /* 0x000fc800078e00ff */
[----:B------:R-:W-:-:S04]  /*1e790*/  IMAD.MOV R12, RZ, RZ, -R12 ;  /* 0x000000ffff0c7224 */ /* 0x000fc800078e0a0c */
[----:B------:R-:W-:Y:S01]  /*1e7a0*/  IMAD R7, R0, R12, R7 ;  /* 0x0000000c00077224 */ /* 0x000fe200078e0207 */
[----:B---3--:R-:W-:-:S05]  /*1e7b0*/  IABS R18, R18 ;  /* 0x0000001200127213 */ /* 0x008fca0000000000 */
[----:B------:R-:W-:-:S04]  /*1e7c0*/  IMAD.HI.U32 R12, R2, R18, RZ ;  /* 0x00000012020c7227 */ /* 0x000fc800078e00ff */
[----:B------:R-:W-:-:S04]  /*1e7d0*/  IMAD.MOV R12, RZ, RZ, -R12 ;  /* 0x000000ffff0c7224 */ /* 0x000fc800078e0a0c */
[----:B------:R-:W-:Y:S02]  /*1e7e0*/  IMAD R18, R0, R12, R18 ;  /* 0x0000000c00127224 */ /* 0x000fe400078e0212 */
[----:B------:R-:W-:Y:S01]  /*1e7f0*/  IMAD.MOV.U32 R12, RZ, RZ, R10 ;  /* 0x000000ffff0c7224 */ /* 0x000fe200078e000a */
[----:B------:R-:W-:Y:S02]  /*1e800*/  ISETP.GE.AND P6, PT, R22, RZ, PT ;  /* 0x000000ff1600720c */ /* 0x000fe40003fc6270 */
[----:B------:R-:W2:Y:S01]  /*1e810*/  LDL.LU R22, [R1+0xb40] ;  /* 0x000b400001167983 */ /* 0x000ea20000300800 */
[----:B------:R-:W-:Y:S01]  /*1e820*/  @!P0 IMAD.MOV R12, RZ, RZ, -R12 ;  /* 0x000000ffff0c8224 */ /* 0x000fe200078e0a0c */
[----:B----4-:R-:W-:-:S04]  /*1e830*/  IABS R16, R14 ;  /* 0x0000000e00107213 */ /* 0x010fc80000000000 */
[----:B------:R0:W-:Y:S01]  /*1e840*/  STL [R1+0x15c], R12 ;  /* 0x00015c0c01007387 */ /* 0x0001e20000100800 */
[----:B------:R-:W-:-:S04]  /*1e850*/  IMAD.HI.U32 R10, R2, R16, RZ ;  /* 0x00000010020a7227 */ /* 0x000fc800078e00ff */
[----:B------:R-:W-:Y:S01]  /*1e860*/  IMAD.MOV R9, RZ, RZ, -R10 ;  /* 0x000000ffff097224 */ /* 0x000fe200078e0a0a */
[----:B0-----:R-:W3:Y:S04]  /*1e870*/  LDL.LU R12, [R1+0xb30] ;  /* 0x000b3000010c7983 */ /* 0x001ee80000300800 */
[----:B------:R-:W4:Y:S04]  /*1e880*/  LDL.LU R10, [R1+0xb2c] ;  /* 0x000b2c00010a7983 */ /* 0x000f280000300800 */
[----:B------:R0:W-:Y:S04]  /*1e890*/  STL [R1+0x158], R23 ;  /* 0x0001581701007387 */ /* 0x0001e80000100800 */
[----:B0-----:R-:W4:Y:S01]  /*1e8a0*/  LDL R23, [R1+0xb44] ;  /* 0x000b440001177983 */ /* 0x001f220000100800 */
[----:B------:R-:W-:-:S02]  /*1e8b0*/  ISETP.GT.U32.AND P1, PT, R0, R4, PT ;  /* 0x000000040000720c */ /* 0x000fc40003f24070 */
[----:B------:R-:W-:-:S11]  /*1e8c0*/  ISETP.GT.U32.AND P5, PT, R0, R8, PT ;  /* 0x000000080000720c */ /* 0x000fd60003fa4070 */
[----:B------:R-:W-:-:S05]  /*1e8d0*/  @!P1 IMAD.IADD R4, R4, 0x1, -R0 ;  /* 0x0000000104049824 */ /* 0x000fca00078e0a00 */
[----:B------:R-:W-:Y:S01]  /*1e8e0*/  ISETP.GT.U32.AND P1, PT, R0, R4, PT ;  /* 0x000000040000720c */ /* 0x000fe20003f24070 */
[----:B------:R-:W-:Y:S01]  /*1e8f0*/  @!P5 IMAD.IADD R8, R8, 0x1, -R0 ;  /* 0x000000010808d824 */ /* 0x000fe200078e0a00 */
[----:B------:R-:W-:-:S11]  /*1e900*/  ISETP.GT.U32.AND P5, PT, R0, R6, PT ;  /* 0x000000060000720c */ /* 0x000fd60003fa4070 */
[--C-:B------:R-:W-:Y:S01]  /*1e910*/  @!P1 IMAD.IADD R4, R4, 0x1, -R0.reuse ;  /* 0x0000000104049824 */ /* 0x100fe200078e0a00 */
[----:B------:R-:W-:Y:S01]  /*1e920*/  ISETP.GT.U32.AND P1, PT, R0, R7, PT ;  /* 0x000000070000720c */ /* 0x000fe20003f24070 */
[----:B------:R-:W-:Y:S01]  /*1e930*/  @!P5 IMAD.IADD R6, R6, 0x1, -R0 ;  /* 0x000000010606d824 */ /* 0x000fe200078e0a00 */
[----:B------:R-:W-:-:S04]  /*1e940*/  IABS R19, R19 ;  /* 0x0000001300137213 */ /* 0x000fc80000000000 */
[----:B------:R-:W-:-:S07]  /*1e950*/  ISETP.GT.U32.AND P5, PT, R0, R6, PT ;  /* 0x000000060000720c */ /* 0x000fce0003fa4070 */
[----:B------:R-:W-:-:S05]  /*1e960*/  @!P1 IMAD.IADD R7, R7, 0x1, -R0 ;  /* 0x0000000107079824 */ /* 0x000fca00078e0a00 */
[----:B------:R-:W-:Y:S01]  /*1e970*/  ISETP.GT.U32.AND P0, PT, R0, R7, PT ;  /* 0x000000070000720c */ /* 0x000fe20003f04070 */
[----:B------:R-:W-:Y:S01]  /*1e980*/  IMAD.HI.U32 R13, R2, R19, RZ ;  /* 0x00000013020d7227 */ /* 0x000fe200078e00ff */
[----:B------:R-:W-:-:S03]  /*1e990*/  ISETP.GT.U32.AND P1, PT, R0, R8, PT ;  /* 0x000000080000720c */ /* 0x000fc60003f24070 */
[----:B------:R-:W-:Y:S02]  /*1e9a0*/  IMAD R16, R0, R9, R16 ;  /* 0x0000000900107224 */ /* 0x000fe400078e0210 */
[----:B------:R-:W-:Y:S02]  /*1e9b0*/  IMAD.MOV R13, RZ, RZ, -R13 ;  /* 0x000000ffff0d7224 */ /* 0x000fe400078e0a0d */
[----:B------:R-:W-:Y:S01]  /*1e9c0*/  @!P5 IMAD.IADD R6, R6, 0x1, -R0 ;  /* 0x000000010606d824 */ /* 0x000fe200078e0a00 */
[----:B------:R-:W-:-:S03]  /*1e9d0*/  ISETP.GT.U32.AND P5, PT, R0, R16, PT ;  /* 0x000000100000720c */ /* 0x000fc60003fa4070 */
[----:B------:R-:W-:Y:S01]  /*1e9e0*/  @!P0 IMAD.IADD R7, R7, 0x1, -R0 ;  /* 0x0000000107078824 */ /* 0x000fe200078e0a00 */
[C---:B------:R-:W-:Y:S01]  /*1e9f0*/  ISETP.GT.U32.AND P0, PT, R0.reuse, R17, PT ;  /* 0x000000110000720c */ /* 0x040fe20003f04070 */
[----:B------:R-:W-:Y:S01]  /*1ea00*/  IMAD R19, R0, R13, R19 ;  /* 0x0000000d00137224 */ /* 0x000fe200078e0213 */
[----:B------:R-:W-:Y:S01]  /*1ea10*/  IABS R13, R15 ;  /* 0x0000000f000d7213 */ /* 0x000fe20000000000 */
[----:B------:R-:W-:Y:S02]  /*1ea20*/  @!P4 IMAD.MOV R4, RZ, RZ, -R4 ;  /* 0x000000ffff04c224 */ /* 0x000fe400078e0a04 */
[--C-:B------:R-:W-:Y:S01]  /*1ea30*/  @!P1 IMAD.IADD R8, R8, 0x1, -R0.reuse ;  /* 0x0000000108089824 */ /* 0x100fe200078e0a00 */
[----:B------:R-:W-:Y:S02]  /*1ea40*/  ISETP.GE.AND P1, PT, R11, RZ, PT ;  /* 0x000000ff0b00720c */ /* 0x000fe40003f26270 */
[----:B------:R0:W-:Y:S01]  /*1ea50*/  STL [R1+0x154], R4 ;  /* 0x0001540401007387 */ /* 0x0001e20000100800 */
[----:B------:R-:W-:Y:S01]  /*1ea60*/  ISETP.GT.U32.AND P4, PT, R0, R18, PT ;  /* 0x000000120000720c */ /* 0x000fe20003f84070 */
[----:B------:R-:W-:-:S03]  /*1ea70*/  @!P5 IMAD.IADD R16, R16, 0x1, -R0 ;  /* 0x000000011010d824 */ /* 0x000fc600078e0a00 */
[----:B------:R-:W-:Y:S02]  /*1ea80*/  @!P0 IMAD.IADD R17, R17, 0x1, -R0 ;  /* 0x0000000111118824 */ /* 0x000fe400078e0a00 */
[----:B0-----:R-:W-:Y:S01]  /*1ea90*/  IMAD.HI.U32 R4, R2, R13, RZ ;  /* 0x0000000d02047227 */ /* 0x001fe200078e00ff */
[----:B------:R-:W-:-:S03]  /*1eaa0*/  ISETP.GT.U32.AND P2, PT, R0, R19, PT ;  /* 0x000000130000720c */ /* 0x000fc60003f44070 */
[----:B------:R-:W-:Y:S02]  /*1eab0*/  IMAD.MOV R4, RZ, RZ, -R4 ;  /* 0x000000ffff047224 */ /* 0x000fe400078e0a04 */
[----:B------:R-:W-:Y:S01]  /*1eac0*/  @!P6 IMAD.MOV R7, RZ, RZ, -R7 ;  /* 0x000000ffff07e224 */ /* 0x000fe200078e0a07 */
[C---:B------:R-:W-:Y:S01]  /*1ead0*/  ISETP.GT.U32.AND P6, PT, R0.reuse, R17, PT ;  /* 0x000000110000720c */ /* 0x040fe20003fc4070 */
[C---:B------:R-:W-:Y:S01]  /*1eae0*/  IMAD R13, R0.reuse, R4, R13 ;  /* 0x00000004000d7224 */ /* 0x040fe200078e020d */
[----:B------:R-:W-:Y:S01]  /*1eaf0*/  ISETP.GT.U32.AND P5, PT, R0, R16, PT ;  /* 0x000000100000720c */ /* 0x000fe20003fa4070 */
[----:B------:R-:W-:-:S03]  /*1eb00*/  @!P1 IMAD.MOV R6, RZ, RZ, -R6 ;  /* 0x000000ffff069224 */ /* 0x000fc600078e0a06 */
[----:B------:R-:W-:Y:S01]  /*1eb10*/  ISETP.GT.U32.AND P1, PT, R0, R13, PT ;  /* 0x0000000d0000720c */ /* 0x000fe20003f24070 */
[----:B------:R-:W-:Y:S02]  /*1eb20*/  @!P3 IMAD.MOV R8, RZ, RZ, -R8 ;  /* 0x000000ffff08b224 */ /* 0x000fe400078e0a08 */
[--C-:B------:R-:W-:Y:S02]  /*1eb30*/  @!P4 IMAD.IADD R18, R18, 0x1, -R0.reuse ;  /* 0x000000011212c824 */ /* 0x100fe400078e0a00 */
[--C-:B------:R-:W-:Y:S02]  /*1eb40*/  @!P2 IMAD.IADD R19, R19, 0x1, -R0.reuse ;  /* 0x000000011313a824 */ /* 0x100fe400078e0a00 */
[--C-:B------:R-:W-:Y:S02]  /*1eb50*/  @!P6 IMAD.IADD R17, R17, 0x1, -R0.reuse ;  /* 0x000000011111e824 */ /* 0x100fe400078e0a00 */
[----:B------:R-:W-:-:S04]  /*1eb60*/  @!P5 IMAD.IADD R16, R16, 0x1, -R0 ;  /* 0x000000011010d824 */ /* 0x000fc800078e0a00 */
[----:B------:R-:W-:Y:S01]  /*1eb70*/  @!P1 IMAD.IADD R13, R13, 0x1, -R0 ;  /* 0x000000010d0d9824 */ /* 0x000fe200078e0a00 */
[----:B--2---:R-:W-:Y:S02]  /*1eb80*/  IABS R11, R22 ;  /* 0x00000016000b7213 */ /* 0x004fe40000000000 */
[----:B------:R-:W-:Y:S02]  /*1eb90*/  ISETP.GE.AND P1, PT, R22, RZ, PT ;  /* 0x000000ff1600720c */ /* 0x000fe40003f26270 */
[----:B---3--:R-:W-:Y:S01]  /*1eba0*/  ISETP.GE.AND P4, PT, R12, RZ, PT ;  /* 0x000000ff0c00720c */ /* 0x008fe20003f86270 */
[----:B------:R-:W-:Y:S02]  /*1ebb0*/  IMAD.MOV.U32 R12, RZ, RZ, R29 ;  /* 0x000000ffff0c7224 */ /* 0x000fe400078e001d */
[----:B------:R-:W2:Y:S01]  /*1ebc0*/  LDL.LU R29, [R1+0xb4c] ;  /* 0x000b4c00011d7983 */ /* 0x000ea20000300800 */
[----:B----4-:R-:W-:-:S03]  /*1ebd0*/  ISETP.GE.AND P2, PT, R10, RZ, PT ;  /* 0x000000ff0a00720c */ /* 0x010fc60003f46270 */
[----:B------:R-:W-:Y:S04]  /*1ebe0*/  STL [R1+0x150], R8 ;  /* 0x0001500801007387 */ /* 0x000fe80000100800 */
[----:B------:R-:W-:Y:S01]  /*1ebf0*/  STL [R1+0x14c], R7 ;  /* 0x00014c0701007387 */ /* 0x000fe20000100800 */
[----:B------:R-:W-:-:S03]  /*1ec00*/  IABS R10, R23 ;  /* 0x00000017000a7213 */ /* 0x000fc60000000000 */
[----:B------:R-:W3:Y:S04]  /*1ec10*/  LDL.LU R23, [R1+0xb58] ;  /* 0x000b580001177983 */ /* 0x000ee80000300800 */
[----:B------:R-:W-:Y:S04]  /*1ec20*/  STL [R1+0x148], R6 ;  /* 0x0001480601007387 */ /* 0x000fe80000100800 */
[----:B------:R0:W-:Y:S04]  /*1ec30*/  STL [R1+0x2c74], R17 ;  /* 0x002c741101007387 */ /* 0x0001e80000100800 */
[----:B0-----:R-:W4:Y:S04]  /*1ec40*/  LDL.LU R17, [R1+0xb50] ;  /* 0x000b500001117983 */ /* 0x001f280000300800 */
[----:B------:R0:W-:Y:S04]  /*1ec50*/  STL [R1+0x2c70], R16 ;  /* 0x002c701001007387 */ /* 0x0001e80000100800 */
[----:B------:R-:W2:Y:S01]  /*1ec60*/  LDL.LU R22, [R1+0xb5c] ;  /* 0x000b5c0001167983 */ /* 0x000ea20000300800 */
[----:B------:R-:W-:-:S02]  /*1ec70*/  ISETP.GT.U32.AND P0, PT, R0, R19, PT ;  /* 0x000000130000720c */ /* 0x000fc40003f04070 */
[----:B------:R-:W-:Y:S01]  /*1ec80*/  ISETP.GT.U32.AND P3, PT, R0, R18, PT ;  /* 0x000000120000720c */ /* 0x000fe20003f64070 */
[----:B0-----:R-:W-:-:S10]  /*1ec90*/  IMAD.MOV.U32 R16, RZ, RZ, R20 ;  /* 0x000000ffff107224 */ /* 0x001fd400078e0014 */
[--C-:B------:R-:W-:Y:S02]  /*1eca0*/  @!P0 IMAD.IADD R19, R19, 0x1, -R0.reuse ;  /* 0x0000000113138824 */ /* 0x100fe400078e0a00 */
[----:B------:R-:W-:Y:S01]  /*1ecb0*/  @!P3 IMAD.IADD R18, R18, 0x1, -R0 ;  /* 0x000000011212b824 */ /* 0x000fe200078e0a00 */
[----:B------:R-:W-:Y:S02]  /*1ecc0*/  ISETP.GE.AND P0, PT, R12, RZ, PT ;  /* 0x000000ff0c00720c */ /* 0x000fe40003f06270 */
[----:B------:R-:W-:Y:S02]  /*1ecd0*/  IABS R12, R20 ;  /* 0x00000014000c7213 */ /* 0x000fe40000000000 */
[----:B----4-:R-:W-:Y:S01]  /*1ece0*/  IABS R8, R17 ;  /* 0x0000001100087213 */ /* 0x010fe20000000000 */
[----:B--2---:R0:W-:Y:S04]  /*1ecf0*/  STL [R1+0x2c6c], R22 ;  /* 0x002c6c1601007387 */ /* 0x0041e80000100800 */
[----:B------:R-:W2:Y:S01]  /*1ed00*/  LDL.LU R20, [R1+0xb60] ;  /* 0x000b600001147983 */ /* 0x000ea20000300800 */
[----:B0-----:R-:W-:-:S02]  /*1ed10*/  IMAD.MOV.U32 R22, RZ, RZ, R19 ;  /* 0x000000ffff167224 */ /* 0x001fc400078e0013 */
[----:B------:R-:W-:Y:S02]  /*1ed20*/  IMAD.MOV.U32 R19, RZ, RZ, R16 ;  /* 0x000000ffff137224 */ /* 0x000fe400078e0010 */
[----:B------:R-:W-:Y:S02]  /*1ed30*/  IMAD.MOV.U32 R16, RZ, RZ, R18 ;  /* 0x000000ffff107224 */ /* 0x000fe400078e0012 */
[----:B------:R-:W-:Y:S02]  /*1ed40*/  IMAD.MOV.U32 R18, RZ, RZ, R17 ;  /* 0x000000ffff127224 */ /* 0x000fe400078e0011 */
[----:B------:R-:W4:Y:S01]  /*1ed50*/  LDL.LU R17, [R1+0x2c74] ;  /* 0x002c740001117983 */ /* 0x000f220000300800 */
[----:B------:R-:W-:Y:S02]  /*1ed60*/  @!P2 IMAD.MOV R22, RZ, RZ, -R22 ;  /* 0x000000ffff16a224 */ /* 0x000fe400078e0a16 */
[----:B------:R-:W-:-:S03]  /*1ed70*/  @!P4 IMAD.MOV R16, RZ, RZ, -R16 ;  /* 0x000000ffff10c224 */ /* 0x000fc600078e0a10 */
[----:B------:R4:W-:Y:S01]  /*1ed80*/  STL [R1+0x144], R22 ;  /* 0x0001441601007387 */ /* 0x0009e20000100800 */
[----:B------:R-:W-:-:S04]  /*1ed90*/  IMAD.HI.U32 R4, R2, R11, RZ ;  /* 0x0000000b02047227 */ /* 0x000fc800078e00ff */
[----:B------:R-:W-:-:S04]  /*1eda0*/  IMAD.MOV R4, RZ, RZ, -R4 ;  /* 0x000000ffff047224 */ /* 0x000fc800078e0a04 */
[----:B------:R-:W-:Y:S02]  /*1edb0*/  IMAD R11, R0, R4, R11 ;  /* 0x00000004000b7224 */ /* 0x000fe400078e020b */
[----:B------:R-:W-:-:S03]  /*1edc0*/  IMAD.HI.U32 R4, R2, R10, RZ ;  /* 0x0000000a02047227 */ /* 0x000fc600078e00ff */
[----:B------:R-:W-:Y:S01]  /*1edd0*/  ISETP.GT.U32.AND P6, PT, R0, R11, PT ;  /* 0x0000000b0000720c */ /* 0x000fe20003fc4070 */
[----:B------:R-:W-:-:S04]  /*1ede0*/  IMAD.MOV R4, RZ, RZ, -R4 ;  /* 0x000000ffff047224 */ /* 0x000fc800078e0a04 */
[----:B------:R-:W-:Y:S01]  /*1edf0*/  IMAD R10, R0, R4, R10 ;  /* 0x00000004000a7224 */ /* 0x000fe200078e020a */
[----:B------:R-:W-:-:S07]  /*1ee00*/  IABS R9, R29 ;  /* 0x0000001d00097213 */ /* 0x000fce0000000000 */
[----:B------:R-:W-:Y:S01]  /*1ee10*/  @!P6 IMAD.IADD R11, R11, 0x1, -R0 ;  /* 0x000000010b0be824 */ /* 0x000fe200078e0a00 */
[----:B------:R-:W-:Y:S01]  /*1ee20*/  ISETP.GT.U32.AND P6, PT, R0, R10, PT ;  /* 0x0000000a0000720c */ /* 0x000fe20003fc4070 */
[----:B----4-:R-:W-:Y:S02]  /*1ee30*/  IMAD.MOV.U32 R22, RZ, RZ, R17 ;  /* 0x000000ffff167224 */ /* 0x010fe400078e0011 */
[----:B------:R-:W4:Y:S04]  /*1ee40*/  LDL.LU R17, [R1+0xb44] ;  /* 0x000b440001117983 */ /* 0x000f280000300800 */
[----:B------:R0:W-:Y:S04]  /*1ee50*/  STL [R1+0x140], R16 ;  /* 0x0001401001007387 */ /* 0x0001e80000100800 */
[----:B0-----:R-:W3:Y:S01]  /*1ee60*/  LDL.LU R16, [R1+0x2c70] ;  /* 0x002c700001107983 */ /* 0x001ee20000300800 */
[----:B------:R-:W-:-:S05]  /*1ee70*/  @!P0 IMAD.MOV R22, RZ, RZ, -R22 ;  /* 0x000000ffff168224 */ /* 0x000fca00078e0a16 */
[----:B------:R0:W-:Y:S04]  /*1ee80*/  STL [R1+0x13c], R22 ;  /* 0x00013c1601007387 */ /* 0x0001e80000100800 */
[----:B0-----:R-:W2:Y:S01]  /*1ee90*/  LDL.LU R22, [R1+0x2c6c] ;  /* 0x002c6c0001167983 */ /* 0x001ea20000300800 */
[----:B------:R-:W-:Y:S01]  /*1eea0*/  ISETP.GE.AND P5, PT, R15, RZ, PT ;  /* 0x000000ff0f00720c */ /* 0x000fe20003fa6270 */
[----:B------:R-:W-:Y:S01]  /*1eeb0*/  IMAD.HI.U32 R15, R2, R9, RZ ;  /* 0x00000009020f7227 */ /* 0x000fe200078e00ff */
[----:B------:R-:W-:Y:S02]  /*1eec0*/  ISETP.GT.U32.AND P2, PT, R0, R13, PT ;  /* 0x0000000d0000720c */ /* 0x000fe40003f44070 */
[----:B------:R-:W-:Y:S01]  /*1eed0*/  ISETP.GE.AND P3, PT, R14, RZ, PT ;  /* 0x000000ff0e00720c */ /* 0x000fe20003f66270 */
[----:B------:R-:W-:Y:S01]  /*1eee0*/  @!P6 IMAD.IADD R10, R10, 0x1, -R0 ;  /* 0x000000010a0ae824 */ /* 0x000fe200078e0a00 */
[----:B------:R-:W-:Y:S01]  /*1eef0*/  ISETP.GT.U32.AND P6, PT, R0, R11, PT ;  /* 0x0000000b0000720c */ /* 0x000fe20003fc4070 */
[----:B------:R-:W-:-:S04]  /*1ef00*/  IMAD.HI.U32 R14, R2, R8, RZ ;  /* 0x00000008020e7227 */ /* 0x000fc800078e00ff */
[----:B------:R-:W-:Y:S02]  /*1ef10*/  IMAD.MOV R15, RZ, RZ, -R15 ;  /* 0x000000ffff0f7224 */ /* 0x000fe400078e0a0f */
[----:B------:R-:W-:Y:S02]  /*1ef20*/  IMAD.MOV R14, RZ, RZ, -R14 ;  /* 0x000000ffff0e7224 */ /* 0x000fe400078e0a0e */
[----:B------:R-:W-:Y:S02]  /*1ef30*/  IMAD R9, R0, R15, R9 ;  /* 0x0000000f00097224 */ /* 0x000fe400078e0209 */
[----:B------:R-:W-:Y:S01]  /*1ef40*/  IMAD.HI.U32 R4, R2, R12, RZ ;  /* 0x0000000c02047227 */ /* 0x000fe200078e00ff */
[----:B------:R-:W-:-:S03]  /*1ef50*/  IABS R7, R21 ;  /* 0x0000001500077213 */ /* 0x000fc60000000000 */
[C---:B------:R-:W-:Y:S02]  /*1ef60*/  IMAD R8, R0.reuse, R14, R8 ;  /* 0x0000000e00087224 */ /* 0x040fe400078e0208 */
[----:B------:R-:W-:Y:S01]  /*1ef70*/  @!P2 IMAD.IADD R13, R13, 0x1, -R0 ;  /* 0x000000010d0da824 */ /* 0x000fe200078e0a00 */
[C---:B------:R-:W-:Y:S01]  /*1ef80*/  ISETP.GT.U32.AND P2, PT, R0.reuse, R9, PT ;  /* 0x000000090000720c */ /* 0x040fe20003f44070 */
[----:B------:R-:W-:Y:S02]  /*1ef90*/  IMAD.MOV R4, RZ, RZ, -R4 ;  /* 0x000000ffff047224 */ /* 0x000fe400078e0a04 */
[----:B------:R-:W-:Y:S01]  /*1efa0*/  @!P6 IMAD.IADD R11, R11, 0x1, -R0 ;  /* 0x000000010b0be824 */ /* 0x000fe200078e0a00 */
[C---:B------:R-:W-:Y:S01]  /*1efb0*/  ISETP.GT.U32.AND P6, PT, R0.reuse, R8, PT ;  /* 0x000000080000720c */ /* 0x040fe20003fc4070 */
[----:B------:R-:W-:Y:S02]  /*1efc0*/  IMAD R12, R0, R4, R12 ;  /* 0x00000004000c7224 */ /* 0x000fe400078e020c */
[----:B------:R-:W-:Y:S01]  /*1efd0*/  IMAD.HI.U32 R4, R2, R7, RZ ;  /* 0x0000000702047227 */ /* 0x000fe200078e00ff */
[----:B------:R-:W-:-:S03]  /*1efe0*/  ISETP.GT.U32.AND P4, PT, R0, R10, PT ;  /* 0x0000000a0000720c */ /* 0x000fc60003f84070 */
[----:B------:R-:W-:Y:S01]  /*1eff0*/  IMAD.MOV R4, RZ, RZ, -R4 ;  /* 0x000000ffff047224 */ /* 0x000fe200078e0a04 */
[C---:B------:R-:W-:Y:S01]  /*1f000*/  ISETP.GT.U32.AND P0, PT, R0.reuse, R12, PT ;  /* 0x0000000c0000720c */ /* 0x040fe20003f04070 */
[--C-:B------:R-:W-:Y:S02]  /*1f010*/  @!P2 IMAD.IADD R9, R9, 0x1, -R0.reuse ;  /* 0x000000010909a824 */ /* 0x100fe400078e0a00 */
[----:B------:R-:W-:Y:S02]  /*1f020*/  IMAD R7, R0, R4, R7 ;  /* 0x0000000400077224 */ /* 0x000fe400078e0207 */
[--C-:B------:R-:W-:Y:S01]  /*1f030*/  @!P6 IMAD.IADD R8, R8, 0x1, -R0.reuse ;  /* 0x000000010808e824 */ /* 0x100fe200078e0a00 */
[C---:B------:R-:W-:Y:S01]  /*1f040*/  ISETP.GT.U32.AND P6, PT, R0.reuse, R9, PT ;  /* 0x000000090000720c */ /* 0x040fe20003fc4070 */
[----:B------:R-:W-:Y:S01]  /*1f050*/  @!P1 IMAD.MOV R11, RZ, RZ, -R11 ;  /* 0x000000ffff0b9224 */ /* 0x000fe200078e0a0b */
[----:B------:R-:W-:Y:S01]  /*1f060*/  ISETP.GT.U32.AND P1, PT, R0, R7, PT ;  /* 0x000000070000720c */ /* 0x000fe20003f24070 */
[----:B------:R-:W-:Y:S01]  /*1f070*/  @!P4 IMAD.IADD R10, R10, 0x1, -R0 ;  /* 0x000000010a0ac824 */ /* 0x000fe200078e0a00 */
[----:B------:R-:W-:Y:S01]  /*1f080*/  ISETP.GE.AND P4, PT, R19, RZ, PT ;  /* 0x000000ff1300720c */ /* 0x000fe20003f86270 */
[----:B------:R-:W-:-:S02]  /*1f090*/  @!P5 IMAD.MOV R13, RZ, RZ, -R13 ;  /* 0x000000ffff0dd224 */ /* 0x000fc400078e0a0d */
[----:B------:R-:W-:Y:S01]  /*1f0a0*/  @!P0 IMAD.IADD R12, R12, 0x1, -R0 ;  /* 0x000000010c0c8824 */ /* 0x000fe200078e0a00 */
[----:B------:R-:W-:Y:S01]  /*1f0b0*/  ISETP.GE.AND P0, PT, R29, RZ, PT ;  /* 0x000000ff1d00720c */ /* 0x000fe20003f06270 */
[----:B------:R-:W-:-:S04]  /*1f0c0*/  IMAD.MOV.U32 R19, RZ, RZ, R21 ;  /* 0x000000ffff137224 */ /* 0x000fc800078e0015 */
[--C-:B------:R-:W-:Y:S01]  /*1f0d0*/  @!P6 IMAD.IADD R9, R9, 0x1, -R0.reuse ;  /* 0x000000010909e824 */ /* 0x100fe200078e0a00 */
[----:B------:R-:W-:Y:S01]  /*1f0e0*/  ISETP.GE.AND P6, PT, R19, RZ, PT ;  /* 0x000000ff1300720c */ /* 0x000fe20003fc6270 */
[----:B------:R-:W-:Y:S02]  /*1f0f0*/  @!P1 IMAD.IADD R7, R7, 0x1, -R0 ;  /* 0x0000000107079824 */ /* 0x000fe400078e0a00 */
[----:B---3--:R-:W-:Y:S01]  /*1f100*/  @!P3 IMAD.MOV R16, RZ, RZ, -R16 ;  /* 0x000000ffff10b224 */ /* 0x008fe200078e0a10 */
[----:B----4-:R-:W-:-:S04]  /*1f110*/  ISETP.GE.AND P3, PT, R17, RZ, PT ;  /* 0x000000ff1100720c */ /* 0x010fc80003f66270 */
[----:B------:R-:W-:Y:S04]  /*1f120*/  STL [R1+0x134], R16 ;  /* 0x0001341001007387 */ /* 0x000fe80000100800 */
[----:B------:R-:W3:Y:S04]  /*1f130*/  LDL.LU R29, [R1+0xb64] ;  /* 0x000b6400011d7983 */ /* 0x000ee80000300800 */
[----:B------:R-:W4:Y:S01]  /*1f140*/  LDL.LU R21, [R1+0xb68] ;  /* 0x000b680001157983 */ /* 0x000f220000300800 */
[----:B------:R-:W-:-:S03]  /*1f150*/  @!P3 IMAD.MOV R10, RZ, RZ, -R10 ;  /* 0x000000ffff0ab224 */ /* 0x000fc600078e0a0a */
[----:B------:R-:W-:Y:S01]  /*1f160*/  STL [R1+0x130], R13 ;  /* 0x0001300d01007387 */ /* 0x000fe20000100800 */
[----:B--2---:R-:W-:-:S03]  /*1f170*/  IABS R4, R22 ;  /* 0x0000001600047213 */ /* 0x004fc60000000000 */
[----:B------:R0:W-:Y:S01]  /*1f180*/  STL [R1+0x12c], R11 ;  /* 0x00012c0b01007387 */ /* 0x0001e20000100800 */
[----:B------:R-:W-:-:S03]  /*1f190*/  ISETP.GE.AND P1, PT, R22, RZ, PT ;  /* 0x000000ff1600720c */ /* 0x000fc60003f26270 */
[----:B------:R-:W-:Y:S04]  /*1f1a0*/  STL [R1+0x128], R10 ;  /* 0x0001280a01007387 */ /* 0x000fe80000100800 */
[----:B------:R-:W2:Y:S04]  /*1f1b0*/  LDL.LU R19, [R1+0xb6c] ;  /* 0x000b6c0001137983 */ /* 0x000ea80000300800 */
[----:B------:R-:W2:Y:S01]  /*1f1c0*/  LDL.LU R22, [R1+0xb74] ;  /* 0x000b740001167983 */ /* 0x000ea20000300800 */
[----:B------:R-:W-:Y:S02]  /*1f1d0*/  IABS R6, R23 ;  /* 0x0000001700067213 */ /* 0x000fe40000000000 */
[----:B------:R-:W-:-:S03]  /*1f1e0*/  ISETP.GT.U32.AND P2, PT, R0, R12, PT ;  /* 0x0000000c0000720c */ /* 0x000fc60003f44070 */
[----:B------:R-:W-:-:S04]  /*1f1f0*/  IMAD.HI.U32 R14, R2, R6, RZ ;  /* 0x00000006020e7227 */ /* 0x000fc800078e00ff */
[----:B------:R-:W-:-:S04]  /*1f200*/  IMAD.MOV R14, RZ, RZ, -R14 ;  /* 0x000000ffff0e7224 */ /* 0x000fc800078e0a0e */
[----:B------:R-:W-:Y:S02]  /*1f210*/  IMAD R6, R0, R14, R6 ;  /* 0x0000000e00067224 */ /* 0x000fe400078e0206 */
[----:B------:R-:W-:-:S03]  /*1f220*/  @!P2 IMAD.IADD R12, R12, 0x1, -R0 ;  /* 0x000000010c0ca824 */ /* 0x000fc600078e0a00 */
[----:B------:R-:W-:Y:S01]  /*1f230*/  ISETP.GT.U32.AND P2, PT, R0, R6, PT ;  /* 0x000000060000720c */ /* 0x000fe20003f44070 */
[----:B0-----:R-:W-:Y:S01]  /*1f240*/  IMAD.HI.U32 R11, R2, R4, RZ ;  /* 0x00000004020b7227 */ /* 0x001fe200078e00ff */
[----:B------:R-:W-:Y:S02]  /*1f250*/  ISETP.GT.U32.AND P5, PT, R0, R8, PT ;  /* 0x000000080000720c */ /* 0x000fe40003fa4070 */
[----:B------:R-:W-:Y:S01]  /*1f260*/  ISETP.GE.AND P3, PT, R18, RZ, PT ;  /* 0x000000ff1200720c */ /* 0x000fe20003f66270 */
[----:B------:R-:W-:-:S08]  /*1f270*/  IMAD.MOV R11, RZ, RZ, -R11 ;  /* 0x000000ffff0b7224 */ /* 0x000fd000078e0a0b */
[----:B------:R-:W-:Y:S01]  /*1f280*/  @!P2 IMAD.IADD R6, R6, 0x1, -R0 ;  /* 0x000000010606a824 */ /* 0x000fe200078e0a00 */
[C---:B------:R-:W-:Y:S01]  /*1f290*/  ISETP.GT.U32.AND P2, PT, R0.reuse, R7, PT ;  /* 0x000000070000720c */ /* 0x040fe20003f44070 */
[C---:B------:R-:W-:Y:S02]  /*1f2a0*/  IMAD R4, R0.reuse, R11, R4 ;  /* 0x0000000b00047224 */ /* 0x040fe400078e0204 */
[----:B------:R-:W-:Y:S01]  /*1f2b0*/  @!P4 IMAD.MOV R12, RZ, RZ, -R12 ;  /* 0x000000ffff0cc224 */ /* 0x000fe200078e0a0c */
[----:B------:R-:W-:Y:S01]  /*1f2c0*/  ISETP.GT.U32.AND P4, PT, R0, R6, PT ;  /* 0x000000060000720c */ /* 0x000fe20003f84070 */
[----:B------:R-:W-:Y:S02]  /*1f2d0*/  @!P5 IMAD.IADD R8, R8, 0x1, -R0 ;  /* 0x000000010808d824 */ /* 0x000fe400078e0a00 */
[----:B------:R-:W-:Y:S01]  /*1f2e0*/  @!P0 IMAD.MOV R9, RZ, RZ, -R9 ;  /* 0x000000ffff098224 */ /* 0x000fe200078e0a09 */
[----:B------:R-:W-:Y:S01]  /*1f2f0*/  ISETP.GT.U32.AND P0, PT, R0, R4, PT ;  /* 0x000000040000720c */ /* 0x000fe20003f04070 */
[----:B------:R-:W-:Y:S01]  /*1f300*/  @!P3 IMAD.MOV R8, RZ, RZ, -R8 ;  /* 0x000000ffff08b224 */ /* 0x000fe200078e0a08 */
[----:B------:R-:W-:Y:S03]  /*1f310*/  STL [R1+0x120], R12 ;  /* 0x0001200c01007387 */ /* 0x000fe60000100800 */
[----:B------:R-:W-:Y:S01]  /*1f320*/  @!P2 IMAD.IADD R7, R7, 0x1, -R0 ;  /* 0x000000010707a824 */ /* 0x000fe200078e0a00 */
[----:B------:R0:W-:Y:S01]  /*1f330*/  STL [R1+0x118], R9 ;  /* 0x0001180901007387 */ /* 0x0001e20000100800 */
[----:B------:R-:W-:-:S02]  /*1f340*/  IABS R17, R20 ;  /* 0x0000001400117213 */ /* 0x000fc40000000000 */
[----:B------:R-:W-:Y:S01]  /*1f350*/  ISETP.GE.AND P3, PT, R20, RZ, PT ;  /* 0x000000ff1400720c */ /* 0x000fe20003f66270 */
[----:B------:R-:W2:Y:S04]  /*1f360*/  LDL R13, [R1+0xb70] ;  /* 0x000b7000010d7983 */ /* 0x000ea80000100800 */
[----:B------:R-:W-:Y:S01]  /*1f370*/  STL [R1+0x114], R8 ;  /* 0x0001140801007387 */ /* 0x000fe20000100800 */
[----:B0-----:R-:W-:-:S03]  /*1f380*/  IMAD.MOV.U32 R9, RZ, RZ, R7 ;  /* 0x000000ffff097224 */ /* 0x001fc600078e0007 */
[----:B------:R-:W2:Y:S01]  /*1f390*/  LDL R20, [R1+0xb7c] ;  /* 0x000b7c0001147983 */ /* 0x000ea20000100800 */
[--C-:B------:R-:W-:Y:S02]  /*1f3a0*/  @!P4 IMAD.IADD R6, R6, 0x1, -R0.reuse ;  /* 0x000000010606c824 */ /* 0x100fe400078e0a00 */
[----:B------:R-:W-:Y:S01]  /*1f3b0*/  @!P6 IMAD.MOV R9, RZ, RZ, -R9 ;  /* 0x000000ffff09e224 */ /* 0x000fe200078e0a09 */
[----:B------:R-:W2:Y:S01]  /*1f3c0*/  LDL R18, [R1+0xb78] ;  /* 0x000b780001127983 */ /* 0x000ea20000100800 */
[----:B------:R-:W-:Y:S01]  /*1f3d0*/  @!P0 IMAD.IADD R4, R4, 0x1, -R0 ;  /* 0x0000000104048824 */ /* 0x000fe200078e0a00 */
[----:B------:R-:W-:Y:S02]  /*1f3e0*/  ISETP.GE.AND P5, PT, R23, RZ, PT ;  /* 0x000000ff1700720c */ /* 0x000fe40003fa6270 */
[----:B---3--:R-:W-:Y:S02]  /*1f3f0*/  IABS R16, R29 ;  /* 0x0000001d00107213 */ /* 0x008fe40000000000 */
[----:B------:R-:W-:-:S02]  /*1f400*/  ISETP.GE.AND P4, PT, R29, RZ, PT ;  /* 0x000000ff1d00720c */ /* 0x000fc40003f86270 */
[----:B----4-:R-:W-:Y:S01]  /*1f410*/  IABS R15, R21 ;  /* 0x00000015000f7213 */ /* 0x010fe20000000000 */
[----:B------:R-:W3:Y:S01]  /*1f420*/  LDL.LU R29, [R1+0xb84] ;  /* 0x000b8400011d7983 */ /* 0x000ee20000300800 */
[----:B------:R-:W-:-:S03]  /*1f430*/  ISETP.GE.AND P0, PT, R21, RZ, PT ;  /* 0x000000ff1500720c */ /* 0x000fc60003f06270 */
[----:B------:R-:W4:Y:S04]  /*1f440*/  LDL.LU R21, [R1+0xb88] ;  /* 0x000b880001157983 */ /* 0x000f280000300800 */
[----:B------:R-:W-:Y:S04]  /*1f450*/  STL [R1+0x110], R9 ;  /* 0x0001100901007387 */ /* 0x000fe80000100800 */
[----:B------:R-:W4:Y:S01]  /*1f460*/  LDL.LU R23, [R1+0xb8c] ;  /* 0x000b8c0001177983 */ /* 0x000f220000300800 */
[----:B--2---:R-:W-:-:S03]  /*1f470*/  IABS R11, R22 ;  /* 0x00000016000b7213 */ /* 0x004fc60000000000 */
[----:B------:R0:W-:Y:S04]  /*1f480*/  STL [R1+0x2c68], R22 ;  /* 0x002c681601007387 */ /* 0x0001e80000100800 */
[----:B0-----:R-:W2:Y:S01]  /*1f490*/  LDL R22, [R1+0xb80] ;  /* 0x000b800001167983 */ /* 0x001ea20000100800 */
[----:B------:R-:W-:Y:S01]  /*1f4a0*/  IABS R9, R20 ;  /* 0x0000001400097213 */ /* 0x000fe20000000000 */
[----:B------:R-:W-:-:S04]  /*1f4b0*/  IMAD.MOV.U32 R20, RZ, RZ, R6 ;  /* 0x000000ffff147224 */ /* 0x000fc800078e0006 */
[----:B------:R-:W-:-:S05]  /*1f4c0*/  @!P5 IMAD.MOV R20, RZ, RZ, -R20 ;  /* 0x000000ffff14d224 */ /* 0x000fca00078e0a14 */
[----:B------:R0:W-:Y:S01]  /*1f4d0*/  STL [R1+0x10c], R20 ;  /* 0x00010c1401007387 */ /* 0x0001e20000100800 */
[----:B------:R-:W-:-:S04]  /*1f4e0*/  IMAD.HI.U32 R10, R2, R17, RZ ;  /* 0x00000011020a7227 */ /* 0x000fc800078e00ff */
[----:B------:R-:W-:-:S04]  /*1f4f0*/  IMAD.MOV R10, RZ, RZ, -R10 ;  /* 0x000000ffff0a7224 */ /* 0x000fc800078e0a0a */
[----:B------:R-:W-:-:S05]  /*1f500*/  IMAD R17, R0, R10, R17 ;  /* 0x0000000a00117224 */ /* 0x000fca00078e0211 */
[----:B------:R-:W-:Y:S02]  /*1f510*/  ISETP.GT.U32.AND P2, PT, R0, R17, PT ;  /* 0x000000110000720c */ /* 0x000fe40003f44070 */
[----:B--2---:R-:W-:Y:S02]  /*1f520*/  IABS R6, R22 ;  /* 0x0000001600067213 */ /* 0x004fe40000000000 */
[----:B------:R-:W2:Y:S09]  /*1f530*/  LDL.LU R22, [R1+0xb70] ;  /* 0x000b700001167983 */ /* 0x000eb20000300800 */
[----:B------:R-:W-:-:S02]  /*1f540*/  @!P2 IMAD.IADD R17, R17, 0x1, -R0 ;  /* 0x000000011111a824 */ /* 0x000fc400078e0a00 */
[----:B------:R-:W-:Y:S01]  /*1f550*/  IMAD.HI.U32 R7, R2, R15, RZ ;  /* 0x0000000f02077227 */ /* 0x000fe200078e00ff */
[C---:B------:R-:W-:Y:S01]  /*1f560*/  ISETP.GT.U32.AND P6, PT, R0.reuse, R4, PT ;  /* 0x000000040000720c */ /* 0x040fe20003fc4070 */
[----:B0-----:R-:W4:Y:S01]  /*1f570*/  LDL.LU R20, [R1+0xb90] ;  /* 0x000b900001147983 */ /* 0x001f220000300800 */
[----:B------:R-:W-:Y:S01]  /*1f580*/  ISETP.GT.U32.AND P2, PT, R0, R17, PT ;  /* 0x000000110000720c */ /* 0x000fe20003f44070 */
[----:B------:R-:W-:-:S04]  /*1f590*/  IMAD.MOV R7, RZ, RZ, -R7 ;  /* 0x000000ffff077224 */ /* 0x000fc800078e0a07 */
[----:B------:R-:W-:-:S08]  /*1f5a0*/  IMAD R15, R0, R7, R15 ;  /* 0x00000007000f7224 */ /* 0x000fd000078e020f */
[----:B------:R-:W-:Y:S01]  /*1f5b0*/  @!P2 IMAD.IADD R17, R17, 0x1, -R0 ;  /* 0x000000011111a824 */ /* 0x000fe200078e0a00 */
[----:B------:R-:W-:Y:S02]  /*1f5c0*/  ISETP.GT.U32.AND P2, PT, R0, R15, PT ;  /* 0x0000000f0000720c */ /* 0x000fe40003f44070 */
[----:B------:R-:W-:-:S05]  /*1f5d0*/  IABS R7, R18 ;  /* 0x0000001200077213 */ /* 0x000fca0000000000 */
[----:B------:R-:W-:-:S06]  /*1f5e0*/  IMAD.HI.U32 R10, R2, R7, RZ ;  /* 0x00000007020a7227 */ /* 0x000fcc00078e00ff */
[----:B------:R-:W-:-:S05]  /*1f5f0*/  @!P2 IMAD.IADD R15, R15, 0x1, -R0 ;  /* 0x000000010f0fa824 */ /* 0x000fca00078e0a00 */
[----:B------:R-:W-:Y:S01]  /*1f600*/  ISETP.GT.U32.AND P5, PT, R0, R15, PT ;  /* 0x0000000f0000720c */ /* 0x000fe20003fa4070 */
[----:B------:R-:W-:-:S04]  /*1f610*/  IMAD.MOV R10, RZ, RZ, -R10 ;  /* 0x000000ffff0a7224 */ /* 0x000fc800078e0a0a */
[----:B------:R-:W-:Y:S02]  /*1f620*/  IMAD R7, R0, R10, R7 ;  /* 0x0000000a00077224 */ /* 0x000fe400078e0207 */
[----:B------:R-:W-:-:S06]  /*1f630*/  @!P6 IMAD.IADD R4, R4, 0x1, -R0 ;  /* 0x000000010404e824 */ /* 0x000fcc00078e0a00 */
[----:B------:R-:W-:Y:S01]  /*1f640*/  @!P5 IMAD.IADD R15, R15, 0x1, -R0 ;  /* 0x000000010f0fd824 */ /* 0x000fe200078e0a00 */
[----:B------:R-:W-:Y:S01]  /*1f650*/  ISETP.GT.U32.AND P5, PT, R0, R7, PT ;  /* 0x000000070000720c */ /* 0x000fe20003fa4070 */
[----:B------:R-:W-:-:S05]  /*1f660*/  @!P1 IMAD.MOV R4, RZ, RZ, -R4 ;  /* 0x000000ffff049224 */ /* 0x000fca00078e0a04 */
[----:B------:R-:W-:Y:S07]  /*1f670*/  STL [R1+0x104], R4 ;  /* 0x0001040401007387 */ /* 0x000fee0000100800 */
[----:B------:R-:W-:Y:S02]  /*1f680*/  @!P5 IMAD.IADD R7, R7, 0x1, -R0 ;  /* 0x000000010707d824 */ /* 0x000fe400078e0a00 */
[----:B------:R-:W-:Y:S01]  /*1f690*/  IMAD.HI.U32 R8, R2, R16, RZ ;  /* 0x0000001002087227 */ /* 0x000fe200078e00ff */
[----:B--2---:R-:W-:-:S02]  /*1f6a0*/  ISETP.GE.AND P5, PT, R22, RZ, PT ;  /* 0x000000ff1600720c */ /* 0x004fc40003fa6270 */
[----:B------:R-:W2:Y:S01]  /*1f6b0*/  LDL.LU R22, [R1+0x2c68] ;  /* 0x002c680001167983 */ /* 0x000ea20000300800 */
[----:B------:R-:W-:Y:S01]  /*1f6c0*/  IMAD.MOV R8, RZ, RZ, -R8 ;  /* 0x000000ffff087224 */ /* 0x000fe200078e0a08 */
[----:B------:R-:W-:-:S03]  /*1f6d0*/  IABS R14, R19 ;  /* 0x00000013000e7213 */ /* 0x000fc60000000000 */
[----:B------:R-:W-:Y:S01]  /*1f6e0*/  IMAD R16, R0, R8, R16 ;  /* 0x0000000800107224 */ /* 0x000fe200078e0210 */
[----:B------:R-:W-:Y:S01]  /*1f6f0*/  IABS R13, R13 ;  /* 0x0000000d000d7213 */ /* 0x000fe20000000000 */
[----:B------:R-:W-:-:S03]  /*1f700*/  IMAD.HI.U32 R8, R2, R14, RZ ;  /* 0x0000000e02087227 */ /* 0x000fc600078e00ff */
[----:B------:R-:W-:Y:S01]  /*1f710*/  ISETP.GT.U32.AND P6, PT, R0, R16, PT ;  /* 0x000000100000720c */ /* 0x000fe20003fc4070 */
[----:B------:R-:W-:-:S04]  /*1f720*/  IMAD.HI.U32 R18, R2, R13, RZ ;  /* 0x0000000d02127227 */ /* 0x000fc800078e00ff */
[----:B------:R-:W-:Y:S02]  /*1f730*/  IMAD.MOV R8, RZ, RZ, -R8 ;  /* 0x000000ffff087224 */ /* 0x000fe400078e0a08 */
[----:B------:R-:W-:Y:S02]  /*1f740*/  IMAD.MOV R18, RZ, RZ, -R18 ;  /* 0x000000ffff127224 */ /* 0x000fe400078e0a12 */
[C---:B------:R-:W-:Y:S02]  /*1f750*/  IMAD R14, R0.reuse, R8, R14 ;  /* 0x00000008000e7224 */ /* 0x040fe400078e020e */
[----:B------:R-:W-:Y:S02]  /*1f760*/  IMAD R13, R0, R18, R13 ;  /* 0x00000012000d7224 */ /* 0x000fe400078e020d */
[----:B------:R-:W-:Y:S01]  /*1f770*/  @!P6 IMAD.IADD R16, R16, 0x1, -R0 ;  /* 0x000000011010e824 */ /* 0x000fe200078e0a00 */
[C---:B------:R-:W-:Y:S02]  /*1f780*/  ISETP.GT.U32.AND P6, PT, R0.reuse, R14, PT ;  /* 0x0000000e0000720c */ /* 0x040fe40003fc4070 */
[----:B------:R-:W-:Y:S01]  /*1f790*/  ISETP.GT.U32.AND P2, PT, R0, R13, PT ;  /* 0x0000000d0000720c */ /* 0x000fe20003f44070 */
[----:B------:R-:W-:-:S10]  /*1f7a0*/  IMAD.HI.U32 R8, R2, R9, RZ ;  /* 0x0000000902087227 */ /* 0x000fd400078e00ff */
[--C-:B------:R-:W-:Y:S02]  /*1f7b0*/  @!P6 IMAD.IADD R14, R14, 0x1, -R0.reuse ;  /* 0x000000010e0ee824 */ /* 0x100fe400078e0a00 */
[----:B------:R-:W-:-:S03]  /*1f7c0*/  @!P2 IMAD.IADD R13, R13, 0x1, -R0 ;  /* 0x000000010d0da824 */ /* 0x000fc600078e0a00 */
[C---:B------:R-:W-:Y:S02]  /*1f7d0*/  ISETP.GT.U32.AND P1, PT, R0.reuse, R14, PT ;  /* 0x0000000e0000720c */ /* 0x040fe40003f24070 */
[----:B------:R-:W-:Y:S01]  /*1f7e0*/  ISETP.GT.U32.AND P2, PT, R0, R13, PT ;  /* 0x0000000d0000720c */ /* 0x000fe20003f44070 */
[----:B------:R-:W-:-:S04]  /*1f7f0*/  IMAD.MOV R8, RZ, RZ, -R8 ;  /* 0x000000ffff087224 */ /* 0x000fc800078e0a08 */
[----:B------:R-:W-:Y:S01]  /*1f800*/  IMAD R9, R0, R8, R9 ;  /* 0x0000000800097224 */ /* 0x000fe200078e0209 */
[----:B---3--:R-:W-:Y:S02]  /*1f810*/  IABS R10, R29 ;  /* 0x0000001d000a7213 */ /* 0x008fe40000000000 */
[----:B----4-:R-:W-:-:S03]  /*1f820*/  IABS R8, R21 ;  /* 0x0000001500087213 */ /* 0x010fc60000000000 */
[--C-:B------:R-:W-:Y:S01]  /*1f830*/  @!P1 IMAD.IADD R14, R14, 0x1, -R0.reuse ;  /* 0x000000010e0e9824 */ /* 0x100fe200078e0a00 */
[----:B------:R-:W-:Y:S01]  /*1f840*/  ISETP.GT.U32.AND P1, PT, R0, R9, PT ;  /* 0x000000090000720c */ /* 0x000fe20003f24070 */
[----:B------:R-:W-:Y:S01]  /*1f850*/  @!P2 IMAD.IADD R13, R13, 0x1, -R0 ;  /* 0x000000010d0da824 */ /* 0x000fe200078e0a00 */
[----:B------:R-:W-:Y:S01]  /*1f860*/  ISETP.GE.AND P2, PT, R19, RZ, PT ;  /* 0x000000ff1300720c */ /* 0x000fe20003f46270 */
[----:B------:R-:W-:-:S04]  /*1f870*/  IMAD.HI.U32 R19, R2, R10, RZ ;  /* 0x0000000a02137227 */ /* 0x000fc800078e00ff */
[----:B------:R-:W-:-:S04]  /*1f880*/  IMAD.HI.U32 R18, R2, R8, RZ ;  /* 0x0000000802127227 */ /* 0x000fc800078e00ff */
[----:B------:R-:W-:Y:S02]  /*1f890*/  IMAD.MOV R19, RZ, RZ, -R19 ;  /* 0x000000ffff137224 */ /* 0x000fe400078e0a13 */
[----:B------:R-:W-:Y:S02]  /*1f8a0*/  IMAD.MOV R18, RZ, RZ, -R18 ;  /* 0x000000ffff127224 */ /* 0x000fe400078e0a12 */
[----:B------:R-:W-:Y:S02]  /*1f8b0*/  @!P1 IMAD.IADD R9, R9, 0x1, -R0 ;  /* 0x0000000109099824 */ /* 0x000fe400078e0a00 */
[C---:B------:R-:W-:Y:S02]  /*1f8c0*/  IMAD R10, R0.reuse, R19, R10 ;  /* 0x00000013000a7224 */ /* 0x040fe400078e020a */
[----:B------:R-:W3:Y:S01]  /*1f8d0*/  LDL.LU R19, [R1+0xb80] ;  /* 0x000b800001137983 */ /* 0x000ee20000300800 */
[----:B------:R-:W-:-:S03]  /*1f8e0*/  IMAD R8, R0, R18, R8 ;  /* 0x0000001200087224 */ /* 0x000fc600078e0208 */
[----:B------:R-:W4:Y:S01]  /*1f8f0*/  LDL.LU R18, [R1+0xb7c] ;  /* 0x000b7c0001127983 */ /* 0x000f220000300800 */
[----:B--2---:R-:W-:Y:S01]  /*1f900*/  ISETP.GE.AND P1, PT, R22, RZ, PT ;  /* 0x000000ff1600720c */ /* 0x004fe20003f26270 */
[----:B------:R-:W-:Y:S02]  /*1f910*/  IMAD.MOV.U32 R22, RZ, RZ, R17 ;  /* 0x000000ffff167224 */ /* 0x000fe400078e0011 */
[----:B------:R-:W2:Y:S01]  /*1f920*/  LDL.LU R17, [R1+0xb78] ;  /* 0x000b780001117983 */ /* 0x000ea20000300800 */
[----:B------:R-:W-:Y:S01]  /*1f930*/  ISETP.GT.U32.AND P6, PT, R0, R16, PT ;  /* 0x000000100000720c */ /* 0x000fe20003fc4070 */
[----:B------:R-:W-:-:S04]  /*1f940*/  IMAD.HI.U32 R12, R2, R11, RZ ;  /* 0x0000000b020c7227 */ /* 0x000fc800078e00ff */
[----:B------:R-:W-:-:S04]  /*1f950*/  IMAD.MOV R12, RZ, RZ, -R12 ;  /* 0x000000ffff0c7224 */ /* 0x000fc800078e0a0c */
[----:B------:R-:W-:Y:S02]  /*1f960*/  IMAD R11, R0, R12, R11 ;  /* 0x0000000c000b7224 */ /* 0x000fe400078e020b */
[----:B------:R-:W-:-:S04]  /*1f970*/  IMAD.HI.U32 R12, R2, R6, RZ ;  /* 0x00000006020c7227 */ /* 0x000fc800078e00ff */
[----:B------:R-:W-:Y:S01]  /*1f980*/  @!P6 IMAD.IADD R16, R16, 0x1, -R0 ;  /* 0x000000011010e824 */ /* 0x000fe200078e0a00 */
[----:B------:R-:W-:Y:S01]  /*1f990*/  ISETP.GT.U32.AND P6, PT, R0, R11, PT ;  /* 0x0000000b0000720c */ /* 0x000fe20003fc4070 */
[----:B------:R-:W-:-:S04]  /*1f9a0*/  IMAD.MOV R12, RZ, RZ, -R12 ;  /* 0x000000ffff0c7224 */ /* 0x000fc800078e0a0c */
[----:B------:R-:W-:-:S08]  /*1f9b0*/  IMAD R6, R0, R12, R6 ;  /* 0x0000000c00067224 */ /* 0x000fd000078e0206 */
[----:B------:R-:W-:Y:S01]  /*1f9c0*/  @!P6 IMAD.IADD R11, R11, 0x1, -R0 ;  /* 0x000000010b0be824 */ /* 0x000fe200078e0a00 */
[C---:B------:R-:W-:Y:S01]  /*1f9d0*/  ISETP.GT.U32.AND P6, PT, R0.reuse, R6, PT ;  /* 0x000000060000720c */ /* 0x040fe20003fc4070 */
[----:B------:R-:W-:Y:S02]  /*1f9e0*/  @!P3 IMAD.MOV R22, RZ, RZ, -R22 ;  /* 0x000000ffff16b224 */ /* 0x000fe400078e0a16 */
[----:B------:R-:W-:Y:S02]  /*1f9f0*/  @!P4 IMAD.MOV R16, RZ, RZ, -R16 ;  /* 0x000000ffff10c224 */ /* 0x000fe400078e0a10 */
[----:B------:R-:W-:Y:S01]  /*1fa00*/  @!P0 IMAD.MOV R15, RZ, RZ, -R15 ;  /* 0x000000ffff0f8224 */ /* 0x000fe200078e0a0f */
[----:B------:R0:W-:Y:S01]  /*1fa10*/  STL [R1+0x100], R22 ;  /* 0x0001001601007387 */ /* 0x0001e20000100800 */
[C---:B------:R-:W-:Y:S01]  /*1fa20*/  ISETP.GT.U32.AND P3, PT, R0.reuse, R11, PT ;  /* 0x0000000b0000720c */ /* 0x040fe20003f64070 */
[----:B------:R-:W-:Y:S01]  /*1fa30*/  @!P2 IMAD.MOV R14, RZ, RZ, -R14 ;  /* 0x000000ffff0ea224 */ /* 0x000fe200078e0a0e */
[----:B------:R-:W-:Y:S01]  /*1fa40*/  ISETP.GT.U32.AND P0, PT, R0, R9, PT ;  /* 0x000000090000720c */ /* 0x000fe20003f04070 */
[----:B------:R-:W-:Y:S03]  /*1fa50*/  STL [R1+0xf8], R16 ;  /* 0x0000f81001007387 */ /* 0x000fe60000100800 */
[----:B------:R-:W-:Y:S01]  /*1fa60*/  @!P6 IMAD.IADD R6, R6, 0x1, -R0 ;  /* 0x000000010606e824 */ /* 0x000fe200078e0a00 */
[----:B------:R-:W-:Y:S01]  /*1fa70*/  STL [R1+0xf4], R15 ;  /* 0x0000f40f01007387 */ /* 0x000fe20000100800 */
[----:B------:R-:W-:-:S03]  /*1fa80*/  ISETP.GT.U32.AND P2, PT, R0, R10, PT ;  /* 0x0000000a0000720c */ /* 0x000fc60003f44070 */
[C---:B------:R-:W-:Y:S01]  /*1fa90*/  ISETP.GT.U32.AND P6, PT, R0.reuse, R6, PT ;  /* 0x000000060000720c */ /* 0x040fe20003fc4070 */
[----:B0-----:R-:W2:Y:S01]  /*1faa0*/  LDL.LU R22, [R1+0xb94] ;  /* 0x000b940001167983 */ /* 0x001ea20000300800 */
[C---:B------:R-:W-:Y:S01]  /*1fab0*/  ISETP.GT.U32.AND P4, PT, R0.reuse, R7, PT ;  /* 0x000000070000720c */ /* 0x040fe20003f84070 */
[----:B------:R-:W-:Y:S01]  /*1fac0*/  @!P5 IMAD.MOV R13, RZ, RZ, -R13 ;  /* 0x000000ffff0dd224 */ /* 0x000fe200078e0a0d */
[----:B------:R-:W-:Y:S01]  /*1fad0*/  ISETP.GT.U32.AND P5, PT, R0, R8, PT ;  /* 0x000000080000720c */ /* 0x000fe20003fa4070 */
[--C-:B------:R-:W-:Y:S02]  /*1fae0*/  @!P3 IMAD.IADD R11, R11, 0x1, -R0.reuse ;  /* 0x000000010b0bb824 */ /* 0x100fe400078e0a00 */
[----:B------:R-:W-:-:S03]  /*1faf0*/  @!P0 IMAD.IADD R9, R9, 0x1, -R0 ;  /* 0x0000000109098824 */ /* 0x000fc600078e0a00 */
[----:B------:R-:W-:-:S03]  /*1fb00*/  @!P2 IMAD.IADD R10, R10, 0x1, -R0 ;  /* 0x000000010a0aa824 */ /* 0x000fc600078e0a00 */
[--C-:B------:R-:W-:Y:S01]  /*1fb10*/  @!P6 IMAD.IADD R6, R6, 0x1, -R0.reuse ;  /* 0x000000010606e824 */ /* 0x100fe200078e0a00 */
[----:B------:R-:W-:Y:S01]  /*1fb20*/  IABS R4, R23 ;  /* 0x0000001700047213 */ /* 0x000fe20000000000 */
[----:B------:R-:W-:Y:S01]  /*1fb30*/  @!P1 IMAD.MOV R11, RZ, RZ, -R11 ;  /* 0x000000ffff0b9224 */ /* 0x000fe200078e0a0b */
[----:B------:R-:W-:Y:S02]  /*1fb40*/  ISETP.GT.U32.AND P1, PT, R0, R10, PT ;  /* 0x0000000a0000720c */ /* 0x000fe40003f24070 */
[----:B---3--:R-:W-:Y:S02]  /*1fb50*/  ISETP.GE.AND P6, PT, R19, RZ, PT ;  /* 0x000000ff1300720c */ /* 0x008fe40003fc6270 */
[----:B----4-:R-:W-:Y:S01]  /*1fb60*/  ISETP.GE.AND P0, PT, R18, RZ, PT ;  /* 0x000000ff1200720c */ /* 0x010fe20003f06270 */
[----:B------:R-:W-:Y:S02]  /*1fb70*/  @!P4 IMAD.IADD R7, R7, 0x1, -R0 ;  /* 0x000000010707c824 */ /* 0x000fe400078e0a00 */
[----:B------:R-:W-:Y:S01]  /*1fb80*/  IMAD.HI.U32 R12, R2, R4, RZ ;  /* 0x00000004020c7227 */ /* 0x000fe200078e00ff */
[----:B------:R-:W-:Y:S01]  /*1fb90*/  STL [R1+0xf0], R14 ;  /* 0x0000f00e01007387 */ /* 0x000fe20000100800 */
[----:B------:R-:W-:-:S02]  /*1fba0*/  ISETP.GE.AND P2, PT, R29, RZ, PT ;  /* 0x000000ff1d00720c */ /* 0x000fc40003f46270 */
[----:B------:R-:W-:Y:S01]  /*1fbb0*/  @!P5 IMAD.IADD R8, R8, 0x1, -R0 ;  /* 0x000000010808d824 */ /* 0x000fe200078e0a00 */
[----:B------:R-:W-:Y:S01]  /*1fbc0*/  STL [R1+0xe8], R13 ;  /* 0x0000e80d01007387 */ /* 0x000fe20000100800 */
[----:B------:R-:W-:Y:S01]  /*1fbd0*/  ISETP.GE.AND P5, PT, R21, RZ, PT ;  /* 0x000000ff1500720c */ /* 0x000fe20003fa6270 */
[----:B------:R-:W-:Y:S02]  /*1fbe0*/  IMAD.MOV R12, RZ, RZ, -R12 ;  /* 0x000000ffff0c7224 */ /* 0x000fe400078e0a0c */
[----:B------:R-:W3:Y:S01]  /*1fbf0*/  LDL.LU R21, [R1+0xbac] ;  /* 0x000bac0001157983 */ /* 0x000ee20000300800 */
[----:B------:R-:W-:Y:S02]  /*1fc00*/  @!P0 IMAD.MOV R9, RZ, RZ, -R9 ;  /* 0x000000ffff098224 */ /* 0x000fe400078e0a09 */
[----:B------:R-:W-:Y:S01]  /*1fc10*/  @!P6 IMAD.MOV R6, RZ, RZ, -R6 ;  /* 0x000000ffff06e224 */ /* 0x000fe200078e0a06 */
[----:B------:R-:W4:Y:S01]  /*1fc20*/  LDL.LU R29, [R1+0xbb8] ;  /* 0x000bb800011d7983 */ /* 0x000f220000300800 */
[----:B------:R-:W-:-:S03]  /*1fc30*/  IMAD R4, R0, R12, R4 ;  /* 0x0000000c00047224 */ /* 0x000fc600078e0204 */
[----:B------:R-:W-:Y:S01]  /*1fc40*/  STL [R1+0xe4], R11 ;  /* 0x0000e40b01007387 */ /* 0x000fe20000100800 */
[----:B------:R-:W-:Y:S01]  /*1fc50*/  @!P1 IMAD.IADD R10, R10, 0x1, -R0 ;  /* 0x000000010a0a9824 */ /* 0x000fe200078e0a00 */
[----:B------:R-:W-:Y:S02]  /*1fc60*/  IABS R12, R20 ;  /* 0x00000014000c7213 */ /* 0x000fe40000000000 */
[----:B------:R-:W-:Y:S02]  /*1fc70*/  ISETP.GE.AND P1, PT, R20, RZ, PT ;  /* 0x000000ff1400720c */ /* 0x000fe40003f26270 */
[----:B--2---:R-:W-:-:S13]  /*1fc80*/  ISETP.GE.AND P3, PT, R17, RZ, PT ;  /* 0x000000ff1100720c */ /* 0x004fda0003f66270 */
[----:B------:R-:W-:-:S05]  /*1fc90*/  @!P3 IMAD.MOV R7, RZ, RZ, -R7 ;  /* 0x000000ffff07b224 */ /* 0x000fca00078e0a07 */
[----:B------:R0:W-:Y:S04]  /*1fca0*/  STL [R1+0xe0], R7 ;  /* 0x0000e00701007387 */ /* 0x0001e80000100800 */
[----:B------:R1:W-:Y:S04]  /*1fcb0*/  STL [R1+0xdc], R9 ;  /* 0x0000dc0901007387 */ /* 0x0003e80000100800 */
[----:B------:R-:W-:Y:S04]  /*1fcc0*/  STL [R1+0xd8], R6 ;  /* 0x0000d80601007387 */ /* 0x000fe80000100800 */
[----:B------:R-:W2:Y:S01]  /*1fcd0*/  LDL.LU R20, [R1+0xbbc] ;  /* 0x000bbc0001147983 */ /* 0x000ea20000300800 */
[----:B------:R-:W-:-:S02]  /*1fce0*/  ISETP.GT.U32.AND P3, PT, R0, R8, PT ;  /* 0x000000080000720c */ /* 0x000fc40003f64070 */
[----:B------:R-:W-:-:S11]  /*1fcf0*/  ISETP.GT.U32.AND P4, PT, R0, R4, PT ;  /* 0x000000040000720c */ /* 0x000fd60003f84070 */
[--C-:B------:R-:W-:Y:S02]  /*1fd00*/  @!P3 IMAD.IADD R8, R8, 0x1, -R0.reuse ;  /* 0x000000010808b824 */ /* 0x100fe400078e0a00 */
[----:B------:R-:W-:Y:S01]  /*1fd10*/  @!P4 IMAD.IADD R4, R4, 0x1, -R0 ;  /* 0x000000010404c824 */ /* 0x000fe200078e0a00 */
[----:B0-----:R-:W-:Y:S02]  /*1fd20*/  IABS R7, R22 ;  /* 0x0000001600077213 */ /* 0x001fe40000000000 */
[----:B------:R-:W-:Y:S01]  /*1fd30*/  ISETP.GE.AND P3, PT, R22, RZ, PT ;  /* 0x000000ff1600720c */ /* 0x000fe20003f66270 */
[----:B------:R-:W-:Y:S02]  /*1fd40*/  IMAD.MOV.U32 R22, RZ, RZ, R3 ;  /* 0x000000ffff167224 */ /* 0x000fe400078e0003 */
[----:B------:R-:W2:Y:S01]  /*1fd50*/  LDL.LU R3, [R1+0xb98] ;  /* 0x000b980001037983 */ /* 0x000ea20000300800 */
[----:B------:R-:W-:Y:S01]  /*1fd60*/  ISETP.GT.U32.AND P4, PT, R0, R4, PT ;  /* 0x000000040000720c */ /* 0x000fe20003f84070 */
[----:B-1----:R-:W-:Y:S01]  /*1fd70*/  IMAD.HI.U32 R9, R2, R7, RZ ;  /* 0x0000000702097227 */ /* 0x002fe200078e00ff */
[----:B------:R-:W-:-:S03]  /*1fd80*/  ISETP.GE.AND P0, PT, R23, RZ, PT ;  /* 0x000000ff1700720c */ /* 0x000fc60003f06270 */
[----:B------:R-:W-:Y:S02]  /*1fd90*/  @!P2 IMAD.MOV R10, RZ, RZ, -R10 ;  /* 0x000000ffff0aa224 */ /* 0x000fe400078e0a0a */
[----:B------:R-:W-:-:S03]  /*1fda0*/  IMAD.MOV R9, RZ, RZ, -R9 ;  /* 0x000000ffff097224 */ /* 0x000fc600078e0a09 */
[----:B------:R0:W-:Y:S03]  /*1fdb0*/  STL [R1+0xd0], R10 ;  /* 0x0000d00a01007387 */ /* 0x0001e60000100800 */
[----:B------:R-:W-:Y:S01]  /*1fdc0*/  @!P4 IMAD.IADD R4, R4, 0x1, -R0 ;  /* 0x000000010404c824 */ /* 0x000fe200078e0a00 */
[----:B------:R-:W2:Y:S01]  /*1fdd0*/  LDL.LU R19, [R1+0xb9c] ;  /* 0x000b9c0001137983 */ /* 0x000ea20000300800 */
[----:B------:R-:W-:Y:S02]  /*1fde0*/  IMAD R7, R0, R9, R7 ;  /* 0x0000000900077224 */ /* 0x000fe400078e0207 */
[----:B------:R-:W-:Y:S02]  /*1fdf0*/  IMAD.MOV.U32 R9, RZ, RZ, R4 ;  /* 0x000000ffff097224 */ /* 0x000fe400078e0004 */
[----:B0-----:R-:W-:Y:S02]  /*1fe00*/  IMAD.MOV.U32 R10, RZ, RZ, R8 ;  /* 0x000000ffff0a7224 */ /* 0x001fe400078e0008 */
[----:B------:R-:W-:-:S02]  /*1fe10*/  @!P0 IMAD.MOV R9, RZ, RZ, -R9 ;  /* 0x000000ffff098224 */ /* 0x000fc400078e0a09 */
[----:B------:R-:W-:Y:S02]  /*1fe20*/  @!P5 IMAD.MOV R10, RZ, RZ, -R10 ;  /* 0x000000ffff0ad224 */ /* 0x000fe400078e0a0a */
[----:B------:R-:W-:Y:S01]  /*1fe30*/  IMAD.HI.U32 R13, R2, R12, RZ ;  /* 0x0000000c020d7227 */ /* 0x000fe200078e00ff */
[----:B---3--:R-:W-:Y:S02]  /*1fe40*/  IABS R6, R21 ;  /* 0x0000001500067213 */ /* 0x008fe40000000000 */
[----:B------:R-:W-:Y:S02]  /*1fe50*/  ISETP.GE.AND P4, PT, R21, RZ, PT ;  /* 0x000000ff1500720c */ /* 0x000fe40003f86270 */
[----:B------:R-:W3:Y:S04]  /*1fe60*/  LDL.LU R21, [R1+0xba0] ;  /* 0x000ba00001157983 */ /* 0x000ee80000300800 */
[----:B------:R0:W-:Y:S01]  /*1fe70*/  STL [R1+0xcc], R10 ;  /* 0x0000cc0a01007387 */ /* 0x0001e20000100800 */
[----:B------:R-:W-:-:S03]  /*1fe80*/  IMAD.MOV R13, RZ, RZ, -R13 ;  /* 0x000000ffff0d7224 */ /* 0x000fc600078e0a0d */
[----:B------:R1:W-:Y:S01]  /*1fe90*/  STL [R1+0xc8], R9 ;  /* 0x0000c80901007387 */ /* 0x0003e20000100800 */
[C---:B------:R-:W-:Y:S01]  /*1fea0*/  IMAD R13, R0.reuse, R13, R12 ;  /* 0x0000000d000d7224 */ /* 0x040fe200078e020c */
[----:B----4-:R-:W-:Y:S02]  /*1feb0*/  IABS R4, R29 ;  /* 0x0000001d00047213 */ /* 0x010fe40000000000 */
[----:B------:R-:W4:Y:S02]  /*1fec0*/  LDL R18, [R1+0xba8] ;  /* 0x000ba80001127983 */ /* 0x000f240000100800 */
[----:B------:R-:W-:-:S13]  /*1fed0*/  ISETP.GT.U32.AND P6, PT, R0, R13, PT ;  /* 0x0000000d0000720c */ /* 0x000fda0003fc4070 */
[----:B------:R-:W-:Y:S01]  /*1fee0*/  @!P6 IMAD.IADD R13, R13, 0x1, -R0 ;  /* 0x000000010d0de824 */ /* 0x000fe200078e0a00 */
[----:B------:R-:W-:Y:S02]  /*1fef0*/  ISETP.GE.AND P6, PT, R29, RZ, PT ;  /* 0x000000ff1d00720c */ /* 0x000fe40003fc6270 */
[----:B--2---:R-:W-:Y:S02]  /*1ff00*/  ISETP.GE.AND P0, PT, R20, RZ, PT ;  /* 0x000000ff1400720c */ /* 0x004fe40003f06270 */
[----:B------:R-:W-:Y:S02]  /*1ff10*/  IABS R11, R20 ;  /* 0x00000014000b7213 */ /* 0x000fe40000000000 */
[----:B------:R-:W2:Y:S04]  /*1ff20*/  LDL R20, [R1+0xba4] ;  /* 0x000ba40001147983 */ /* 0x000ea80000100800 */
[----:B------:R-:W2:Y:S04]  /*1ff30*/  LDL.LU R23, [R1+0xbb0] ;  /* 0x000bb00001177983 */ /* 0x000ea80000300800 */
[----:B------:R-:W2:Y:S01]  /*1ff40*/  LDL.LU R29, [R1+0xbb4] ;  /* 0x000bb400011d7983 */ /* 0x000ea20000300800 */
[----:B------:R-:W-:Y:S01]  /*1ff50*/  ISETP.GT.U32.AND P2, PT, R0, R13, PT ;  /* 0x0000000d0000720c */ /* 0x000fe20003f44070 */
[----:B------:R-:W-:-:S04]  /*1ff60*/  IMAD.HI.U32 R8, R2, R6, RZ ;  /* 0x0000000602087227 */ /* 0x000fc800078e00ff */
[----:B------:R-:W-:-:S04]  /*1ff70*/  IMAD.MOV R8, RZ, RZ, -R8 ;  /* 0x000000ffff087224 */ /* 0x000fc800078e0a08 */
[----:B------:R-:W-:-:S04]  /*1ff80*/  IMAD R6, R0, R8, R6 ;  /* 0x0000000800067224 */ /* 0x000fc800078e0206 */
[----:B------:R-:W-:Y:S01]  /*1ff90*/  @!P2 IMAD.IADD R13, R13, 0x1, -R0 ;  /* 0x000000010d0da824 */ /* 0x000fe200078e0a00 */
[C---:B------:R-:W-:Y:S02]  /*1ffa0*/  ISETP.GT.U32.AND P2, PT, R0.reuse, R6, PT ;  /* 0x000000060000720c */ /* 0x040fe40003f44070 */
[----:B------:R-:W-:Y:S02]  /*1ffb0*/  ISETP.GT.U32.AND P5, PT, R0, R7, PT ;  /* 0x000000070000720c */ /* 0x000fe40003fa4070 */
[----:B0-----:R-:W-:-:S09]  /*1ffc0*/  IABS R10, R3 ;  /* 0x00000003000a7213 */ /* 0x001fd20000000000 */
[----:B------:R-:W-:Y:S02]  /*1ffd0*/  @!P2 IMAD.IADD R6, R6, 0x1, -R0 ;  /* 0x000000010606a824 */ /* 0x000fe400078e0a00 */
[----:B------:R-:W-:-:S03]  /*1ffe0*/  IMAD.HI.U32 R8, R2, R10, RZ ;  /* 0x0000000a02087227 */ /* 0x000fc600078e00ff */
[----:B------:R-:W-:Y:S01]  /*1fff0*/  ISETP.GT.U32.AND P2, PT, R0, R6, PT ;  /* 0x000000060000720c */ /* 0x000fe20003f44070 */
[----:B------:R-:W-:Y:S02]  /*20000*/  @!P5 IMAD.IADD R7, R7, 0x1, -R0 ;  /* 0x000000010707d824 */ /* 0x000fe400078e0a00 */
[----:B------:R-:W-:-:S03]  /*20010*/  IMAD.MOV R8, RZ, RZ, -R8 ;  /* 0x000000ffff087224 */ /* 0x000fc600078e0a08 */
[C---:B------:R-:W-:Y:S01]  /*20020*/  ISETP.GT.U32.AND P5, PT, R0.reuse, R7, PT ;  /* 0x000000070000720c */ /* 0x040fe20003fa4070 */
[----:B------:R-:W-:Y:S02]  /*20030*/  IMAD R10, R0, R8, R10 ;  /* 0x00000008000a7224 */ /* 0x000fe400078e020a */
[----:B------:R-:W-:-:S04]  /*20040*/  IMAD.HI.U32 R12, R2, R4, RZ ;  /* 0x00000004020c7227 */ /* 0x000fc800078e00ff */
[----:B------:R-:W-:Y:S01]  /*20050*/  @!P2 IMAD.IADD R6, R6, 0x1, -R0 ;  /* 0x000000010606a824 */ /* 0x000fe200078e0a00 */
[----:B------:R-:W-:Y:S01]  /*20060*/  ISETP.GT.U32.AND P2, PT, R0, R10, PT ;  /* 0x0000000a0000720c */ /* 0x000fe20003f44070 */
[----:B-1----:R-:W-:Y:S01]  /*20070*/  IMAD.HI.U32 R9, R2, R11, RZ ;  /* 0x0000000b02097227 */ /* 0x002fe200078e00ff */
[----:B------:R-:W-:-:S03]  /*20080*/  IABS R16, R19 ;  /* 0x0000001300107213 */ /* 0x000fc60000000000 */
[----:B------:R-:W-:Y:S02]  /*20090*/  IMAD.MOV R12, RZ, RZ, -R12 ;  /* 0x000000ffff0c7224 */ /* 0x000fe400078e0a0c */
[----:B------:R-:W-:Y:S02]  /*200a0*/  IMAD.MOV.U32 R14, RZ, RZ, R13 ;  /* 0x000000ffff0e7224 */ /* 0x000fe400078e000d */
[----:B------:R-:W-:Y:S02]  /*200b0*/  IMAD.MOV R9, RZ, RZ, -R9 ;  /* 0x000000ffff097224 */ /* 0x000fe400078e0a09 */
[----:B------:R-:W-:Y:S02]  /*200c0*/  IMAD R4, R0, R12, R4 ;  /* 0x0000000c00047224 */ /* 0x000fe400078e0204 */
[----:B------:R-:W-:Y:S02]  /*200d0*/  @!P5 IMAD.IADD R7, R7, 0x1, -R0 ;  /* 0x000000010707d824 */ /* 0x000fe400078e0a00 */
[----:B------:R-:W-:Y:S01]  /*200e0*/  @!P1 IMAD.MOV R14, RZ, RZ, -R14 ;  /* 0x000000ffff0e9224 */ /* 0x000fe200078e0a0e */
[----:B------:R-:W-:Y:S01]  /*200f0*/  ISETP.GE.AND P1, PT, R3, RZ, PT ;  /* 0x000000ff0300720c */ /* 0x000fe20003f26270 */
[----:B------:R-:W-:Y:S01]  /*20100*/  IMAD.HI.U32 R8, R2, R16, RZ ;  /* 0x0000001002087227 */ /* 0x000fe200078e00ff */
[----:B------:R-:W-:-:S03]  /*20110*/  ISETP.GT.U32.AND P5, PT, R0, R4, PT ;  /* 0x000000040000720c */ /* 0x000fc60003fa4070 */
[----:B------:R-:W-:Y:S02]  /*20120*/  IMAD R11, R0, R9, R11 ;  /* 0x00000009000b7224 */ /* 0x000fe400078e020b */
[----:B------:R-:W-:Y:S01]  /*20130*/  IMAD.MOV.U32 R3, RZ, RZ, R7 ;  /* 0x000000ffff037224 */ /* 0x000fe200078e0007 */
[----:B------:R-:W-:Y:S01]  /*20140*/  STL [R1+0xc0], R14 ;  /* 0x0000c00e01007387 */ /* 0x000fe20000100800 */
[----:B------:R-:W-:Y:S02]  /*20150*/  @!P2 IMAD.IADD R10, R10, 0x1, -R0 ;  /* 0x000000010a0aa824 */ /* 0x000fe400078e0a00 */
[----:B------:R-:W-:Y:S02]  /*20160*/  IMAD.MOV R8, RZ, RZ, -R8 ;  /* 0x000000ffff087224 */ /* 0x000fe400078e0a08 */
[----:B------:R-:W-:Y:S01]  /*20170*/  @!P3 IMAD.MOV R3, RZ, RZ, -R3 ;  /* 0x000000ffff03b224 */ /* 0x000fe200078e0a03 */
[C---:B------:R-:W-:Y:S01]  /*20180*/  ISETP.GT.U32.AND P3, PT, R0.reuse, R11, PT ;  /* 0x0000000b0000720c */ /* 0x040fe20003f64070 */
[C---:B------:R-:W-:Y:S01]  /*20190*/  IMAD R16, R0.reuse, R8, R16 ;  /* 0x0000000800107224 */ /* 0x040fe200078e0210 */
[----:B------:R-:W-:Y:S01]  /*201a0*/  ISETP.GT.U32.AND P2, PT, R0, R10, PT ;  /* 0x0000000a0000720c */ /* 0x000fe20003f44070 */
[----:B------:R-:W-:-:S02]  /*201b0*/  @!P5 IMAD.IADD R4, R4, 0x1, -R0 ;  /* 0x000000010404d824 */ /* 0x000fc400078e0a00 */
[----:B------:R-:W-:-:S08]  /*201c0*/  IMAD.MOV.U32 R9, RZ, RZ, R6 ;  /* 0x000000ffff097224 */ /* 0x000fd000078e0006 */
[--C-:B------:R-:W-:Y:S01]  /*201d0*/  @!P3 IMAD.IADD R11, R11, 0x1, -R0.reuse ;  /* 0x000000010b0bb824 */ /* 0x100fe200078e0a00 */
[----:B------:R-:W-:Y:S01]  /*201e0*/  ISETP.GT.U32.AND P3, PT, R0, R4, PT ;  /* 0x000000040000720c */ /* 0x000fe20003f64070 */
[--C-:B------:R-:W-:Y:S01]  /*201f0*/  @!P2 IMAD.IADD R10, R10, 0x1, -R0.reuse ;  /* 0x000000010a0aa824 */ /* 0x100fe200078e0a00 */
[----:B------:R0:W-:Y:S01]  /*20200*/  STL [R1+0xbc], R3 ;  /* 0x0000bc0301007387 */ /* 0x0001e20000100800 */
[----:B------:R-:W-:Y:S01]  /*20210*/  @!P4 IMAD.MOV R9, RZ, RZ, -R9 ;  /* 0x000000ffff09c224 */ /* 0x000fe200078e0a09 */
[----:B------:R-:W-:Y:S02]  /*20220*/  ISETP.GT.U32.AND P4, PT, R0, R11, PT ;  /* 0x0000000b0000720c */ /* 0x000fe40003f84070 */
[----:B0-----:R-:W2:Y:S07]  /*20230*/  LDL.LU R3, [R1+0xbc0] ;  /* 0x000bc00001037983 */ /* 0x001eae0000300800 */
[----:B------:R-:W-:Y:S01]  /*20240*/  @!P3 IMAD.IADD R4, R4, 0x1, -R0 ;  /* 0x000000010404b824 */ /* 0x000fe200078e0a00 */
[----:B---3--:R-:W-:-:S02]  /*20250*/  IABS R15, R21 ;  /* 0x00000015000f7213 */ /* 0x008fc40000000000 */
[----:B----4-:R-:W-:Y:S01]  /*20260*/  IABS R13, R18 ;  /* 0x00000012000d7213 */ /* 0x010fe20000000000 */
[----:B------:R-:W-:Y:S01]  /*20270*/  @!P4 IMAD.IADD R11, R11, 0x1, -R0 ;  /* 0x000000010b0bc824 */ /* 0x000fe200078e0a00 */
[----:B------:R-:W-:Y:S02]  /*20280*/  ISETP.GE.AND P5, PT, R19, RZ, PT ;  /* 0x000000ff1300720c */ /* 0x000fe40003fa6270 */
[----:B--2---:R-:W-:Y:S02]  /*20290*/  IABS R14, R20 ;  /* 0x00000014000e7213 */ /* 0x004fe40000000000 */
[----:B------:R-:W2:Y:S03]  /*202a0*/  LDL.LU R20, [R1+0xbc4] ;  /* 0x000bc40001147983 */ /* 0x000ea60000300800 */
[----:B------:R-:W-:-:S04]  /*202b0*/  IMAD.HI.U32 R8, R2, R14, RZ ;  /* 0x0000000e02087227 */ /* 0x000fc800078e00ff */
[----:B------:R-:W-:-:S04]  /*202c0*/  IMAD.MOV R8, RZ, RZ, -R8 ;  /* 0x000000ffff087224 */ /* 0x000fc800078e0a08 */
[----:B------:R-:W-:-:S05]  /*202d0*/  IMAD R14, R0, R8, R14 ;  /* 0x00000008000e7224 */ /* 0x000fca00078e020e */
[----:B------:R-:W-:Y:S02]  /*202e0*/  ISETP.GT.U32.AND P2, PT, R0, R14, PT ;  /* 0x0000000e0000720c */ /* 0x000fe40003f44070 */
[----:B------:R-:W-:-:S05]  /*202f0*/  IABS R12, R29 ;  /* 0x0000001d000c7213 */ /* 0x000fca0000000000 */
[----:B------:R-:W-:-:S06]  /*20300*/  IMAD.HI.U32 R17, R2, R12, RZ ;  /* 0x0000000c02117227 */ /* 0x000fcc00078e00ff */
[----:B------:R-:W-:Y:S01]  /*20310*/  @!P2 IMAD.IADD R14, R14, 0x1, -R0 ;  /* 0x000000010e0ea824 */ /* 0x000fe200078e0a00 */
[----:B------:R-:W-:Y:S01]  /*20320*/  ISETP.GE.AND P2, PT, R21, RZ, PT ;  /* 0x000000ff1500720c */ /* 0x000fe20003f46270 */
[----:B------:R-:W-:Y:S02]  /*20330*/  IMAD.MOV.U32 R21, RZ, RZ, R4 ;  /* 0x000000ffff157224 */ /* 0x000fe400078e0004 */
[----:B------:R-:W-:Y:S01]  /*20340*/  IMAD.MOV R17, RZ, RZ, -R17 ;  /* 0x000000ffff117224 */ /* 0x000fe200078e0a11 */
[----:B------:R0:W-:Y:S01]  /*20350*/  STL [R1+0x2c64], R28 ;  /* 0x002c641c01007387 */ /* 0x0001e20000100800 */
[----:B------:R-:W-:-:S03]  /*20360*/  @!P6 IMAD.MOV R21, RZ, RZ, -R21 ;  /* 0x000000ffff15e224 */ /* 0x000fc600078e0a15 */
[----:B------:R-:W-:Y:S01]  /*20370*/  STL [R1+0xb8], R9 ;  /* 0x0000b80901007387 */ /* 0x000fe20000100800 */
[----:B------:R-:W-:-:S03]  /*20380*/  IMAD R12, R0, R17, R12 ;  /* 0x00000011000c7224 */ /* 0x000fc600078e020c */
[----:B------:R-:W3:Y:S01]  /*20390*/  LDL.LU R18, [R1+0xbc8] ;  /* 0x000bc80001127983 */ /* 0x000ee20000300800 */
[----:B0-----:R-:W-:-:S03]  /*203a0*/  IMAD.MOV.U32 R28, RZ, RZ, R11 ;  /* 0x000000ffff1c7224 */ /* 0x001fc600078e000b */
[----:B------:R-:W4:Y:S01]  /*203b0*/  LDL.LU R19, [R1+0xbcc] ;  /* 0x000bcc0001137983 */ /* 0x000f220000300800 */
[----:B------:R-:W-:-:S03]  /*203c0*/  IMAD.MOV.U32 R11, RZ, RZ, R10 ;  /* 0x000000ffff0b7224 */ /* 0x000fc600078e000a */
[----:B------:R-:W4:Y:S04]  /*203d0*/  LDL.LU R17, [R1+0xba8] ;  /* 0x000ba80001117983 */ /* 0x000f280000300800 */
[----:B------:R0:W-:Y:S04]  /*203e0*/  STL [R1+0xb4], R21 ;  /* 0x0000b41501007387 */ /* 0x0001e80000100800 */
[----:B0-----:R-:W4:Y:S04]  /*203f0*/  LDL.LU R21, [R1+0xbd0] ;  /* 0x000bd00001157983 */ /* 0x001f280000300800 */
[----:B------:R-:W4:Y:S01]  /*20400*/  LDL.LU R10, [R1+0xba4] ;  /* 0x000ba400010a7983 */ /* 0x000f220000300800 */
[----:B------:R-:W-:Y:S01]  /*20410*/  ISETP.GT.U32.AND P3, PT, R0, R16, PT ;  /* 0x000000100000720c */ /* 0x000fe20003f64070 */
[----:B------:R-:W-:-:S04]  /*20420*/  IMAD.HI.U32 R6, R2, R13, RZ ;  /* 0x0000000d02067227 */ /* 0x000fc800078e00ff */
[----:B------:R-:W-:Y:S02]  /*20430*/  IMAD.MOV R6, RZ, RZ, -R6 ;  /* 0x000000ffff067224 */ /* 0x000fe400078e0a06 */
[----:B------:R-:W-:-:S04]  /*20440*/  IMAD.HI.U32 R7, R2, R15, RZ ;  /* 0x0000000f02077227 */ /* 0x000fc800078e00ff */
[----:B------:R-:W-:Y:S02]  /*20450*/  IMAD R13, R0, R6, R13 ;  /* 0x00000006000d7224 */ /* 0x000fe400078e020d */
[----:B------:R-:W-:Y:S02]  /*20460*/  IMAD.MOV R7, RZ, RZ, -R7 ;  /* 0x000000ffff077224 */ /* 0x000fe400078e0a07 */
[----:B------:R-:W-:Y:S01]  /*20470*/  @!P3 IMAD.IADD R16, R16, 0x1, -R0 ;  /* 0x000000011010b824 */ /* 0x000fe200078e0a00 */
[C---:B------:R-:W-:Y:S01]  /*20480*/  ISETP.GT.U32.AND P3, PT, R0.reuse, R13, PT ;  /* 0x0000000d0000720c */ /* 0x040fe20003f64070 */
[----:B------:R-:W-:Y:S01]  /*20490*/  IMAD R15, R0, R7, R15 ;  /* 0x00000007000f7224 */ /* 0x000fe200078e020f */
[----:B------:R-:W-:-:S04]  /*204a0*/  IABS R7, R23 ;  /* 0x0000001700077213 */ /* 0x000fc80000000000 */
[----:B------:R-:W-:Y:S01]  /*204b0*/  ISETP.GT.U32.AND P4, PT, R0, R15, PT ;  /* 0x0000000f0000720c */ /* 0x000fe20003f84070 */
[----:B------:R-:W-:-:S04]  /*204c0*/  IMAD.HI.U32 R6, R2, R7, RZ ;  /* 0x0000000702067227 */ /* 0x000fc800078e00ff */
[----:B------:R-:W-:Y:S02]  /*204d0*/  IMAD.MOV R6, RZ, RZ, -R6 ;  /* 0x000000ffff067224 */ /* 0x000fe400078e0a06 */
[----:B------:R-:W-:Y:S01]  /*204e0*/  @!P3 IMAD.IADD R13, R13, 0x1, -R0 ;  /* 0x000000010d0db824 */ /* 0x000fe200078e0a00 */
[C---:B------:R-:W-:Y:S01]  /*204f0*/  ISETP.GT.U32.AND P3, PT, R0.reuse, R16, PT ;  /* 0x000000100000720c */ /* 0x040fe20003f64070 */
[----:B------:R-:W-:-:S04]  /*20500*/  IMAD R7, R0, R6, R7 ;  /* 0x0000000600077224 */ /* 0x000fc800078e0207 */
[----:B------:R-:W-:Y:S01]  /*20510*/  @!P4 IMAD.IADD R15, R15, 0x1, -R0 ;  /* 0x000000010f0fc824 */ /* 0x000fe200078e0a00 */
[C---:B------:R-:W-:Y:S01]  /*20520*/  ISETP.GT.U32.AND P4, PT, R0.reuse, R7, PT ;  /* 0x000000070000720c */ /* 0x040fe20003f84070 */
[----:B------:R-:W-:Y:S01]  /*20530*/  @!P0 IMAD.MOV R28, RZ, RZ, -R28 ;  /* 0x000000ffff1c8224 */ /* 0x000fe200078e0a1c */
[----:B------:R-:W-:Y:S01]  /*20540*/  IABS R9, R3 ;  /* 0x0000000300097213 */ /* 0x000fe20000000000 */
[----:B------:R-:W-:Y:S01]  /*20550*/  @!P1 IMAD.MOV R11, RZ, RZ, -R11 ;  /* 0x000000ffff0b9224 */ /* 0x000fe200078e0a0b */
[----:B------:R-:W-:-:S03]  /*20560*/  ISETP.GT.U32.AND P0, PT, R0, R14, PT ;  /* 0x0000000e0000720c */ /* 0x000fc60003f04070 */
[----:B------:R-:W-:Y:S01]  /*20570*/  @!P3 IMAD.IADD R16, R16, 0x1, -R0 ;  /* 0x000000011010b824 */ /* 0x000fe200078e0a00 */
[----:B------:R-:W-:Y:S01]  /*20580*/  ISETP.GT.U32.AND P6, PT, R0, R15, PT ;  /* 0x0000000f0000720c */ /* 0x000fe20003fc4070 */
[----:B------:R-:W-:Y:S01]  /*20590*/  IMAD.HI.U32 R6, R2, R9, RZ ;  /* 0x0000000902067227 */ /* 0x000fe200078e00ff */
[C---:B------:R-:W-:Y:S02]  /*205a0*/  ISETP.GT.U32.AND P1, PT, R0.reuse, R13, PT ;  /* 0x0000000d0000720c */ /* 0x040fe40003f24070 */
[C---:B------:R-:W-:Y:S01]  /*205b0*/  ISETP.GT.U32.AND P3, PT, R0.reuse, R12, PT ;  /* 0x0000000c0000720c */ /* 0x040fe20003f64070 */
[----:B------:R-:W-:Y:S02]  /*205c0*/  IMAD.MOV R6, RZ, RZ, -R6 ;  /* 0x000000ffff067224 */ /* 0x000fe400078e0a06 */
[--C-:B------:R-:W-:Y:S02]  /*205d0*/  @!P4 IMAD.IADD R7, R7, 0x1, -R0.reuse ;  /* 0x000000010707c824 */ /* 0x100fe400078e0a00 */
[----:B------:R-:W-:Y:S01]  /*205e0*/  IMAD R9, R0, R6, R9 ;  /* 0x0000000600097224 */ /* 0x000fe200078e0209 */
[----:B------:R0:W-:Y:S01]  /*205f0*/  STL [R1+0xb0], R28 ;  /* 0x0000b01c01007387 */ /* 0x0001e20000100800 */
[--C-:B------:R-:W-:Y:S01]  /*20600*/  @!P0 IMAD.IADD R14, R14, 0x1, -R0.reuse ;  /* 0x000000010e0e8824 */ /* 0x100fe200078e0a00 */
[C---:B------:R-:W-:Y:S01]  /*20610*/  ISETP.GT.U32.AND P4, PT, R0.reuse, R7, PT ;  /* 0x000000070000720c */ /* 0x040fe20003f84070 */
[--C-:B------:R-:W-:Y:S01]  /*20620*/  @!P6 IMAD.IADD R15, R15, 0x1, -R0.reuse ;  /* 0x000000010f0fe824 */ /* 0x100fe200078e0a00 */
[----:B------:R-:W-:Y:S01]  /*20630*/  ISETP.GT.U32.AND P0, PT, R0, R9, PT ;  /* 0x000000090000720c */ /* 0x000fe20003f04070 */
[----:B------:R-:W-:-:S02]  /*20640*/  @!P1 IMAD.IADD R13, R13, 0x1, -R0 ;  /* 0x000000010d0d9824 */ /* 0x000fc400078e0a00 */
[----:B------:R-:W-:Y:S01]  /*20650*/  @!P3 IMAD.IADD R12, R12, 0x1, -R0 ;  /* 0x000000010c0cb824 */ /* 0x000fe200078e0a00 */
[----:B0-----:R-:W4:Y:S01]  /*20660*/  LDL.LU R28, [R1+0x2c64] ;  /* 0x002c6400011c7983 */ /* 0x001f220000300800 */
[----:B------:R-:W-:-:S03]  /*20670*/  ISETP.GE.AND P3, PT, R23, RZ, PT ;  /* 0x000000ff1700720c */ /* 0x000fc60003f66270 */
[----:B------:R3:W-:Y:S03]  /*20680*/  STL [R1+0xa8], R11 ;  /* 0x0000a80b01007387 */ /* 0x0007e60000100800 */
[----:B------:R-:W-:Y:S02]  /*20690*/  @!P4 IMAD.IADD R7, R7, 0x1, -R0 ;  /* 0x000000010707c824 */ /* 0x000fe400078e0a00 */
[----:B------:R-:W-:Y:S01]  /*206a0*/  @!P5 IMAD.MOV R16, RZ, RZ, -R16 ;  /* 0x000000ffff10d224 */ /* 0x000fe200078e0a10 */
[----:B------:R-:W4:Y:S01]  /*206b0*/  LDL.LU R23, [R1+0xbd4] ;  /* 0x000bd40001177983 */ /* 0x000f220000300800 */
[----:B------:R-:W-:Y:S01]  /*206c0*/  @!P0 IMAD.IADD R9, R9, 0x1, -R0 ;  /* 0x0000000109098824 */ /* 0x000fe200078e0a00 */
[----:B------:R-:W-:Y:S01]  /*206d0*/  ISETP.GE.AND P0, PT, R29, RZ, PT ;  /* 0x000000ff1d00720c */ /* 0x000fe20003f06270 */
[----:B------:R-:W-:Y:S01]  /*206e0*/  @!P2 IMAD.MOV R15, RZ, RZ, -R15 ;  /* 0x000000ffff0fa224 */ /* 0x000fe200078e0a0f */
[----:B------:R-:W4:Y:S01]  /*206f0*/  LDL.LU R29, [R1+0xbd8] ;  /* 0x000bd800011d7983 */ /* 0x000f220000300800 */
[----:B------:R-:W-:Y:S01]  /*20700*/  @!P3 IMAD.MOV R7, RZ, RZ, -R7 ;  /* 0x000000ffff07b224 */ /* 0x000fe200078e0a07 */
[----:B------:R-:W-:-:S13]  /*20710*/  ISETP.GT.U32.AND P2, PT, R0, R9, PT ;  /* 0x000000090000720c */ /* 0x000fda0003f44070 */
[----:B------:R-:W-:Y:S01]  /*20720*/  @!P2 IMAD.IADD R9, R9, 0x1, -R0 ;  /* 0x000000010909a824 */ /* 0x000fe200078e0a00 */
[----:B--2---:R-:W-:-:S05]  /*20730*/  IABS R8, R20 ;  /* 0x0000001400087213 */ /* 0x004fca0000000000 */
[----:B------:R-:W-:-:S04]  /*20740*/  IMAD.HI.U32 R4, R2, R8, RZ ;  /* 0x0000000802047227 */ /* 0x000fc800078e00ff */
[----:B------:R-:W-:-:S04]  /*20750*/  IMAD.MOV R4, RZ, RZ, -R4 ;  /* 0x000000ffff047224 */ /* 0x000fc800078e0a04 */
[----:B------:R-:W-:Y:S01]  /*20760*/  IMAD R8, R0, R4, R8 ;  /* 0x0000000400087224 */ /* 0x000fe200078e0208 */
[----:B------:R-:W-:-:S04]  /*20770*/  ISETP.GE.AND P3, PT, R20, RZ, PT ;  /* 0x000000ff1400720c */ /* 0x000fc80003f66270 */
[----:B------:R-:W-:Y:S02]  /*20780*/  ISETP.GT.U32.AND P4, PT, R0, R8, PT ;  /* 0x000000080000720c */ /* 0x000fe40003f84070 */
[----:B---3--:R-:W-:Y:S02]  /*20790*/  IABS R11, R18 ;  /* 0x00000012000b7213 */ /* 0x008fe40000000000 */
[----:B----4-:R-:W-:-:S03]  /*207a0*/  ISETP.GE.AND P1, PT, R17, RZ, PT ;  /* 0x000000ff1100720c */ /* 0x010fc60003f26270 */
[----:B------:R-:W-:-:S04]  /*207b0*/  IMAD.HI.U32 R17, R2, R11, RZ ;  /* 0x0000000b02117227 */ /* 0x000fc800078e00ff */
[----:B------:R-:W-:Y:S01]  /*207c0*/  IMAD.MOV R17, RZ, RZ, -R17 ;  /* 0x000000ffff117224 */ /* 0x000fe200078e0a11 */
[----:B------:R-:W-:-:S03]  /*207d0*/  ISETP.GE.AND P6, PT, R10, RZ, PT ;  /* 0x000000ff0a00720c */ /* 0x000fc60003fc6270 */
[----:B------:R-:W-:Y:S02]  /*207e0*/  IMAD R11, R0, R17, R11 ;  /* 0x00000011000b7224 */ /* 0x000fe400078e020b */
[----:B------:R-:W-:Y:S02]  /*207f0*/  IMAD.MOV.U32 R17, RZ, RZ, R3 ;  /* 0x000000ffff117224 */ /* 0x000fe400078e0003 */
[----:B------:R-:W-:Y:S01]  /*20800*/  @!P1 IMAD.MOV R13, RZ, RZ, -R13 ;  /* 0x000000ffff0d9224 */ /* 0x000fe200078e0a0d */
[----:B------:R-:W2:Y:S04]  /*20810*/  LDL.LU R3, [R1+0x2c60] ;  /* 0x002c600001037983 */ /* 0x000ea80000300800 */
[----:B------:R-:W-:Y:S01]  /*20820*/  STL [R1+0xa0], R16 ;  /* 0x0000a01001007387 */ /* 0x000fe20000100800 */
[----:B------:R-:W-:-:S03]  /*20830*/  @!P6 IMAD.MOV R14, RZ, RZ, -R14 ;  /* 0x000000ffff0ee224 */ /* 0x000fc600078e0a0e */
[----:B------:R-:W-:Y:S04]  /*20840*/  STL [R1+0x9c], R15 ;  /* 0x00009c0f01007387 */ /* 0x000fe80000100800 */
[----:B------:R-:W-:Y:S04]  /*20850*/  STL [R1+0x98], R14 ;  /* 0x0000980e01007387 */ /* 0x000fe80000100800 */
[----:B------:R0:W-:Y:S04]  /*20860*/  STL [R1+0x94], R13 ;  /* 0x0000940d01007387 */ /* 0x0001e80000100800 */
[----:B------:R1:W-:Y:S04]  /*20870*/  STL [R1+0x90], R7 ;  /* 0x0000900701007387 */ /* 0x0003e80000100800 */
[----:B------:R-:W3:Y:S01]  /*20880*/  LDL.LU R20, [R1+0xbdc] ;  /* 0x000bdc0001147983 */ /* 0x000ee20000300800 */
[----:B------:R-:W-:Y:S01]  /*20890*/  @!P4 IMAD.IADD R8, R8, 0x1, -R0 ;  /* 0x000000010808c824 */ /* 0x000fe200078e0a00 */
[----:B------:R-:W-:-:S02]  /*208a0*/  ISETP.GT.U32.AND P4, PT, R0, R12, PT ;  /* 0x0000000c0000720c */ /* 0x000fc40003f84070 */
[----:B------:R-:W-:Y:S02]  /*208b0*/  ISETP.GE.AND P1, PT, R17, RZ, PT ;  /* 0x000000ff1100720c */ /* 0x000fe40003f26270 */
[----:B------:R-:W-:-:S09]  /*208c0*/  ISETP.GT.U32.AND P6, PT, R0, R8, PT ;  /* 0x000000080000720c */ /* 0x000fd20003fc4070 */
[----:B------:R-:W-:Y:S02]  /*208d0*/  @!P4 IMAD.IADD R12, R12, 0x1, -R0 ;  /* 0x000000010c0cc824 */ /* 0x000fe400078e0a00 */
[----:B------:R-:W-:Y:S02]  /*208e0*/  @!P1 IMAD.MOV R9, RZ, RZ, -R9 ;  /* 0x000000ffff099224 */ /* 0x000fe400078e0a09 */
[----:B------:R-:W-:Y:S01]  /*208f0*/  @!P0 IMAD.MOV R12, RZ, RZ, -R12 ;  /* 0x000000ffff0c8224 */ /* 0x000fe200078e0a0c */
[----:B------:R-:W-:Y:S01]  /*20900*/  IABS R10, R19 ;  /* 0x00000013000a7213 */ /* 0x000fe20000000000 */
[----:B------:R-:W-:Y:S01]  /*20910*/  @!P6 IMAD.IADD R8, R8, 0x1, -R0 ;  /* 0x000000010808e824 */ /* 0x000fe200078e0a00 */
[----:B------:R-:W-:Y:S01]  /*20920*/  ISETP.GE.AND P6, PT, R19, RZ, PT ;  /* 0x000000ff1300720c */ /* 0x000fe20003fc6270 */
[----:B------:R-:W-:Y:S01]  /*20930*/  IMAD.MOV.U32 R19, RZ, RZ, R25 ;  /* 0x000000ffff137224 */ /* 0x000fe200078e0019 */
[----:B------:R4:W-:Y:S04]  /*20940*/  STL [R1+0x84], R12 ;  /* 0x0000840c01007387 */ /* 0x0009e80000100800 */
[----:B------:R4:W-:Y:S04]  /*20950*/  STL [R1+0x80], R9 ;  /* 0x0000800901007387 */ /* 0x0009e80000100800 */
[----:B------:R-:W2:Y:S01]  /*20960*/  LDL.LU R25, [R1+0xbe0] ;  /* 0x000be00001197983 */ /* 0x000ea20000300800 */
[----:B------:R-:W-:Y:S01]  /*20970*/  ISETP.GT.U32.AND P5, PT, R0, R11, PT ;  /* 0x0000000b0000720c */ /* 0x000fe20003fa4070 */
[----:B------:R-:W-:Y:S01]  /*20980*/  IMAD.HI.U32 R6, R2, R10, RZ ;  /* 0x0000000a02067227 */ /* 0x000fe200078e00ff */
[----:B------:R-:W-:-:S03]  /*20990*/  IABS R4, R21 ;  /* 0x0000001500047213 */ /* 0x000fc60000000000 */
[----:B------:R-:W-:-:S08]  /*209a0*/  IMAD.MOV R6, RZ, RZ, -R6 ;  /* 0x000000ffff067224 */ /* 0x000fd000078e0a06 */
[----:B------:R-:W-:Y:S01]  /*209b0*/  @!P5 IMAD.IADD R11, R11, 0x1, -R0 ;  /* 0x000000010b0bd824 */ /* 0x000fe200078e0a00 */
[----:B------:R-:W-:Y:S01]  /*209c0*/  ISETP.GE.AND P5, PT, R21, RZ, PT ;  /* 0x000000ff1500720c */ /* 0x000fe20003fa6270 */
[----:B------:R-:W-:Y:S02]  /*209d0*/  IMAD.MOV.U32 R21, RZ, RZ, R22 ;  /* 0x000000ffff157224 */ /* 0x000fe400078e0016 */
[----:B------:R-:W2:Y:S01]  /*209e0*/  LDL.LU R22, [R1+0xbe4] ;  /* 0x000be40001167983 */ /* 0x000ea20000300800 */
[----:B------:R-:W-:-:S05]  /*209f0*/  IMAD R10, R0, R6, R10 ;  /* 0x00000006000a7224 */ /* 0x000fca00078e020a */
[----:B------:R-:W-:Y:S01]  /*20a00*/  ISETP.GT.U32.AND P4, PT, R0, R10, PT ;  /* 0x0000000a0000720c */ /* 0x000fe20003f84070 */
[----:B0-----:R-:W-:-:S12]  /*20a10*/  IMAD.HI.U32 R13, R2, R4, RZ ;  /* 0x00000004020d7227 */ /* 0x001fd800078e00ff */
[----:B------:R-:W-:Y:S01]  /*20a20*/  @!P4 IMAD.IADD R10, R10, 0x1, -R0 ;  /* 0x000000010a0ac824 */ /* 0x000fe200078e0a00 */
[----:B------:R-:W-:-:S04]  /*20a30*/  ISETP.GT.U32.AND P4, PT, R0, R11, PT ;  /* 0x0000000b0000720c */ /* 0x000fc80003f84070 */
[----:B------:R-:W-:Y:S02]  /*20a40*/  ISETP.GT.U32.AND P0, PT, R0, R10, PT ;  /* 0x0000000a0000720c */ /* 0x000fe40003f04070 */
[----:B------:R-:W-:Y:S01]  /*20a50*/  ISETP.GE.AND P2, PT, R18, RZ, PT ;  /* 0x000000ff1200720c */ /* 0x000fe20003f46270 */
[----:B------:R-:W-:-:S04]  /*20a60*/  IMAD.MOV R13, RZ, RZ, -R13 ;  /* 0x000000ffff0d7224 */ /* 0x000fc800078e0a0d */
[----:B------:R-:W-:Y:S02]  /*20a70*/  IMAD R4, R0, R13, R4 ;  /* 0x0000000d00047224 */ /* 0x000fe400078e0204 */
[----:B------:R-:W-:-:S04]  /*20a80*/  @!P4 IMAD.IADD R11, R11, 0x1, -R0 ;  /* 0x000000010b0bc824 */ /* 0x000fc800078e0a00 */
[----:B------:R-:W-:Y:S01]  /*20a90*/  @!P0 IMAD.IADD R10, R10, 0x1, -R0 ;  /* 0x000000010a0a8824 */ /* 0x000fe200078e0a00 */
[----:B------:R-:W-:Y:S01]  /*20aa0*/  ISETP.GT.U32.AND P1, PT, R0, R4, PT ;  /* 0x000000040000720c */ /* 0x000fe20003f24070 */
[----:B------:R-:W-:Y:S02]  /*20ab0*/  @!P3 IMAD.MOV R8, RZ, RZ, -R8 ;  /* 0x000000ffff08b224 */ /* 0x000fe400078e0a08 */
[----:B------:R-:W-:Y:S02]  /*20ac0*/  IMAD.MOV.U32 R13, RZ, RZ, R10 ;  /* 0x000000ffff0d7224 */ /* 0x000fe400078e000a */
[----:B------:R-:W-:Y:S02]  /*20ad0*/  @!P2 IMAD.MOV R11, RZ, RZ, -R11 ;  /* 0x000000ffff0ba224 */ /* 0x000fe400078e0a0b */
[----:B------:R-:W-:Y:S01]  /*20ae0*/  @!P6 IMAD.MOV R13, RZ, RZ, -R13 ;  /* 0x000000ffff0de224 */ /* 0x000fe200078e0a0d */
[----:B------:R3:W-:Y:S04]  /*20af0*/  STL [R1+0x7c], R8 ;  /* 0x00007c0801007387 */ /* 0x0007e80000100800 */
[----:B------:R-:W-:Y:S04]  /*20b00*/  STL [R1+0x78], R11 ;  /* 0x0000780b01007387 */ /* 0x000fe80000100800 */
[----:B------:R2:W-:Y:S01]  /*20b10*/  STL [R1+0x70], R13 ;  /* 0x0000700d01007387 */ /* 0x0005e20000100800 */
[----:B------:R-:W-:Y:S01]  /*20b20*/  @!P1 IMAD.IADD R4, R4, 0x1, -R0 ;  /* 0x0000000104049824 */ /* 0x000fe200078e0a00 */
[----:B-1----:R-:W-:-:S04]  /*20b30*/  IABS R7, R23 ;  /* 0x0000001700077213 */ /* 0x002fc80000000000 */
[----:B------:R-:W-:Y:S01]  /*20b40*/  ISETP.GT.U32.AND P1, PT, R0, R4, PT ;  /* 0x000000040000720c */ /* 0x000fe20003f24070 */
[----:B----4-:R-:W-:Y:S01]  /*20b50*/  IMAD.HI.U32 R12, R2, R7, RZ ;  /* 0x00000007020c7227 */ /* 0x010fe200078e00ff */
[----:B------:R-:W-:-:S03]  /*20b60*/  IABS R6, R29 ;  /* 0x0000001d00067213 */ /* 0x000fc60000000000 */
[----:B------:R-:W-:Y:S02]  /*20b70*/  IMAD.MOV R12, RZ, RZ, -R12 ;  /* 0x000000ffff0c7224 */ /* 0x000fe400078e0a0c */
[----:B------:R-:W-:-:S04]  /*20b80*/  IMAD.HI.U32 R9, R2, R6, RZ ;  /* 0x0000000602097227 */ /* 0x000fc800078e00ff */
[----:B------:R-:W-:Y:S02]  /*20b90*/  IMAD R7, R0, R12, R7 ;  /* 0x0000000c00077224 */ /* 0x000fe400078e0207 */
[----:B------:R-:W-:Y:S02]  /*20ba0*/  IMAD.MOV R12, RZ, RZ, -R9 ;  /* 0x000000ffff0c7224 */ /* 0x000fe400078e0a09 */
[----:B------:R-:W-:Y:S02]  /*20bb0*/  @!P1 IMAD.IADD R4, R4, 0x1, -R0 ;  /* 0x0000000104049824 */ /* 0x000fe400078e0a00 */
[----:B------:R-:W-:Y:S02]  /*20bc0*/  IMAD R6, R0, R12, R6 ;  /* 0x0000000c00067224 */ /* 0x000fe400078e0206 */
[----:B------:R-:W-:-:S04]  /*20bd0*/  IMAD.MOV.U32 R12, RZ, RZ, R4 ;  /* 0x000000ffff0c7224 */ /* 0x000fc800078e0004 */
[----:B------:R-:W-:Y:S01]  /*20be0*/  @!P5 IMAD.MOV R12, RZ, RZ, -R12 ;  /* 0x000000ffff0cd224 */ /* 0x000fe200078e0a0c */
[----:B---3--:R-:W-:Y:S02]  /*20bf0*/  IABS R8, R20 ;  /* 0x0000001400087213 */ /* 0x008fe40000000000 */
[----:B------:R-:W-:Y:S02]  /*20c00*/  ISETP.GE.AND P6, PT, R20, RZ, PT ;  /* 0x000000ff1400720c */ /* 0x000fe40003fc6270 */
[----:B------:R-:W3:Y:S01]  /*20c10*/  LDL.LU R20, [R1+0xbf0] ;  /* 0x000bf00001147983 */ /* 0x000ee20000300800 */
[----:B--2---:R-:W-:Y:S02]  /*20c20*/  IABS R13, R25 ;  /* 0x00000019000d7213 */ /* 0x004fe40000000000 */
[----:B------:R-:W-:Y:S02]  /*20c30*/  ISETP.GE.AND P5, PT, R25, RZ, PT ;  /* 0x000000ff1900720c */ /* 0x000fe40003fa6270 */
[----:B------:R-:W2:Y:S01]  /*20c40*/  LDL.LU R25, [R1+0xbf4] ;  /* 0x000bf40001197983 */ /* 0x000ea20000300800 */
[----:B------:R-:W-:Y:S01]  /*20c50*/  IMAD.HI.U32 R9, R2, R8, RZ ;  /* 0x0000000802097227 */ /* 0x000fe200078e00ff */
[----:B------:R-:W-:-:S02]  /*20c60*/  ISETP.GT.U32.AND P0, PT, R0, R7, PT ;  /* 0x000000070000720c */ /* 0x000fc40003f04070 */
[----:B------:R-:W-:Y:S01]  /*20c70*/  ISETP.GT.U32.AND P2, PT, R0, R6, PT ;  /* 0x000000060000720c */ /* 0x000fe20003f44070 */
[----:B------:R-:W-:-:S04]  /*20c80*/  IMAD.MOV R9, RZ, RZ, -R9 ;  /* 0x000000ffff097224 */ /* 0x000fc800078e0a09 */
[----:B------:R-:W-:-:S05]  /*20c90*/  IMAD R8, R0, R9, R8 ;  /* 0x0000000900087224 */ /* 0x000fca00078e0208 */
[----:B------:R-:W-:Y:S01]  /*20ca0*/  ISETP.GT.U32.AND P1, PT, R0, R8, PT ;  /* 0x000000080000720c */ /* 0x000fe20003f24070 */
[--C-:B------:R-:W-:Y:S02]  /*20cb0*/  @!P0 IMAD.IADD R7, R7, 0x1, -R0.reuse ;  /* 0x0000000107078824 */ /* 0x100fe400078e0a00 */
[--C-:B------:R-:W-:Y:S01]  /*20cc0*/  @!P2 IMAD.IADD R6, R6, 0x1, -R0.reuse ;  /* 0x000000010606a824 */ /* 0x100fe200078e0a00 */
[----:B------:R-:W-:Y:S02]  /*20cd0*/  IABS R14, R22 ;  /* 0x00000016000e7213 */ /* 0x000fe40000000000 */
[----:B------:R-:W-:Y:S01]  /*20ce0*/  ISETP.GT.U32.AND P0, PT, R0, R7, PT ;  /* 0x000000070000720c */ /* 0x000fe20003f04070 */
[----:B------:R-:W-:Y:S01]  /*20cf0*/  IMAD.HI.U32 R10, R2, R13, RZ ;  /* 0x0000000d020a7227 */ /* 0x000fe200078e00ff */
[----:B------:R-:W-:Y:S01]  /*20d00*/  ISETP.GT.U32.AND P2, PT, R0, R6, PT ;  /* 0x000000060000720c */ /* 0x000fe20003f44070 */
[----:B------:R0:W-:Y:S01]  /*20d10*/  STL [R1+0x6c], R12 ;  /* 0x00006c0c01007387 */ /* 0x0001e20000100800 */
[----:B------:R-:W-:Y:S01]  /*20d20*/  ISETP.GE.AND P3, PT, R23, RZ, PT ;  /* 0x000000ff1700720c */ /* 0x000fe20003f66270 */
[----:B------:R-:W-:Y:S01]  /*20d30*/  IMAD.HI.U32 R9, R2, R14, RZ ;  /* 0x0000000e02097227 */ /* 0x000fe200078e00ff */
[----:B------:R-:W-:Y:S01]  /*20d40*/  IABS R11, R19 ;  /* 0x00000013000b7213 */ /* 0x000fe20000000000 */
[----:B------:R-:W4:Y:S02]  /*20d50*/  LDL.LU R23, [R1+0xbf8] ;  /* 0x000bf80001177983 */ /* 0x000f240000300800 */
[----:B------:R-:W-:-:S02]  /*20d60*/  @!P1 IMAD.IADD R8, R8, 0x1, -R0 ;  /* 0x0000000108089824 */ /* 0x000fc400078e0a00 */
[----:B------:R-:W-:Y:S02]  /*20d70*/  IMAD.MOV R10, RZ, RZ, -R10 ;  /* 0x000000ffff0a7224 */ /* 0x000fe400078e0a0a */
[----:B------:R-:W-:Y:S01]  /*20d80*/  IMAD.HI.U32 R4, R2, R11, RZ ;  /* 0x0000000b02047227 */ /* 0x000fe200078e00ff */
[----:B------:R-:W-:-:S03]  /*20d90*/  ISETP.GT.U32.AND P1, PT, R0, R8, PT ;  /* 0x000000080000720c */ /* 0x000fc60003f24070 */
[----:B------:R-:W-:Y:S02]  /*20da0*/  IMAD.MOV R9, RZ, RZ, -R9 ;  /* 0x000000ffff097224 */ /* 0x000fe400078e0a09 */
[----:B------:R-:W-:Y:S02]  /*20db0*/  IMAD R13, R0, R10, R13 ;  /* 0x0000000a000d7224 */ /* 0x000fe400078e020d */
[----:B------:R-:W-:Y:S01]  /*20dc0*/  @!P0 IMAD.IADD R7, R7, 0x1, -R0 ;  /* 0x0000000107078824 */ /* 0x000fe200078e0a00 */
[----:B------:R-:W-:Y:S01]  /*20dd0*/  ISETP.GE.AND P0, PT, R22, RZ, PT ;  /* 0x000000ff1600720c */ /* 0x000fe20003f06270 */
[----:B------:R-:W-:Y:S01]  /*20de0*/  IMAD.MOV.U32 R22, RZ, RZ, R26 ;  /* 0x000000ffff167224 */ /* 0x000fe200078e001a */
[----:B------:R-:W-:Y:S01]  /*20df0*/  ISETP.GE.AND P4, PT, R29, RZ, PT ;  /* 0x000000ff1d00720c */ /* 0x000fe20003f86270 */
[----:B------:R-:W-:Y:S01]  /*20e00*/  IMAD.MOV R4, RZ, RZ, -R4 ;  /* 0x000000ffff047224 */ /* 0x000fe200078e0a04 */
[----:B------:R-:W4:Y:S01]  /*20e10*/  LDL.LU R29, [R1+0xbfc] ;  /* 0x000bfc00011d7983 */ /* 0x000f220000300800 */
[----:B------:R-:W-:Y:S01]  /*20e20*/  @!P2 IMAD.IADD R6, R6, 0x1, -R0 ;  /* 0x000000010606a824 */ /* 0x000fe200078e0a00 */
[C---:B------:R-:W-:Y:S01]  /*20e30*/  ISETP.GT.U32.AND P2, PT, R0.reuse, R13, PT ;  /* 0x0000000d0000720c */ /* 0x040fe20003f44070 */
[----:B------:R-:W-:-:S02]  /*20e40*/  IMAD R14, R0, R9, R14 ;  /* 0x00000009000e7224 */ /* 0x000fc400078e020e */
[----:B------:R-:W-:Y:S02]  /*20e50*/  IMAD.MOV.U32 R26, RZ, RZ, R27 ;  /* 0x000000ffff1a7224 */ /* 0x000fe400078e001b */
[----:B------:R-:W4:Y:S01]  /*20e60*/  LDL.LU R27, [R1+0xc00] ;  /* 0x000c0000011b7983 */ /* 0x000f220000300800 */
[C---:B------:R-:W-:Y:S02]  /*20e70*/  IMAD R11, R0.reuse, R4, R11 ;  /* 0x00000004000b7224 */ /* 0x040fe400078e020b */
[----:B------:R-:W-:Y:S01]  /*20e80*/  @!P3 IMAD.MOV R7, RZ, RZ, -R7 ;  /* 0x000000ffff07b224 */ /* 0x000fe200078e0a07 */
[----:B------:R-:W-:Y:S01]  /*20e90*/  ISETP.GT.U32.AND P3, PT, R0, R14, PT ;  /* 0x0000000e0000720c */ /* 0x000fe20003f64070 */
[--C-:B------:R-:W-:Y:S01]  /*20ea0*/  @!P1 IMAD.IADD R8, R8, 0x1, -R0.reuse ;  /* 0x0000000108089824 */ /* 0x100fe200078e0a00 */
[----:B------:R-:W-:Y:S02]  /*20eb0*/  ISETP.GT.U32.AND P1, PT, R0, R11, PT ;  /* 0x0000000b0000720c */ /* 0x000fe40003f24070 */
[----:B------:R-:W-:-:S02]  /*20ec0*/  @!P2 IMAD.IADD R13, R13, 0x1, -R0 ;  /* 0x000000010d0da824 */ /* 0x000fc400078e0a00 */
[----:B0-----:R-:W-:Y:S02]  /*20ed0*/  IMAD.MOV.U32 R12, RZ, RZ, R6 ;  /* 0x000000ffff0c7224 */ /* 0x001fe400078e0006 */
[----:B------:R-:W-:Y:S02]  /*20ee0*/  @!P6 IMAD.MOV R8, RZ, RZ, -R8 ;  /* 0x000000ffff08e224 */ /* 0x000fe400078e0a08 */
[----:B------:R-:W-:-:S03]  /*20ef0*/  @!P4 IMAD.MOV R12, RZ, RZ, -R12 ;  /* 0x000000ffff0cc224 */ /* 0x000fc600078e0a0c */
[--C-:B------:R-:W-:Y:S01]  /*20f00*/  @!P3 IMAD.IADD R14, R14, 0x1, -R0.reuse ;  /* 0x000000010e0eb824 */ /* 0x100fe200078e0a00 */
[C---:B------:R-:W-:Y:S01]  /*20f10*/  ISETP.GT.U32.AND P3, PT, R0.reuse, R13, PT ;  /* 0x0000000d0000720c */ /* 0x040fe20003f64070 */
[----:B------:R-:W-:Y:S01]  /*20f20*/  @!P1 IMAD.IADD R11, R11, 0x1, -R0 ;  /* 0x000000010b0b9824 */ /* 0x000fe200078e0a00 */
[----:B------:R-:W-:Y:S01]  /*20f30*/  STL [R1+0x68], R7 ;  /* 0x0000680701007387 */ /* 0x000fe20000100800 */
[----:B------:R-:W-:Y:S02]  /*20f40*/  IABS R10, R21 ;  /* 0x00000015000a7213 */ /* 0x000fe40000000000 */
[----:B------:R-:W-:Y:S01]  /*20f50*/  ISETP.GE.AND P2, PT, R21, RZ, PT ;  /* 0x000000ff1500720c */ /* 0x000fe20003f46270 */
[----:B------:R3:W-:Y:S01]  /*20f60*/  STL [R1+0x64], R12 ;  /* 0x0000640c01007387 */ /* 0x0007e20000100800 */
[----:B------:R-:W-:-:S03]  /*20f70*/  ISETP.GT.U32.AND P1, PT, R0, R11, PT ;  /* 0x0000000b0000720c */ /* 0x000fc60003f24070 */
[----:B------:R-:W-:Y:S04]  /*20f80*/  STL [R1+0x60], R8 ;  /* 0x0000600801007387 */ /* 0x000fe80000100800 */
[----:B------:R-:W4:Y:S01]  /*20f90*/  LDL.LU R21, [R1+0xc04] ;  /* 0x000c040001157983 */ /* 0x000f220000300800 */
[----:B------:R-:W-:-:S04]  /*20fa0*/  @!P3 IMAD.IADD R13, R13, 0x1, -R0 ;  /* 0x000000010d0db824 */ /* 0x000fc800078e0a00 */
[----:B------:R-:W-:Y:S02]  /*20fb0*/  @!P5 IMAD.MOV R13, RZ, RZ, -R13 ;  /* 0x000000ffff0dd224 */ /* 0x000fe400078e0a0d */
[----:B------:R-:W-:-:S03]  /*20fc0*/  @!P1 IMAD.IADD R11, R11, 0x1, -R0 ;  /* 0x000000010b0b9824 */ /* 0x000fc600078e0a00 */
[----:B------:R0:W-:Y:S01]  /*20fd0*/  STL [R1+0x5c], R13 ;  /* 0x00005c0d01007387 */ /* 0x0001e20000100800 */
[----:B---3--:R-:W-:Y:S02]  /*20fe0*/  IABS R12, R20 ;  /* 0x00000014000c7213 */ /* 0x008fe40000000000 */
[----:B------:R-:W-:Y:S02]  /*20ff0*/  ISETP.GE.AND P1, PT, R20, RZ, PT ;  /* 0x000000ff1400720c */ /* 0x000fe40003f26270 */
[----:B------:R-:W3:Y:S01]  /*21000*/  LDL.LU R20, [R1+0xc08] ;  /* 0x000c080001147983 */ /* 0x000ee20000300800 */
[----:B--2---:R-:W-:Y:S02]  /*21010*/  IABS R6, R25 ;  /* 0x0000001900067213 */ /* 0x004fe40000000000 */
[----:B------:R-:W-:Y:S02]  /*21020*/  ISETP.GE.AND P5, PT, R25, RZ, PT ;  /* 0x000000ff1900720c */ /* 0x000fe40003fa6270 */
[----:B------:R-:W2:Y:S01]  /*21030*/  LDL.LU R25, [R1+0xc0c] ;  /* 0x000c0c0001197983 */ /* 0x000ea20000300800 */
[----:B------:R-:W-:-:S04]  /*21040*/  IMAD.HI.U32 R7, R2, R10, RZ ;  /* 0x0000000a02077227 */ /* 0x000fc800078e00ff */
[----:B------:R-:W-:Y:S02]  /*21050*/  IMAD.MOV R7, RZ, RZ, -R7 ;  /* 0x000000ffff077224 */ /* 0x000fe400078e0a07 */
[----:B------:R-:W-:Y:S01]  /*21060*/  IMAD.HI.U32 R4, R2, R12, RZ ;  /* 0x0000000c02047227 */ /* 0x000fe200078e00ff */
[----:B------:R-:W-:-:S03]  /*21070*/  ISETP.GT.U32.AND P6, PT, R0, R14, PT ;  /* 0x0000000e0000720c */ /* 0x000fc60003fc4070 */
[----:B------:R-:W-:Y:S02]  /*21080*/  IMAD R10, R0, R7, R10 ;  /* 0x00000007000a7224 */ /* 0x000fe400078e020a */
[----:B------:R-:W-:-:S03]  /*21090*/  IMAD.MOV R4, RZ, RZ, -R4 ;  /* 0x000000ffff047224 */ /* 0x000fc600078e0a04 */
[C---:B------:R-:W-:Y:S01]  /*210a0*/  ISETP.GT.U32.AND P3, PT, R0.reuse, R10, PT ;  /* 0x0000000a0000720c */ /* 0x040fe20003f64070 */
[----:B------:R-:W-:Y:S02]  /*210b0*/  IMAD R12, R0, R4, R12 ;  /* 0x00000004000c7224 */ /* 0x000fe400078e020c */
[----:B------:R-:W-:-:S04]  /*210c0*/  IMAD.HI.U32 R4, R2, R6, RZ ;  /* 0x0000000602047227 */ /* 0x000fc800078e00ff */
[----:B------:R-:W-:Y:S02]  /*210d0*/  IMAD.MOV R4, RZ, RZ, -R4 ;  /* 0x000000ffff047224 */ /* 0x000fe400078e0a04 */
[----:B------:R-:W-:Y:S01]  /*210e0*/  @!P6 IMAD.IADD R14, R14, 0x1, -R0 ;  /* 0x000000010e0ee824 */ /* 0x000fe200078e0a00 */
[C---:B------:R-:W-:Y:S01]  /*210f0*/  ISETP.GT.U32.AND P6, PT, R0.reuse, R12, PT ;  /* 0x0000000c0000720c */ /* 0x040fe20003fc4070 */
[----:B------:R-:W-:Y:S02]  /*21100*/  IMAD R6, R0, R4, R6 ;  /* 0x0000000400067224 */ /* 0x000fe400078e0206 */
[----:B------:R-:W-:-:S03]  /*21110*/  @!P3 IMAD.IADD R10, R10, 0x1, -R0 ;  /* 0x000000010a0ab824 */ /* 0x000fc600078e0a00 */
[----:B------:R-:W-:Y:S02]  /*21120*/  ISETP.GT.U32.AND P3, PT, R0, R6, PT ;  /* 0x000000060000720c */ /* 0x000fe40003f64070 */
[----:B----4-:R-:W-:-:S05]  /*21130*/  IABS R9, R23 ;  /* 0x0000001700097213 */ /* 0x010fca0000000000 */
[----:B------:R-:W-:Y:S01]  /*21140*/  @!P6 IMAD.IADD R12, R12, 0x1, -R0 ;  /* 0x000000010c0ce824 */ /* 0x000fe200078e0a00 */
[----:B------:R-:W-:Y:S01]  /*21150*/  ISETP.GT.U32.AND P6, PT, R0, R10, PT ;  /* 0x0000000a0000720c */ /* 0x000fe20003fc4070 */
[----:B------:R-:W-:-:S04]  /*21160*/  IMAD.HI.U32 R4, R2, R9, RZ ;  /* 0x0000000902047227 */ /* 0x000fc800078e00ff */
[----:B------:R-:W-:Y:S01]  /*21170*/  @!P3 IMAD.IADD R6, R6, 0x1, -R0 ;  /* 0x000000010606b824 */ /* 0x000fe200078e0a00 */
[C---:B------:R-:W-:Y:S01]  /*21180*/  ISETP.GT.U32.AND P3, PT, R0.reuse, R12, PT ;  /* 0x0000000c0000720c */ /* 0x040fe20003f64070 */
[----:B------:R-:W-:Y:S01]  /*21190*/  IMAD.MOV R4, RZ, RZ, -R4 ;  /* 0x000000ffff047224 */ /* 0x000fe200078e0a04 */
[----:B------:R-:W-:Y:S02]  /*211a0*/  IABS R7, R27 ;  /* 0x0000001b00077213 */ /* 0x000fe40000000000 */
[----:B------:R-:W-:Y:S01]  /*211b0*/  ISETP.GE.AND P4, PT, R19, RZ, PT ;  /* 0x000000ff1300720c */ /* 0x000fe20003f86270 */
[----:B------:R-:W-:Y:S02]  /*211c0*/  IMAD R9, R0, R4, R9 ;  /* 0x0000000400097224 */ /* 0x000fe400078e0209 */
[----:B0-----:R-:W-:-:S04]  /*211d0*/  IMAD.HI.U32 R13, R2, R7, RZ ;  /* 0x00000007020d7227 */ /* 0x001fc800078e00ff */
[----:B------:R-:W-:Y:S02]  /*211e0*/  @!P0 IMAD.MOV R14, RZ, RZ, -R14 ;  /* 0x000000ffff0e8224 */ /* 0x000fe400078e0a0e */
[--C-:B------:R-:W-:Y:S01]  /*211f0*/  @!P6 IMAD.IADD R10, R10, 0x1, -R0.reuse ;  /* 0x000000010a0ae824 */ /* 0x100fe200078e0a00 */
[----:B------:R-:W-:Y:S01]  /*21200*/  ISETP.GT.U32.AND P6, PT, R0, R9, PT ;  /* 0x000000090000720c */ /* 0x000fe20003fc4070 */
[----:B------:R-:W-:Y:S02]  /*21210*/  IMAD.MOV R13, RZ, RZ, -R13 ;  /* 0x000000ffff0d7224 */ /* 0x000fe400078e0a0d */
[----:B------:R-:W-:Y:S01]  /*21220*/  @!P3 IMAD.IADD R12, R12, 0x1, -R0 ;  /* 0x000000010c0cb824 */ /* 0x000fe200078e0a00 */
[----:B------:R0:W-:Y:S01]  /*21230*/  STL [R1+0x58], R14 ;  /* 0x0000580e01007387 */ /* 0x0001e20000100800 */
[----:B------:R-:W-:Y:S01]  /*21240*/  IMAD R7, R0, R13, R7 ;  /* 0x0000000d00077224 */ /* 0x000fe200078e0207 */
[----:B------:R-:W-:Y:S01]  /*21250*/  IABS R8, R29 ;  /* 0x0000001d00087213 */ /* 0x000fe20000000000 */
[----:B------:R-:W-:-:S02]  /*21260*/  IMAD.MOV.U32 R13, RZ, RZ, R12 ;  /* 0x000000ffff0d7224 */ /* 0x000fc400078e000c */
[----:B------:R-:W-:Y:S02]  /*21270*/  @!P4 IMAD.MOV R11, RZ, RZ, -R11 ;  /* 0x000000ffff0bc224 */ /* 0x000fe400078e0a0b */
[----:B0-----:R-:W-:Y:S02]  /*21280*/  IMAD.MOV.U32 R14, RZ, RZ, R10 ;  /* 0x000000ffff0e7224 */ /* 0x001fe400078e000a */
[----:B------:R-:W-:Y:S02]  /*21290*/  @!P1 IMAD.MOV R13, RZ, RZ, -R13 ;  /* 0x000000ffff0d9224 */ /* 0x000fe400078e0a0d */
[----:B------:R-:W-:Y:S01]  /*212a0*/  @!P2 IMAD.MOV R14, RZ, RZ, -R14 ;  /* 0x000000ffff0ea224 */ /* 0x000fe200078e0a0e */
[----:B------:R-:W-:Y:S01]  /*212b0*/  STL [R1+0x4c], R11 ;  /* 0x00004c0b01007387 */ /* 0x000fe20000100800 */
[----:B------:R-:W-:-:S03]  /*212c0*/  IMAD.HI.U32 R15, R2, R8, RZ ;  /* 0x00000008020f7227 */ /* 0x000fc600078e00ff */
[----:B------:R0:W-:Y:S01]  /*212d0*/  STL [R1+0x48], R14 ;  /* 0x0000480e01007387 */ /* 0x0001e20000100800 */
[----:B------:R-:W-:Y:S01]  /*212e0*/  @!P6 IMAD.IADD R9, R9, 0x1, -R0 ;  /* 0x000000010909e824 */ /* 0x000fe200078e0a00 */
[----:B------:R-:W-:Y:S01]  /*212f0*/  ISETP.GE.AND P6, PT, R27, RZ, PT ;  /* 0x000000ff1b00720c */ /* 0x000fe20003fc6270 */
[----:B------:R-:W-:Y:S01]  /*21300*/  IMAD.MOV.U32 R27, RZ, RZ, R28 ;  /* 0x000000ffff1b7224 */ /* 0x000fe200078e001c */
[----:B------:R-:W-:Y:S01]  /*21310*/  STL [R1+0x44], R13 ;  /* 0x0000440d01007387 */ /* 0x000fe20000100800 */
[----:B------:R-:W-:Y:S01]  /*21320*/  IMAD.MOV R15, RZ, RZ, -R15 ;  /* 0x000000ffff0f7224 */ /* 0x000fe200078e0a0f */
[----:B------:R-:W-:Y:S02]  /*21330*/  IABS R4, R21 ;  /* 0x0000001500047213 */ /* 0x000fe40000000000 */
[----:B------:R-:W4:Y:S01]  /*21340*/  LDL.LU R28, [R1+0xc14] ;  /* 0x000c1400011c7983 */ /* 0x000f220000300800 */
[C---:B------:R-:W-:Y:S01]  /*21350*/  ISETP.GT.U32.AND P3, PT, R0.reuse, R7, PT ;  /* 0x000000070000720c */ /* 0x040fe20003f64070 */
[C---:B------:R-:W-:Y:S01]  /*21360*/  IMAD R8, R0.reuse, R15, R8 ;  /* 0x0000000f00087224 */ /* 0x040fe200078e0208 */
[----:B------:R-:W-:Y:S01]  /*21370*/  ISETP.GT.U32.AND P0, PT, R0, R6, PT ;  /* 0x000000060000720c */ /* 0x000fe20003f04070 */
[----:B------:R-:W-:-:S03]  /*21380*/  IMAD.HI.U32 R10, R2, R4, RZ ;  /* 0x00000004020a7227 */ /* 0x000fc600078e00ff */
[----:B------:R-:W-:Y:S01]  /*21390*/  ISETP.GT.U32.AND P4, PT, R0, R8, PT ;  /* 0x000000080000720c */ /* 0x000fe20003f84070 */
[----:B------:R-:W-:-:S04]  /*213a0*/  IMAD.MOV R10, RZ, RZ, -R10 ;  /* 0x000000ffff0a7224 */ /* 0x000fc800078e0a0a */
[----:B------:R-:W-:Y:S02]  /*213b0*/  IMAD R4, R0, R10, R4 ;  /* 0x0000000a00047224 */ /* 0x000fe400078e0204 */
[--C-:B------:R-:W-:Y:S02]  /*213c0*/  @!P3 IMAD.IADD R7, R7, 0x1, -R0.reuse ;  /* 0x000000010707b824 */ /* 0x100fe400078e0a00 */
[----:B------:R-:W-:-:S03]  /*213d0*/  @!P0 IMAD.IADD R6, R6, 0x1, -R0 ;  /* 0x0000000106068824 */ /* 0x000fc600078e0a00 */
[C---:B------:R-:W-:Y:S01]  /*213e0*/  ISETP.GT.U32.AND P1, PT, R0.reuse, R7, PT ;  /* 0x000000070000720c */ /* 0x040fe20003f24070 */
[----:B------:R-:W-:Y:S01]  /*213f0*/  @!P5 IMAD.MOV R6, RZ, RZ, -R6 ;  /* 0x000000ffff06d224 */ /* 0x000fe200078e0a06 */
[----:B------:R-:W-:Y:S01]  /*21400*/  ISETP.GT.U32.AND P5, PT, R0, R4, PT ;  /* 0x000000040000720c */ /* 0x000fe20003fa4070 */
[----:B------:R-:W-:Y:S01]  /*21410*/  @!P4 IMAD.IADD R8, R8, 0x1, -R0 ;  /* 0x000000010808c824 */ /* 0x000fe200078e0a00 */
[----:B------:R-:W-:-:S04]  /*21420*/  ISETP.GT.U32.AND P4, PT, R0, R9, PT ;  /* 0x000000090000720c */ /* 0x000fc80003f84070 */
[----:B------:R-:W-:Y:S02]  /*21430*/  ISETP.GT.U32.AND P3, PT, R0, R8, PT ;  /* 0x000000080000720c */ /* 0x000fe40003f64070 */
[----:B------:R-:W-:Y:S02]  /*21440*/  ISETP.GE.AND P2, PT, R23, RZ, PT ;  /* 0x000000ff1700720c */ /* 0x000fe40003f46270 */
[----:B------:R-:W-:Y:S01]  /*21450*/  ISETP.GE.AND P0, PT, R29, RZ, PT ;  /* 0x000000ff1d00720c */ /* 0x000fe20003f06270 */
[--C-:B------:R-:W-:Y:S02]  /*21460*/  @!P1 IMAD.IADD R7, R7, 0x1, -R0.reuse ;  /* 0x0000000107079824 */ /* 0x100fe400078e0a00 */
[--C-:B------:R-:W-:Y:S02]  /*21470*/  @!P5 IMAD.IADD R4, R4, 0x1, -R0.reuse ;  /* 0x000000010404d824 */ /* 0x100fe400078e0a00 */
[----:B------:R-:W-:-:S03]  /*21480*/  @!P4 IMAD.IADD R9, R9, 0x1, -R0 ;  /* 0x000000010909c824 */ /* 0x000fc600078e0a00 */
[----:B------:R-:W-:Y:S01]  /*21490*/  ISETP.GT.U32.AND P5, PT, R0, R4, PT ;  /* 0x000000040000720c */ /* 0x000fe20003fa4070 */
[----:B------:R-:W-:Y:S02]  /*214a0*/  @!P3 IMAD.IADD R8, R8, 0x1, -R0 ;  /* 0x000000010808b824 */ /* 0x000fe400078e0a00 */
[----:B0-----:R-:W-:Y:S02]  /*214b0*/  IMAD.MOV.U32 R14, RZ, RZ, R7 ;  /* 0x000000ffff0e7224 */ /* 0x001fe400078e0007 */
[----:B------:R-:W-:Y:S02]  /*214c0*/  @!P2 IMAD.MOV R9, RZ, RZ, -R9 ;  /* 0x000000ffff09a224 */ /* 0x000fe400078e0a09 */
[----:B------:R-:W-:Y:S01]  /*214d0*/  @!P0 IMAD.MOV R8, RZ, RZ, -R8 ;  /* 0x000000ffff088224 */ /* 0x000fe200078e0a08 */
[----:B------:R-:W-:Y:S01]  /*214e0*/  STL [R1+0x34], R6 ;  /* 0x0000340601007387 */ /* 0x000fe20000100800 */
[----:B------:R-:W-:Y:S01]  /*214f0*/  @!P6 IMAD.MOV R14, RZ, RZ, -R14 ;  /* 0x000000ffff0ee224 */ /* 0x000fe200078e0a0e */
[----:B------:R-:W-:-:S02]  /*21500*/  ISETP.GE.AND P4, PT, R21, RZ, PT ;  /* 0x000000ff1500720c */ /* 0x000fc40003f86270 */
[----:B------:R-:W-:Y:S01]  /*21510*/  STL [R1+0x30], R9 ;  /* 0x0000300901007387 */ /* 0x000fe20000100800 */
[----:B------:R-:W-:Y:S02]  /*21520*/  IABS R12, R26 ;  /* 0x0000001a000c7213 */ /* 0x000fe40000000000 */
[----:B------:R-:W-:Y:S01]  /*21530*/  ISETP.GE.AND P6, PT, R26, RZ, PT ;  /* 0x000000ff1a00720c */ /* 0x000fe20003fc6270 */
[----:B------:R-:W-:Y:S01]  /*21540*/  STL [R1+0x2c], R8 ;  /* 0x00002c0801007387 */ /* 0x000fe20000100800 */
[----:B------:R-:W-:-:S03]  /*21550*/  @!P5 IMAD.IADD R4, R4, 0x1, -R0 ;  /* 0x000000010404d824 */ /* 0x000fc600078e0a00 */
[----:B------:R-:W4:Y:S04]  /*21560*/  LDL.LU R26, [R1+0xc24] ;  /* 0x000c2400011a7983 */ /* 0x000f280000300800 */
[----:B------:R0:W-:Y:S01]  /*21570*/  STL [R1+0x28], R14 ;  /* 0x0000280e01007387 */ /* 0x0001e20000100800 */
[----:B------:R-:W-:-:S04]  /*21580*/  IMAD.MOV.U32 R7, RZ, RZ, R4 ;  /* 0x000000ffff077224 */ /* 0x000fc800078e0004 */
[----:B------:R-:W-:Y:S01]  /*21590*/  @!P4 IMAD.MOV R7, RZ, RZ, -R7 ;  /* 0x000000ffff07c224 */ /* 0x000fe200078e0a07 */
[----:B0-----:R-:W-:Y:S02]  /*215a0*/  IABS R14, R5 ;  /* 0x00000005000e7213 */ /* 0x001fe40000000000 */
[----:B---3--:R-:W-:-:S05]  /*215b0*/  IABS R10, R20 ;  /* 0x00000014000a7213 */ /* 0x008fca0000000000 */
[----:B------:R-:W-:-:S04]  /*215c0*/  IMAD.HI.U32 R13, R2, R10, RZ ;  /* 0x0000000a020d7227 */ /* 0x000fc800078e00ff */
[----:B------:R-:W-:-:S04]  /*215d0*/  IMAD.MOV R13, RZ, RZ, -R13 ;  /* 0x000000ffff0d7224 */ /* 0x000fc800078e0a0d */
[----:B------:R-:W-:-:S05]  /*215e0*/  IMAD R10, R0, R13, R10 ;  /* 0x0000000d000a7224 */ /* 0x000fca00078e020a */
[----:B------:R-:W-:-:S13]  /*215f0*/  ISETP.GT.U32.AND P1, PT, R0, R10, PT ;  /* 0x0000000a0000720c */ /* 0x000fda0003f24070 */
[--C-:B------:R-:W-:Y:S01]  /*21600*/  @!P1 IMAD.IADD R10, R10, 0x1, -R0.reuse ;  /* 0x000000010a0a9824 */ /* 0x100fe200078e0a00 */
[----:B--2---:R-:W-:Y:S02]  /*21610*/  IABS R11, R25 ;  /* 0x00000019000b7213 */ /* 0x004fe40000000000 */
[----:B------:R-:W-:Y:S01]  /*21620*/  ISETP.GE.AND P0, PT, R25, RZ, PT ;  /* 0x000000ff1900720c */ /* 0x000fe20003f06270 */
[----:B------:R-:W-:Y:S01]  /*21630*/  IMAD.MOV.U32 R25, RZ, RZ, R27 ;  /* 0x000000ffff197224 */ /* 0x000fe200078e001b */
[----:B------:R-:W-:Y:S01]  /*21640*/  ISETP.GT.U32.AND P1, PT, R0, R10, PT ;  /* 0x0000000a0000720c */ /* 0x000fe20003f24070 */
[----:B------:R-:W2:Y:S04]  /*21650*/  LDL.LU R27, [R1+0xc28] ;  /* 0x000c2800011b7983 */ /* 0x000ea80000300800 */
[----:B------:R0:W-:Y:S08]  /*21660*/  STL [R1+0x8], R7 ;  /* 0x0000080701007387 */ /* 0x0001f00000100800 */
[----:B------:R-:W-:Y:S01]  /*21670*/  @!P1 IMAD.IADD R10, R10, 0x1, -R0 ;  /* 0x000000010a0a9824 */ /* 0x000fe200078e0a00 */
[----:B------:R-:W-:-:S02]  /*21680*/  ISETP.GE.AND P1, PT, R5, RZ, PT ;  /* 0x000000ff0500720c */ /* 0x000fc40003f26270 */
[----:B------:R-:W3:Y:S01]  /*21690*/  LDL.LU R5, [R1+0xc38] ;  /* 0x000c380001057983 */ /* 0x000ee20000300800 */
        /* <DEDUP_REMOVED lines=8> */
[C---:B------:R-:W-:Y:S02]  /*21720*/  ISETP.GT.U32.AND P2, PT, R0.reuse, R11, PT ;  /* 0x0000000b0000720c */ /* 0x040fe40003f44070 */
[----:B------:R-:W-:-:S11]  /*21730*/  ISETP.GT.U32.AND P5, PT, R0, R12, PT ;  /* 0x0000000c0000720c */ /* 0x000fd60003fa4070 */
[--C-:B------:R-:W-:Y:S02]  /*21740*/  @!P2 IMAD.IADD R11, R11, 0x1, -R0.reuse ;  /* 0x000000010b0ba824 */ /* 0x100fe400078e0a00 */
[----:B------:R-:W-:Y:S01]  /*21750*/  @!P5 IMAD.IADD R12, R12, 0x1, -R0 ;  /* 0x000000010c0cd824 */ /* 0x000fe200078e0a00 */
[----:B----4-:R-:W-:-:S05]  /*21760*/  IABS R13, R28 ;  /* 0x0000001c000d7213 */ /* 0x010fca0000000000 */
[----:B------:R-:W-:-:S04]  /*21770*/  IMAD.HI.U32 R4, R2, R13, RZ ;  /* 0x0000000d02047227 */ /* 0x000fc800078e00ff */
[----:B------:R-:W-:-:S04]  /*21780*/  IMAD.MOV R4, RZ, RZ, -R4 ;  /* 0x000000ffff047224 */ /* 0x000fc800078e0a04 */
[----:B------:R-:W-:-:S05]  /*21790*/  IMAD R13, R0, R4, R13 ;  /* 0x00000004000d7224 */ /* 0x000fca00078e020d */
[C---:B------:R-:W-:Y:S02]  /*217a0*/  ISETP.GT.U32.AND P2, PT, R0.reuse, R13, PT ;  /* 0x0000000d0000720c */ /* 0x040fe40003f44070 */
[----:B------:R-:W-:Y:S02]  /*217b0*/  ISETP.GT.U32.AND P5, PT, R0, R12, PT ;  /* 0x0000000c0000720c */ /* 0x000fe40003fa4070 */
[----:B------:R-:W-:Y:S01]  /*217c0*/  ISETP.GE.AND P3, PT, R20, RZ, PT ;  /* 0x000000ff1400720c */ /* 0x000fe20003f66270 */
[----:B------:R-:W-:Y:S01]  /*217d0*/  IMAD.HI.U32 R6, R2, R14, RZ ;  /* 0x0000000e02067227 */ /* 0x000fe200078e00ff */
[----:B------:R-:W-:-:S07]  /*217e0*/  IABS R15, R22 ;  /* 0x00000016000f7213 */ /* 0x000fce0000000000 */
[----:B------:R-:W-:Y:S01]  /*217f0*/  @!P2 IMAD.IADD R13, R13, 0x1, -R0 ;  /* 0x000000010d0da824 */ /* 0x000fe200078e0a00 */
[----:B------:R-:W-:Y:S01]  /*21800*/  ISETP.GE.AND P4, PT, R28, RZ, PT ;  /* 0x000000ff1c00720c */ /* 0x000fe20003f86270 */
[----:B------:R-:W-:Y:S01]  /*21810*/  IMAD.HI.U32 R4, R2, R15, RZ ;  /* 0x0000000f02047227 */ /* 0x000fe200078e00ff */
[----:B------:R-:W4:Y:S02]  /*21820*/  LDL.LU R28, [R1+0xc20] ;  /* 0x000c2000011c7983 */ /* 0x000f240000300800 */
[----:B------:R-:W-:Y:S01]  /*21830*/  ISETP.GT.U32.AND P2, PT, R0, R13, PT ;  /* 0x0000000d0000720c */ /* 0x000fe20003f44070 */
[----:B------:R-:W-:Y:S02]  /*21840*/  IMAD.MOV R6, RZ, RZ, -R6 ;  /* 0x000000ffff067224 */ /* 0x000fe400078e0a06 */
[----:B------:R-:W-:Y:S02]  /*21850*/  @!P5 IMAD.IADD R12, R12, 0x1, -R0 ;  /* 0x000000010c0cd824 */ /* 0x000fe400078e0a00 */
[----:B------:R-:W-:-:S02]  /*21860*/  IMAD.MOV R4, RZ, RZ, -R4 ;  /* 0x000000ffff047224 */ /* 0x000fc400078e0a04 */
[----:B------:R-:W-:Y:S02]  /*21870*/  @!P3 IMAD.MOV R10, RZ, RZ, -R10 ;  /* 0x000000ffff0ab224 */ /* 0x000fe400078e0a0a */
[C---:B------:R-:W-:Y:S02]  /*21880*/  IMAD R14, R0.reuse, R6, R14 ;  /* 0x00000006000e7224 */ /* 0x040fe400078e020e */
[----:B------:R-:W-:Y:S02]  /*21890*/  @!P0 IMAD.MOV R11, RZ, RZ, -R11 ;  /* 0x000000ffff0b8224 */ /* 0x000fe400078e0a0b */
[----:B------:R-:W-:Y:S01]  /*218a0*/  @!P6 IMAD.MOV R12, RZ, RZ, -R12 ;  /* 0x000000ffff0ce224 */ /* 0x000fe200078e0a0c */
[----:B------:R1:W-:Y:S01]  /*218b0*/  STL [R1+0x2b40], R10 ;  /* 0x002b400a01007387 */ /* 0x0003e20000100800 */
[C---:B------:R-:W-:Y:S02]  /*218c0*/  IMAD R15, R0.reuse, R4, R15 ;  /* 0x00000004000f7224 */ /* 0x040fe400078e020f */
[----:B------:R-:W-:Y:S01]  /*218d0*/  @!P2 IMAD.IADD R13, R13, 0x1, -R0 ;  /* 0x000000010d0da824 */ /* 0x000fe200078e0a00 */
[----:B------:R-:W-:Y:S01]  /*218e0*/  ISETP.GT.U32.AND P2, PT, R0, R14, PT ;  /* 0x0000000e0000720c */ /* 0x000fe20003f44070 */
[----:B------:R-:W-:Y:S01]  /*218f0*/  STL [R1+0x2b44], R11 ;  /* 0x002b440b01007387 */ /* 0x000fe20000100800 */
[----:B------:R-:W-:Y:S01]  /*21900*/  ISETP.GE.AND P3, PT, R22, RZ, PT ;  /* 0x000000ff1600720c */ /* 0x000fe20003f66270 */
[----:B------:R-:W-:-:S02]  /*21910*/  @!P4 IMAD.MOV R13, RZ, RZ, -R13 ;  /* 0x000000ffff0dc224 */ /* 0x000fc400078e0a0d */
[----:B------:R1:W-:Y:S01]  /*21920*/  STL [R1+0x2b48], R12 ;  /* 0x002b480c01007387 */ /* 0x0003e20000100800 */
[----:B------:R-:W-:Y:S02]  /*21930*/  ISETP.GT.U32.AND P4, PT, R0, R15, PT ;  /* 0x0000000f0000720c */ /* 0x000fe40003f84070 */
[----:B------:R-:W-:Y:S02]  /*21940*/  ISETP.GE.AND P0, PT, R26, RZ, PT ;  /* 0x000000ff1a00720c */ /* 0x000fe40003f06270 */
[----:B------:R-:W-:Y:S01]  /*21950*/  IABS R17, R26 ;  /* 0x0000001a00117213 */ /* 0x000fe20000000000 */
[----:B------:R-:W-:Y:S02]  /*21960*/  IMAD.MOV.U32 R26, RZ, RZ, R24 ;  /* 0x000000ffff1a7224 */ /* 0x000fe400078e0018 */
[----:B------:R-:W4:Y:S01]  /*21970*/  LDL R24, [R1+0xc3c] ;  /* 0x000c3c0001187983 */ /* 0x000f220000100800 */
[----:B------:R-:W-:Y:S02]  /*21980*/  @!P2 IMAD.IADD R14, R14, 0x1, -R0 ;  /* 0x000000010e0ea824 */ /* 0x000fe400078e0a00 */
[----:B0-----:R-:W-:-:S03]  /*21990*/  IMAD.HI.U32 R7, R2, R17, RZ ;  /* 0x0000001102077227 */ /* 0x001fc600078e00ff */
[----:B------:R-:W-:Y:S01]  /*219a0*/  ISETP.GT.U32.AND P2, PT, R0, R14, PT ;  /* 0x0000000e0000720c */ /* 0x000fe20003f44070 */
[----:B------:R-:W-:-:S05]  /*219b0*/  @!P4 IMAD.IADD R15, R15, 0x1, -R0 ;  /* 0x000000010f0fc824 */ /* 0x000fca00078e0a00 */
[----:B------:R-:W-:-:S07]  /*219c0*/  ISETP.GT.U32.AND P4, PT, R0, R15, PT ;  /* 0x0000000f0000720c */ /* 0x000fce0003f84070 */
[----:B------:R-:W-:-:S06]  /*219d0*/  @!P2 IMAD.IADD R14, R14, 0x1, -R0 ;  /* 0x000000010e0ea824 */ /* 0x000fcc00078e0a00 */
[----:B------:R-:W-:Y:S02]  /*219e0*/  @!P4 IMAD.IADD R15, R15, 0x1, -R0 ;  /* 0x000000010f0fc824 */ /* 0x000fe400078e0a00 */
[----:B------:R-:W-:Y:S02]  /*219f0*/  @!P1 IMAD.MOV R14, RZ, RZ, -R14 ;  /* 0x000000ffff0e9224 */ /* 0x000fe400078e0a0e */
[----:B------:R-:W-:Y:S01]  /*21a00*/  @!P3 IMAD.MOV R15, RZ, RZ, -R15 ;  /* 0x000000ffff0fb224 */ /* 0x000fe200078e0a0f */
[----:B--2---:R-:W-:Y:S02]  /*21a10*/  ISETP.GE.AND P5, PT, R27, RZ, PT ;  /* 0x000000ff1b00720c */ /* 0x004fe40003fa6270 */
[----:B------:R-:W-:Y:S02]  /*21a20*/  IABS R22, R27 ;  /* 0x0000001b00167213 */ /* 0x000fe40000000000 */
[----:B------:R-:W2:Y:S04]  /*21a30*/  LDL R27, [R1+0xc34] ;  /* 0x000c3400011b7983 */ /* 0x000ea80000100800 */
[----:B------:R-:W2:Y:S01]  /*21a40*/  LDL.LU R23, [R1+0xc44] ;  /* 0x000c440001177983 */ /* 0x000ea20000300800 */
[----:B------:R-:W-:-:S03]  /*21a50*/  IMAD.HI.U32 R4, R2, R22, RZ ;  /* 0x0000001602047227 */ /* 0x000fc600078e00ff */
[----:B------:R-:W2:Y:S01]  /*21a60*/  LDL.LU R29, [R1+0xc48] ;  /* 0x000c4800011d7983 */ /* 0x000ea20000300800 */
[----:B---3--:R-:W-:Y:S01]  /*21a70*/  IABS R6, R5 ;  /* 0x0000000500067213 */ /* 0x008fe20000000000 */
[----:B------:R-:W-:Y:S02]  /*21a80*/  IMAD.MOV R4, RZ, RZ, -R4 ;  /* 0x000000ffff047224 */ /* 0x000fe400078e0a04 */
[----:B-1----:R-:W3:Y:S02]  /*21a90*/  LDL.LU R10, [R1+0xc4c] ;  /* 0x000c4c00010a7983 */ /* 0x002ee40000300800 */
[----:B------:R-:W-:Y:S02]  /*21aa0*/  IMAD.MOV.U32 R8, RZ, RZ, R6 ;  /* 0x000000ffff087224 */ /* 0x000fe400078e0006 */
[----:B------:R-:W-:-:S04]  /*21ab0*/  IMAD.MOV R6, RZ, RZ, -R7 ;  /* 0x000000ffff067224 */ /* 0x000fc800078e0a07 */
[C---:B------:R-:W-:Y:S02]  /*21ac0*/  IMAD R17, R0.reuse, R6, R17 ;  /* 0x0000000600117224 */ /* 0x040fe400078e0211 */
[C---:B------:R-:W-:Y:S01]  /*21ad0*/  IMAD R22, R0.reuse, R4, R22 ;  /* 0x0000000400167224 */ /* 0x040fe200078e0216 */
[----:B------:R-:W-:Y:S02]  /*21ae0*/  ISETP.GE.AND P6, PT, R5, RZ, PT ;  /* 0x000000ff0500720c */ /* 0x000fe40003fc6270 */
[C---:B------:R-:W-:Y:S01]  /*21af0*/  ISETP.GT.U32.AND P2, PT, R0.reuse, R17, PT ;  /* 0x000000110000720c */ /* 0x040fe20003f44070 */
[----:B------:R-:W3:Y:S01]  /*21b00*/  LDL.LU R5, [R1+0xc50] ;  /* 0x000c500001057983 */ /* 0x000ee20000300800 */
[----:B------:R-:W-:-:S03]  /*21b10*/  ISETP.GT.U32.AND P4, PT, R0, R22, PT ;  /* 0x000000160000720c */ /* 0x000fc60003f84070 */
[----:B------:R-:W3:Y:S04]  /*21b20*/  LDL.LU R12, [R1+0xc54] ;  /* 0x000c5400010c7983 */ /* 0x000ee80000300800 */
[----:B------:R-:W3:Y:S04]  /*21b30*/  LDL.LU R11, [R1+0xc58] ;  /* 0x000c5800010b7983 */ /* 0x000ee80000300800 */
[--C-:B------:R-:W-:Y:S02]  /*21b40*/  @!P2 IMAD.IADD R17, R17, 0x1, -R0.reuse ;  /* 0x000000011111a824 */ /* 0x100fe400078e0a00 */
[----:B------:R-:W-:-:S03]  /*21b50*/  @!P4 IMAD.IADD R22, R22, 0x1, -R0 ;  /* 0x000000011616c824 */ /* 0x000fc600078e0a00 */
[----:B------:R-:W-:Y:S01]  /*21b60*/  ISETP.GT.U32.AND P4, PT, R0, R17, PT ;  /* 0x000000110000720c */ /* 0x000fe20003f84070 */
[----:B------:R0:W-:Y:S04]  /*21b70*/  STL [R1+0x2b4c], R13 ;  /* 0x002b4c0d01007387 */ /* 0x0001e80000100800 */
[----:B0-----:R-:W3:Y:S08]  /*21b80*/  LDL.LU R13, [R1+0xc5c] ;  /* 0x000c5c00010d7983 */ /* 0x001ef00000300800 */
[----:B------:R-:W-:Y:S01]  /*21b90*/  @!P4 IMAD.IADD R17, R17, 0x1, -R0 ;  /* 0x000000011111c824 */ /* 0x000fe200078e0a00 */
[----:B------:R0:W-:Y:S03]  /*21ba0*/  STL [R1+0x2b50], R14 ;  /* 0x002b500e01007387 */ /* 0x0001e60000100800 */
[----:B------:R-:W-:Y:S01]  /*21bb0*/  @!P0 IMAD.MOV R17, RZ, RZ, -R17 ;  /* 0x000000ffff118224 */ /* 0x000fe200078e0a11 */
[----:B0-----:R-:W3:Y:S04]  /*21bc0*/  LDL.LU R14, [R1+0xc34] ;  /* 0x000c3400010e7983 */ /* 0x001ee80000300800 */
[----:B------:R0:W-:Y:S04]  /*21bd0*/  STL [R1+0x2b54], R15 ;  /* 0x002b540f01007387 */ /* 0x0001e80000100800 */
[----:B0-----:R-:W3:Y:S04]  /*21be0*/  LDL.LU R15, [R1+0xc30] ;  /* 0x000c3000010f7983 */ /* 0x001ee80000300800 */
[----:B------:R0:W-:Y:S04]  /*21bf0*/  STL [R1+0x2b58], R17 ;  /* 0x002b581101007387 */ /* 0x0001e80000100800 */
[----:B0-----:R-:W3:Y:S01]  /*21c00*/  LDL.LU R17, [R1+0xc2c] ;  /* 0x000c2c0001117983 */ /* 0x001ee20000300800 */
[----:B------:R-:W-:Y:S01]  /*21c10*/  IABS R19, R25 ;  /* 0x0000001900137213 */ /* 0x000fe20000000000 */
[----:B------:R-:W-:-:S04]  /*21c20*/  IMAD.HI.U32 R25, R2, R8, RZ ;  /* 0x0000000802197227 */ /* 0x000fc800078e00ff */
[----:B------:R-:W-:-:S04]  /*21c30*/  IMAD.MOV R25, RZ, RZ, -R25 ;  /* 0x000000ffff197224 */ /* 0x000fc800078e0a19 */
[----:B------:R-:W-:-:S05]  /*21c40*/  IMAD R25, R0, R25, R8 ;  /* 0x0000001900197224 */ /* 0x000fca00078e0208 */
[----:B------:R-:W-:Y:S02]  /*21c50*/  ISETP.GT.U32.AND P2, PT, R0, R25, PT ;  /* 0x000000190000720c */ /* 0x000fe40003f44070 */
[----:B----4-:R-:W-:-:S05]  /*21c60*/  IABS R18, R28 ;  /* 0x0000001c00127213 */ /* 0x010fca0000000000 */
[----:B------:R-:W-:-:S04]  /*21c70*/  IMAD.HI.U32 R6, R2, R18, RZ ;  /* 0x0000001202067227 */ /* 0x000fc800078e00ff */
[----:B------:R-:W-:Y:S02]  /*21c80*/  IMAD.MOV R6, RZ, RZ, -R6 ;  /* 0x000000ffff067224 */ /* 0x000fe400078e0a06 */
[----:B------:R-:W-:Y:S02]  /*21c90*/  @!P2 IMAD.IADD R25, R25, 0x1, -R0 ;  /* 0x000000011919a824 */ /* 0x000fe400078e0a00 */
[----:B------:R-:W-:Y:S01]  /*21ca0*/  IMAD.HI.U32 R4, R2, R19, RZ ;  /* 0x0000001302047227 */ /* 0x000fe200078e00ff */
[----:B------:R-:W-:Y:S02]  /*21cb0*/  IABS R20, R26 ;  /* 0x0000001a00147213 */ /* 0x000fe40000000000 */
[C---:B------:R-:W-:Y:S01]  /*21cc0*/  ISETP.GT.U32.AND P1, PT, R0.reuse, R25, PT ;  /* 0x000000190000720c */ /* 0x040fe20003f24070 */
[C---:B------:R-:W-:Y:S02]  /*21cd0*/  IMAD R18, R0.reuse, R6, R18 ;  /* 0x0000000600127224 */ /* 0x040fe400078e0212 */
[----:B------:R-:W-:Y:S01]  /*21ce0*/  IMAD.MOV R4, RZ, RZ, -R4 ;  /* 0x000000ffff047224 */ /* 0x000fe200078e0a04 */
[----:B------:R-:W-:-:S02]  /*21cf0*/  ISETP.GT.U32.AND P2, PT, R0, R22, PT ;  /* 0x000000160000720c */ /* 0x000fc40003f44070 */
[C---:B------:R-:W-:Y:S01]  /*21d00*/  ISETP.GT.U32.AND P3, PT, R0.reuse, R18, PT ;  /* 0x000000120000720c */ /* 0x040fe20003f64070 */
[----:B------:R-:W-:Y:S02]  /*21d10*/  IMAD R19, R0, R4, R19 ;  /* 0x0000000400137224 */ /* 0x000fe400078e0213 */
[----:B------:R-:W-:Y:S01]  /*21d20*/  IMAD.HI.U32 R4, R2, R20, RZ ;  /* 0x0000001402047227 */ /* 0x000fe200078e00ff */
[----:B------:R-:W-:-:S05]  /*21d30*/  IABS R24, R24 ;  /* 0x0000001800187213 */ /* 0x000fca0000000000 */
[----:B------:R-:W-:-:S04]  /*21d40*/  IMAD.HI.U32 R16, R2, R24, RZ ;  /* 0x0000001802107227 */ /* 0x000fc800078e00ff */
[----:B------:R-:W-:Y:S02]  /*21d50*/  IMAD.MOV R16, RZ, RZ, -R16 ;  /* 0x000000ffff107224 */ /* 0x000fe400078e0a10 */
[----:B------:R-:W-:Y:S02]  /*21d60*/  IMAD.MOV R4, RZ, RZ, -R4 ;  /* 0x000000ffff047224 */ /* 0x000fe400078e0a04 */
[C---:B------:R-:W-:Y:S02]  /*21d70*/  IMAD R24, R0.reuse, R16, R24 ;  /* 0x0000001000187224 */ /* 0x040fe400078e0218 */
[----:B------:R-:W-:Y:S01]  /*21d80*/  @!P1 IMAD.IADD R25, R25, 0x1, -R0 ;  /* 0x0000000119199824 */ /* 0x000fe200078e0a00 */
[C---:B------:R-:W-:Y:S01]  /*21d90*/  ISETP.GT.U32.AND P4, PT, R0.reuse, R19, PT ;  /* 0x000000130000720c */ /* 0x040fe20003f84070 */
[----:B------:R-:W-:Y:S02]  /*21da0*/  IMAD R20, R0, R4, R20 ;  /* 0x0000000400147224 */ /* 0x000fe400078e0214 */
[--C-:B------:R-:W-:Y:S01]  /*21db0*/  @!P3 IMAD.IADD R18, R18, 0x1, -R0.reuse ;  /* 0x000000011212b824 */ /* 0x100fe200078e0a00 */
[----:B------:R-:W-:Y:S01]  /*21dc0*/  ISETP.GT.U32.AND P3, PT, R0, R24, PT ;  /* 0x000000180000720c */ /* 0x000fe20003f64070 */
[----:B------:R-:W-:Y:S01]  /*21dd0*/  @!P2 IMAD.IADD R22, R22, 0x1, -R0 ;  /* 0x000000011616a824 */ /* 0x000fe200078e0a00 */
[----:B------:R-:W-:-:S07]  /*21de0*/  ISETP.GT.U32.AND P2, PT, R0, R20, PT ;  /* 0x000000140000720c */ /* 0x000fce0003f44070 */
[----:B------:R-:W-:Y:S01]  /*21df0*/  @!P4 IMAD.IADD R19, R19, 0x1, -R0 ;  /* 0x000000011313c824 */ /* 0x000fe200078e0a00 */
[----:B------:R-:W-:-:S03]  /*21e00*/  ISETP.GT.U32.AND P4, PT, R0, R18, PT ;  /* 0x000000120000720c */ /* 0x000fc60003f84070 */
[--C-:B------:R-:W-:Y:S02]  /*21e10*/  @!P3 IMAD.IADD R24, R24, 0x1, -R0.reuse ;  /* 0x000000011818b824 */ /* 0x100fe400078e0a00 */
[----:B------:R-:W-:-:S03]  /*21e20*/  @!P2 IMAD.IADD R20, R20, 0x1, -R0 ;  /* 0x000000011414a824 */ /* 0x000fc600078e0a00 */
[----:B------:R-:W-:-:S05]  /*21e30*/  ISETP.GT.U32.AND P0, PT, R0, R24, PT ;  /* 0x000000180000720c */ /* 0x000fca0003f04070 */
[----:B------:R-:W-:-:S08]  /*21e40*/  @!P4 IMAD.IADD R18, R18, 0x1, -R0 ;  /* 0x000000011212c824 */ /* 0x000fd000078e0a00 */
[----:B------:R-:W-:Y:S01]  /*21e50*/  @!P0 IMAD.IADD R24, R24, 0x1, -R0 ;  /* 0x0000000118188824 */ /* 0x000fe200078e0a00 */
[----:B------:R-:W-:Y:S01]  /*21e60*/  ISETP.GT.U32.AND P2, PT, R0, R19, PT ;  /* 0x000000130000720c */ /* 0x000fe20003f44070 */
[----:B------:R-:W-:Y:S02]  /*21e70*/  @!P5 IMAD.MOV R22, RZ, RZ, -R22 ;  /* 0x000000ffff16d224 */ /* 0x000fe400078e0a16 */
[----:B------:R-:W-:-:S10]  /*21e80*/  @!P6 IMAD.MOV R25, RZ, RZ, -R25 ;  /* 0x000000ffff19e224 */ /* 0x000fd400078e0a19 */
[----:B------:R-:W-:Y:S01]  /*21e90*/  @!P2 IMAD.IADD R19, R19, 0x1, -R0 ;  /* 0x000000011313a824 */ /* 0x000fe200078e0a00 */
[----:B--2---:R-:W-:-:S05]  /*21ea0*/  IABS R21, R27 ;  /* 0x0000001b00157213 */ /* 0x004fca0000000000 */
[----:B------:R-:W-:-:S04]  /*21eb0*/  IMAD.HI.U32 R26, R2, R21, RZ ;  /* 0x00000015021a7227 */ /* 0x000fc800078e00ff */
[----:B------:R-:W-:-:S04]  /*21ec0*/  IMAD.MOV R26, RZ, RZ, -R26 ;  /* 0x000000ffff1a7224 */ /* 0x000fc800078e0a1a */
[C---:B------:R-:W-:Y:S01]  /*21ed0*/  IMAD R21, R0.reuse, R26, R21 ;  /* 0x0000001a00157224 */ /* 0x040fe200078e0215 */
[----:B------:R-:W-:Y:S02]  /*21ee0*/  IABS R9, R29 ;  /* 0x0000001d00097213 */ /* 0x000fe40000000000 */
[----:B------:R-:W-:Y:S02]  /*21ef0*/  IABS R7, R23 ;  /* 0x0000001700077213 */ /* 0x000fe40000000000 */
[----:B------:R-:W-:Y:S01]  /*21f00*/  ISETP.GT.U32.AND P1, PT, R0, R21, PT ;  /* 0x000000150000720c */ /* 0x000fe20003f24070 */
[----:B------:R-:W-:Y:S01]  /*21f10*/  IMAD.HI.U32 R4, R2, R9, RZ ;  /* 0x0000000902047227 */ /* 0x000fe200078e00ff */
[----:B---3--:R-:W-:-:S03]  /*21f20*/  IABS R8, R10 ;  /* 0x0000000a00087213 */ /* 0x008fc60000000000 */
[----:B------:R-:W-:-:S04]  /*21f30*/  IMAD.HI.U32 R6, R2, R7, RZ ;  /* 0x0000000702067227 */ /* 0x000fc800078e00ff */
[----:B------:R-:W-:Y:S02]  /*21f40*/  IMAD.MOV R4, RZ, RZ, -R4 ;  /* 0x000000ffff047224 */ /* 0x000fe400078e0a04 */
[----:B------:R-:W-:Y:S02]  /*21f50*/  IMAD.MOV R6, RZ, RZ, -R6 ;  /* 0x000000ffff067224 */ /* 0x000fe400078e0a06 */
[C---:B------:R-:W-:Y:S02]  /*21f60*/  IMAD R9, R0.reuse, R4, R9 ;  /* 0x0000000400097224 */ /* 0x040fe400078e0209 */
[----:B------:R-:W-:Y:S01]  /*21f70*/  IMAD R7, R0, R6, R7 ;  /* 0x0000000600077224 */ /* 0x000fe200078e0207 */
[----:B------:R-:W-:Y:S01]  /*21f80*/  IABS R6, R5 ;  /* 0x0000000500067213 */ /* 0x000fe20000000000 */
[----:B------:R-:W-:-:S04]  /*21f90*/  IMAD.HI.U32 R4, R2, R8, RZ ;  /* 0x0000000802047227 */ /* 0x000fc800078e00ff */
[----:B------:R-:W-:Y:S02]  /*21fa0*/  @!P1 IMAD.IADD R21, R21, 0x1, -R0 ;  /* 0x0000000115159824 */ /* 0x000fe400078e0a00 */
[----:B------:R-:W-:Y:S02]  /*21fb0*/  IMAD.MOV R4, RZ, RZ, -R4 ;  /* 0x000000ffff047224 */ /* 0x000fe400078e0a04 */
[----:B------:R-:W-:Y:S01]  /*21fc0*/  IMAD.HI.U32 R26, R2, R6, RZ ;  /* 0x00000006021a7227 */ /* 0x000fe200078e00ff */
[----:B------:R-:W-:-:S03]  /*21fd0*/  ISETP.GT.U32.AND P3, PT, R0, R21, PT ;  /* 0x000000150000720c */ /* 0x000fc60003f64070 */
[C---:B------:R-:W-:Y:S01]  /*21fe0*/  IMAD R8, R0.reuse, R4, R8 ;  /* 0x0000000400087224 */ /* 0x040fe200078e0208 */
[----:B------:R-:W-:Y:S01]  /*21ff0*/  IABS R4, R3 ;  /* 0x0000000300047213 */ /* 0x000fe20000000000 */
[----:B------:R-:W-:Y:S01]  /*22000*/  IMAD.MOV R26, RZ, RZ, -R26 ;  /* 0x000000ffff1a7224 */ /* 0x000fe200078e0a1a */
[----:B------:R-:W-:-:S03]  /*22010*/  ISETP.GT.U32.AND P1, PT, R0, R20, PT ;  /* 0x000000140000720c */ /* 0x000fc60003f24070 */
[----:B------:R-:W-:Y:S01]  /*22020*/  IMAD.HI.U32 R27, R2, R4, RZ ;  /* 0x00000004021b7227 */ /* 0x000fe200078e00ff */
[----:B------:R-:W-:-:S03]  /*22030*/  ISETP.GT.U32.AND P4, PT, R0, R7, PT ;  /* 0x000000070000720c */ /* 0x000fc60003f84070 */
[C---:B------:R-:W-:Y:S02]  /*22040*/  IMAD R6, R0.reuse, R26, R6 ;  /* 0x0000001a00067224 */ /* 0x040fe400078e0206 */
[----:B------:R-:W-:Y:S02]  /*22050*/  IMAD.MOV R27, RZ, RZ, -R27 ;  /* 0x000000ffff1b7224 */ /* 0x000fe400078e0a1b */
[----:B------:R-:W-:Y:S01]  /*22060*/  @!P3 IMAD.IADD R21, R21, 0x1, -R0 ;  /* 0x000000011515b824 */ /* 0x000fe200078e0a00 */
[C---:B------:R-:W-:Y:S01]  /*22070*/  ISETP.GT.U32.AND P3, PT, R0.reuse, R6, PT ;  /* 0x000000060000720c */ /* 0x040fe20003f64070 */
[----:B------:R-:W-:Y:S02]  /*22080*/  IMAD R4, R0, R27, R4 ;  /* 0x0000001b00047224 */ /* 0x000fe400078e0204 */
[--C-:B------:R-:W-:Y:S01]  /*22090*/  @!P1 IMAD.IADD R20, R20, 0x1, -R0.reuse ;  /* 0x0000000114149824 */ /* 0x100fe200078e0a00 */
[C---:B------:R-:W-:Y:S02]  /*220a0*/  ISETP.GT.U32.AND P1, PT, R0.reuse, R8, PT ;  /* 0x000000080000720c */ /* 0x040fe40003f24070 */
[----:B------:R-:W-:Y:S01]  /*220b0*/  ISETP.GT.U32.AND P0, PT, R0, R4, PT ;  /* 0x000000040000720c */ /* 0x000fe20003f04070 */
[----:B------:R-:W-:Y:S01]  /*220c0*/  @!P4 IMAD.IADD R7, R7, 0x1, -R0 ;  /* 0x000000010707c824 */ /* 0x000fe200078e0a00 */
[----:B------:R-:W-:-:S05]  /*220d0*/  ISETP.GE.AND P4, PT, R28, RZ, PT ;  /* 0x000000ff1c00720c */ /* 0x000fca0003f86270 */
[----:B------:R-:W-:-:S04]  /*220e0*/  @!P3 IMAD.IADD R6, R6, 0x1, -R0 ;  /* 0x000000010606b824 */ /* 0x000fc800078e0a00 */
[--C-:B------:R-:W-:Y:S01]  /*220f0*/  @!P1 IMAD.IADD R8, R8, 0x1, -R0.reuse ;  /* 0x0000000108089824 */ /* 0x100fe200078e0a00 */
[----:B------:R-:W-:Y:S02]  /*22100*/  ISETP.GE.AND P3, PT, R15, RZ, PT ;  /* 0x000000ff0f00720c */ /* 0x000fe40003f66270 */
[----:B------:R-:W2:Y:S01]  /*22110*/  LDL.LU R15, [R1+0xc3c] ;  /* 0x000c3c00010f7983 */ /* 0x000ea20000300800 */
[----:B------:R-:W-:Y:S01]  /*22120*/  @!P0 IMAD.IADD R4, R4, 0x1, -R0 ;  /* 0x0000000104048824 */ /* 0x000fe200078e0a00 */
[----:B------:R-:W-:Y:S01]  /*22130*/  ISETP.GE.AND P0, PT, R14, RZ, PT ;  /* 0x000000ff0e00720c */ /* 0x000fe20003f06270 */
[----:B------:R-:W-:Y:S01]  /*22140*/  @!P4 IMAD.MOV R18, RZ, RZ, -R18 ;  /* 0x000000ffff12c224 */ /* 0x000fe200078e0a12 */
[----:B------:R-:W-:Y:S01]  /*22150*/  ISETP.GT.U32.AND P4, PT, R0, R8, PT ;  /* 0x000000080000720c */ /* 0x000fe20003f84070 */
[----:B------:R-:W3:Y:S01]  /*22160*/  LDL.LU R14, [R1+0xc40] ;  /* 0x000c4000010e7983 */ /* 0x000ee20000300800 */
[----:B------:R-:W-:-:S05]  /*22170*/  ISETP.GE.AND P1, PT, R17, RZ, PT ;  /* 0x000000ff1100720c */ /* 0x000fca0003f26270 */
[----:B------:R-:W-:Y:S01]  /*22180*/  @!P3 IMAD.MOV R20, RZ, RZ, -R20 ;  /* 0x000000ffff14b224 */ /* 0x000fe200078e0a14 */
[----:B------:R-:W-:Y:S03]  /*22190*/  STL [R1+0x2b5c], R22 ;  /* 0x002b5c1601007387 */ /* 0x000fe60000100800 */
[----:B------:R-:W-:Y:S01]  /*221a0*/  @!P0 IMAD.MOV R21, RZ, RZ, -R21 ;  /* 0x000000ffff158224 */ /* 0x000fe200078e0a15 */
[----:B------:R-:W-:Y:S01]  /*221b0*/  STL [R1+0x2b60], R25 ;  /* 0x002b601901007387 */ /* 0x000fe20000100800 */
[----:B------:R-:W-:Y:S02]  /*221c0*/  @!P4 IMAD.IADD R8, R8, 0x1, -R0 ;  /* 0x000000010808c824 */ /* 0x000fe400078e0a00 */
[----:B------:R-:W-:Y:S01]  /*221d0*/  @!P1 IMAD.MOV R19, RZ, RZ, -R19 ;  /* 0x000000ffff139224 */ /* 0x000fe200078e0a13 */
[----:B------:R-:W-:Y:S01]  /*221e0*/  STL [R1+0x2b64], R18 ;  /* 0x002b641201007387 */ /* 0x000fe20000100800 */
[----:B------:R-:W-:-:S03]  /*221f0*/  ISETP.GE.AND P4, PT, R23, RZ, PT ;  /* 0x000000ff1700720c */ /* 0x000fc60003f86270 */
[----:B------:R-:W-:Y:S04]  /*22200*/  STL [R1+0x2b68], R19 ;  /* 0x002b681301007387 */ /* 0x000fe80000100800 */
[----:B------:R-:W-:Y:S04]  /*22210*/  STL [R1+0x2b6c], R20 ;  /* 0x002b6c1401007387 */ /* 0x000fe80000100800 */
[----:B------:R-:W-:Y:S04]  /*22220*/  STL [R1+0x2b70], R21 ;  /* 0x002b701501007387 */ /* 0x000fe80000100800 */
[----:B------:R-:W4:Y:S01]  /*22230*/  LDL.LU R23, [R1+0x2c5c] ;  /* 0x002c5c0001177983 */ /* 0x000f220000300800 */
[----:B------:R-:W-:-:S02]  /*22240*/  IABS R16, R12 ;  /* 0x0000000c00107213 */ /* 0x000fc40000000000 */
[----:B------:R-:W-:-:S03]  /*22250*/  ISETP.GT.U32.AND P2, PT, R0, R9, PT ;  /* 0x000000090000720c */ /* 0x000fc60003f44070 */
[----:B------:R-:W-:-:S04]  /*22260*/  IMAD.HI.U32 R26, R2, R16, RZ ;  /* 0x00000010021a7227 */ /* 0x000fc800078e00ff */
[----:B------:R-:W-:-:S04]  /*22270*/  IMAD.MOV R26, RZ, RZ, -R26 ;  /* 0x000000ffff1a7224 */ /* 0x000fc800078e0a1a */
[----:B------:R-:W-:Y:S02]  /*22280*/  IMAD R16, R0, R26, R16 ;  /* 0x0000001a00107224 */ /* 0x000fe400078e0210 */
[----:B------:R-:W-:-:S03]  /*22290*/  @!P2 IMAD.IADD R9, R9, 0x1, -R0 ;  /* 0x000000010909a824 */ /* 0x000fc600078e0a00 */
[----:B------:R-:W-:-:S13]  /*222a0*/  ISETP.GT.U32.AND P2, PT, R0, R16, PT ;  /* 0x000000100000720c */ /* 0x000fda0003f44070 */
[----:B------:R-:W-:-:S05]  /*222b0*/  @!P2 IMAD.IADD R16, R16, 0x1, -R0 ;  /* 0x000000011010a824 */ /* 0x000fca00078e0a00 */
[C---:B------:R-:W-:Y:S02]  /*222c0*/  ISETP.GT.U32.AND P0, PT, R0.reuse, R16, PT ;  /* 0x000000100000720c */ /* 0x040fe40003f04070 */
[----:B------:R-:W-:Y:S02]  /*222d0*/  IABS R27, R11 ;  /* 0x0000000b001b7213 */ /* 0x000fe40000000000 */
[----:B------:R-:W-:Y:S02]  /*222e0*/  IABS R26, R13 ;  /* 0x0000000d001a7213 */ /* 0x000fe40000000000 */
[----:B------:R-:W-:Y:S01]  /*222f0*/  ISETP.GT.U32.AND P1, PT, R0, R6, PT ;  /* 0x000000060000720c */ /* 0x000fe20003f24070 */
[----:B------:R-:W-:-:S06]  /*22300*/  IMAD.HI.U32 R28, R2, R27, RZ ;  /* 0x0000001b021c7227 */ /* 0x000fcc00078e00ff */
[----:B------:R-:W-:Y:S01]  /*22310*/  @!P0 IMAD.IADD R16, R16, 0x1, -R0 ;  /* 0x0000000110108824 */ /* 0x000fe200078e0a00 */
[----:B------:R-:W-:Y:S02]  /*22320*/  ISETP.GE.AND P0, PT, R10, RZ, PT ;  /* 0x000000ff0a00720c */ /* 0x000fe40003f06270 */
[----:B------:R-:W0:Y:S01]  /*22330*/  S2R R10, SR_TID.X ;  /* 0x00000000000a7919 */ /* 0x000e220000002100 */
[----:B------:R-:W-:Y:S01]  /*22340*/  IMAD.HI.U32 R2, R2, R26, RZ ;  /* 0x0000001a02027227 */ /* 0x000fe200078e00ff */
[C---:B------:R-:W-:Y:S02]  /*22350*/  ISETP.GT.U32.AND P3, PT, R0.reuse, R4, PT ;  /* 0x000000040000720c */ /* 0x040fe40003f64070 */
[----:B------:R-:W-:Y:S01]  /*22360*/  ISETP.GT.U32.AND P2, PT, R0, R7, PT ;  /* 0x000000070000720c */ /* 0x000fe20003f44070 */
[----:B------:R-:W-:Y:S02]  /*22370*/  IMAD.MOV R2, RZ, RZ, -R2 ;  /* 0x000000ffff027224 */ /* 0x000fe400078e0a02 */
[----:B------:R-:W-:-:S02]  /*22380*/  IMAD.MOV R28, RZ, RZ, -R28 ;  /* 0x000000ffff1c7224 */ /* 0x000fc400078e0a1c */
[C---:B------:R-:W-:Y:S01]  /*22390*/  IMAD R26, R0.reuse, R2, R26 ;  /* 0x00000002001a7224 */ /* 0x040fe200078e021a */
[----:B------:R-:W-:Y:S01]  /*223a0*/  ISETP.GT.U32.AND P5, PT, R0, R9, PT ;  /* 0x000000090000720c */ /* 0x000fe20003fa4070 */
[--C-:B------:R-:W-:Y:S02]  /*223b0*/  @!P1 IMAD.IADD R6, R6, 0x1, -R0.reuse ;  /* 0x0000000106069824 */ /* 0x100fe400078e0a00 */
[C---:B------:R-:W-:Y:S01]  /*223c0*/  IMAD R27, R0.reuse, R28, R27 ;  /* 0x0000001c001b7224 */ /* 0x040fe200078e021b */
[----:B------:R-:W-:Y:S01]  /*223d0*/  ISETP.GT.U32.AND P1, PT, R0, R26, PT ;  /* 0x0000001a0000720c */ /* 0x000fe20003f24070 */
[--C-:B------:R-:W-:Y:S01]  /*223e0*/  @!P3 IMAD.IADD R4, R4, 0x1, -R0.reuse ;  /* 0x000000010404b824 */ /* 0x100fe200078e0a00 */
[----:B------:R-:W-:Y:S01]  /*223f0*/  ISETP.GE.AND P3, PT, R29, RZ, PT ;  /* 0x000000ff1d00720c */ /* 0x000fe20003f66270 */
[--C-:B------:R-:W-:Y:S01]  /*22400*/  @!P2 IMAD.IADD R7, R7, 0x1, -R0.reuse ;  /* 0x000000010707a824 */ /* 0x100fe200078e0a00 */
[----:B------:R-:W-:Y:S01]  /*22410*/  ISETP.GT.U32.AND P2, PT, R0, R27, PT ;  /* 0x0000001b0000720c */ /* 0x000fe20003f44070 */
[----:B------:R-:W4:Y:S04]  /*22420*/  LDL.LU R29, [R1+0x2c58] ;  /* 0x002c5800011d7983 */ /* 0x000f280000300800 */
[----:B------:R-:W-:-:S04]  /*22430*/  @!P5 IMAD.IADD R9, R9, 0x1, -R0 ;  /* 0x000000010909d824 */ /* 0x000fc800078e0a00 */
[--C-:B------:R-:W-:Y:S01]  /*22440*/  @!P1 IMAD.IADD R26, R26, 0x1, -R0.reuse ;  /* 0x000000011a1a9824 */ /* 0x100fe200078e0a00 */
[----:B------:R-:W-:Y:S01]  /*22450*/  ISETP.GE.AND P1, PT, R12, RZ, PT ;  /* 0x000000ff0c00720c */ /* 0x000fe20003f26270 */
[----:B------:R-:W-:Y:S01]  /*22460*/  @!P4 IMAD.MOV R7, RZ, RZ, -R7 ;  /* 0x000000ffff07c224 */ /* 0x000fe200078e0a07 */
[----:B------:R-:W1:Y:S01]  /*22470*/  LDC R12, c[0x0][0x230] ;  /* 0x00008c00ff0c7b82 */ /* 0x000e620000000800 */
[C---:B0-----:R-:W-:Y:S01]  /*22480*/  LOP3.LUT R2, R10.reuse, 0x7, RZ, 0xc0, !PT ;  /* 0x000000070a027812 */ /* 0x041fe200078ec0ff */
[----:B------:R-:W-:Y:S02]  /*22490*/  @!P3 IMAD.MOV R9, RZ, RZ, -R9 ;  /* 0x000000ffff09b224 */ /* 0x000fe400078e0a09 */
[----:B------:R-:W-:Y:S01]  /*224a0*/  @!P2 IMAD.IADD R27, R27, 0x1, -R0 ;  /* 0x000000011b1ba824 */ /* 0x000fe200078e0a00 */
[----:B------:R-:W-:Y:S01]  /*224b0*/  ISETP.GE.AND P2, PT, R5, RZ, PT ;  /* 0x000000ff0500720c */ /* 0x000fe20003f46270 */
[----:B------:R-:W-:Y:S01]  /*224c0*/  IMAD.SHL.U32 R28, R10, 0x2, RZ ;  /* 0x000000020a1c7824 */ /* 0x000fe200078e00ff */
[----:B------:R-:W-:Y:S01]  /*224d0*/  ISETP.GT.U32.AND P4, PT, R0, R26, PT ;  /* 0x0000001a0000720c */ /* 0x000fe20003f84070 */
[----:B------:R-:W-:Y:S01]  /*224e0*/  @!P0 IMAD.MOV R8, RZ, RZ, -R8 ;  /* 0x000000ffff088224 */ /* 0x000fe200078e0a08 */
[----:B------:R-:W-:-:S11]  /*224f0*/  ISETP.GE.AND P3, PT, R11, RZ, PT ;  /* 0x000000ff0b00720c */ /* 0x000fd60003f66270 */
[----:B------:R-:W-:Y:S02]  /*22500*/  @!P4 IMAD.IADD R26, R26, 0x1, -R0 ;  /* 0x000000011a1ac824 */ /* 0x000fe400078e0a00 */
[----:B-1----:R-:W-:-:S05]  /*22510*/  VIADD R12, R12, 0x3f ;  /* 0x0000003f0c0c7836 */ /* 0x002fca0000000000 */
[----:B------:R-:W-:-:S04]  /*22520*/  SHF.R.S32.HI R11, RZ, 0x1f, R12 ;  /* 0x0000001fff0b7819 */ /* 0x000fc8000001140c */
[----:B------:R-:W-:Y:S02]  /*22530*/  LEA.HI R11, R11, R12, RZ, 0x6 ;  /* 0x0000000c0b0b7211 */ /* 0x000fe400078f30ff */
[----:B--2---:R-:W-:Y:S02]  /*22540*/  ISETP.GE.AND P6, PT, R15, RZ, PT ;  /* 0x000000ff0f00720c */ /* 0x004fe40003fc6270 */
[----:B---3--:R-:W-:Y:S01]  /*22550*/  ISETP.GE.AND P5, PT, R14, RZ, PT ;  /* 0x000000ff0e00720c */ /* 0x008fe20003fa6270 */
[----:B------:R-:W-:-:S10]  /*22560*/  IMAD R14, R2, 0x110, RZ ;  /* 0x00000110020e7824 */ /* 0x000fd400078e02ff */
[----:B------:R-:W-:-:S05]  /*22570*/  @!P6 IMAD.MOV R24, RZ, RZ, -R24 ;  /* 0x000000ffff18e224 */ /* 0x000fca00078e0a18 */
[----:B------:R-:W-:Y:S04]  /*22580*/  STL [R1+0x2b74], R24 ;  /* 0x002b741801007387 */ /* 0x000fe80000100800 */
[----:B------:R-:W2:Y:S04]  /*22590*/  LDL.LU R5, [R1+0x2c54] ;  /* 0x002c540001057983 */ /* 0x000ea80000300800 */
[----:B------:R0:W-:Y:S04]  /*225a0*/  STL [R1+0x2b78], R7 ;  /* 0x002b780701007387 */ /* 0x0001e80000100800 */
[----:B------:R1:W-:Y:S01]  /*225b0*/  STL [R1+0x2b7c], R9 ;  /* 0x002b7c0901007387 */ /* 0x0003e20000100800 */
[----:B------:R-:W-:Y:S01]  /*225c0*/  ISETP.GT.U32.AND P6, PT, R0, R27, PT ;  /* 0x0000001b0000720c */ /* 0x000fe20003fc4070 */
[C---:B0-----:R-:W-:Y:S01]  /*225d0*/  IMAD.SHL.U32 R7, R10.reuse, 0x80, RZ ;  /* 0x000000800a077824 */ /* 0x041fe200078e00ff */
[----:B------:R-:W-:Y:S01]  /*225e0*/  LOP3.LUT R10, R10, 0x3f, RZ, 0xc0, !PT ;  /* 0x0000003f0a0a7812 */ /* 0x000fe200078ec0ff */
[----:B-1----:R-:W-:Y:S01]  /*225f0*/  IMAD R9, R2, 0x90, RZ ;  /* 0x0000009002097824 */ /* 0x002fe200078e02ff */
[----:B------:R-:W-:Y:S01]  /*22600*/  LOP3.LUT R2, R14, 0x10, R28, 0x78, !PT ;  /* 0x000000100e027812 */ /* 0x000fe200078e781c */
[----:B----4-:R-:W-:-:S03]  /*22610*/  @!P5 IMAD.MOV R23, RZ, RZ, -R23 ;  /* 0x000000ffff17d224 */ /* 0x010fc600078e0a17 */
[----:B------:R-:W-:Y:S01]  /*22620*/  LOP3.LUT R2, R2, 0x800, R7, 0xf8, !PT ;  /* 0x0000080002027812 */ /* 0x000fe200078ef807 */
[----:B------:R-:W-:Y:S01]  /*22630*/  IMAD R7, R10, UR5, RZ ;  /* 0x000000050a077c24 */ /* 0x000fe2000f8e02ff */
[----:B------:R-:W-:Y:S01]  /*22640*/  STL [R1+0x2b80], R8 ;  /* 0x002b800801007387 */ /* 0x000fe20000100800 */
[----:B------:R-:W-:-:S03]  /*22650*/  LOP3.LUT R9, R9, 0x30, R28, 0x78, !PT ;  /* 0x0000003009097812 */ /* 0x000fc600078e781c */
[----:B------:R-:W-:Y:S01]  /*22660*/  STL [R1+0x2b84], R23 ;  /* 0x002b841701007387 */ /* 0x000fe20000100800 */
[----:B------:R-:W-:-:S03]  /*22670*/  ISETP.GE.AND P5, PT, R3, RZ, PT ;  /* 0x000000ff0300720c */ /* 0x000fc60003fa6270 */
[----:B------:R0:W-:Y:S04]  /*22680*/  STL [R1+0x2ad0], R3 ;  /* 0x002ad00301007387 */ /* 0x0001e80000100800 */
[----:B------:R1:W-:Y:S01]  /*22690*/  STL [R1+0x858], R7 ;  /* 0x0008580701007387 */ /* 0x0003e20000100800 */
[----:B------:R-:W-:-:S03]  /*226a0*/  @!P6 IMAD.IADD R27, R27, 0x1, -R0 ;  /* 0x000000011b1be824 */ /* 0x000fc600078e0a00 */
[----:B0-----:R-:W3:Y:S04]  /*226b0*/  LDL.LU R3, [R1+0xa10] ;  /* 0x000a100001037983 */ /* 0x001ee80000300800 */
[----:B------:R-:W4:Y:S01]  /*226c0*/  LDL.LU R23, [R1+0xa0c] ;  /* 0x000a0c0001177983 */ /* 0x000f220000300800 */
[----:B------:R-:W-:-:S03]  /*226d0*/  LEA R0, P4, R7, UR10, 0x1 ;  /* 0x0000000a07007c11 */ /* 0x000fc6000f8808ff */
[----:B------:R-:W4:Y:S04]  /*226e0*/  LDL.LU R8, [R1+0xa08] ;  /* 0x000a080001087983 */ /* 0x000f280000300800 */
[----:B------:R-:W4:Y:S04]  /*226f0*/  LDL.LU R2, [R1+0xa04] ;  /* 0x000a040001027983 */ /* 0x000f280000300800 */
[----:B------:R-:W4:Y:S04]  /*22700*/  LDL.LU R28, [R1+0xa00] ;  /* 0x000a0000011c7983 */ /* 0x000f280000300800 */
[----:B------:R-:W4:Y:S04]  /*22710*/  LDL.LU R9, [R1+0x9f8] ;  /* 0x0009f80001097983 */ /* 0x000f280000300800 */
[----:B-1----:R-:W4:Y:S04]  /*22720*/  LDL.LU R7, [R1+0x9e4] ;  /* 0x0009e40001077983 */ /* 0x002f280000300800 */
[----:B------:R-:W4:Y:S04]  /*22730*/  LDL.LU R24, [R1+0x9e0] ;  /* 0x0009e00001187983 */ /* 0x000f280000300800 */
[----:B------:R-:W4:Y:S04]  /*22740*/  LDL.LU R21, [R1+0x9d0] ;  /* 0x0009d00001157983 */ /* 0x000f280000300800 */
[----:B------:R-:W4:Y:S04]  /*22750*/  LDL.LU R20, [R1+0xc] ;  /* 0x00000c0001147983 */ /* 0x000f280000300800 */
[----:B------:R-:W4:Y:S04]  /*22760*/  LDL.LU R19, [R1+0x9c0] ;  /* 0x0009c00001137983 */ /* 0x000f280000300800 */
[----:B------:R-:W4:Y:S04]  /*22770*/  LDL.LU R18, [R1] ;  /* 0x0000000001127983 */ /* 0x000f280000300800 */
[----:B------:R-:W4:Y:S01]  /*22780*/  LDL.LU R25, [R1+0x9bc] ;  /* 0x0009bc0001197983 */ /* 0x000f220000300800 */
[----:B------:R-:W-:-:S03]  /*22790*/  ISETP.GE.AND P6, PT, R13, RZ, PT ;  /* 0x000000ff0d00720c */ /* 0x000fc60003fc6270 */
[----:B------:R-:W4:Y:S04]  /*227a0*/  LDL.LU R22, [R1+0x9b8] ;  /* 0x0009b80001167983 */ /* 0x000f280000300800 */
[----:B------:R-:W4:Y:S01]  /*227b0*/  LDL.LU R17, [R1+0x9b4] ;  /* 0x0009b40001117983 */ /* 0x000f220000300800 */
[----:B------:R-:W-:-:S03]  /*227c0*/  @!P5 IMAD.MOV R4, RZ, RZ, -R4 ;  /* 0x000000ffff04d224 */ /* 0x000fc600078e0a04 */
[----:B------:R-:W4:Y:S04]  /*227d0*/  LDL.LU R15, [R1+0x9b0] ;  /* 0x0009b000010f7983 */ /* 0x000f280000300800 */
[----:B------:R-:W4:Y:S04]  /*227e0*/  LDL.LU R14, [R1+0x9ac] ;  /* 0x0009ac00010e7983 */ /* 0x000f280000300800 */
[----:B------:R-:W4:Y:S04]  /*227f0*/  LDL.LU R13, [R1+0x9a8] ;  /* 0x0009a800010d7983 */ /* 0x000f280000300800 */
[----:B------:R-:W4:Y:S04]  /*22800*/  LDL.LU R12, [R1+0x9a4] ;  /* 0x0009a400010c7983 */ /* 0x000f280000300800 */
[----:B------:R-:W4:Y:S04]  /*22810*/  LDL.LU R11, [R1+0x9a0] ;  /* 0x0009a000010b7983 */ /* 0x000f280000300800 */
[----:B------:R-:W4:Y:S04]  /*22820*/  LDL.LU R10, [R1+0x99c] ;  /* 0x00099c00010a7983 */ /* 0x000f280000300800 */
[----:B------:R0:W-:Y:S04]  /*22830*/  STL [R1+0x2b30], R0 ;  /* 0x002b300001007387 */ /* 0x0001e80000100800 */
[----:B0-----:R-:W4:Y:S04]  /*22840*/  LDL.LU R0, [R1+0xa14] ;  /* 0x000a140001007983 */ /* 0x001f280000300800 */
[----:B------:R0:W-:Y:S04]  /*22850*/  STL [R1+0x2b88], R4 ;  /* 0x002b880401007387 */ /* 0x0001e80000100800 */
[----:B0-----:R-:W4:Y:S01]  /*22860*/  LDL.LU R4, [R1+0xa18] ;  /* 0x000a180001047983 */ /* 0x001f220000300800 */
[----:B------:R-:W-:-:S02]  /*22870*/  @!P1 IMAD.MOV R16, RZ, RZ, -R16 ;  /* 0x000000ffff109224 */ /* 0x000fc400078e0a10 */
[----:B------:R-:W-:Y:S02]  /*22880*/  @!P3 IMAD.MOV R27, RZ, RZ, -R27 ;  /* 0x000000ffff1bb224 */ /* 0x000fe400078e0a1b */
[----:B------:R-:W-:Y:S02]  /*22890*/  @!P6 IMAD.MOV R26, RZ, RZ, -R26 ;  /* 0x000000ffff1ae224 */ /* 0x000fe400078e0a1a */
[----:B------:R-:W-:Y:S01]  /*228a0*/  @!P2 IMAD.MOV R6, RZ, RZ, -R6 ;  /* 0x000000ffff06a224 */ /* 0x000fe200078e0a06 */
[----:B------:R-:W-:Y:S04]  /*228b0*/  STL [R1+0x2b8c], R16 ;  /* 0x002b8c1001007387 */ /* 0x000fe80000100800 */
[----:B------:R-:W-:Y:S04]  /*228c0*/  STL [R1+0x2b90], R27 ;  /* 0x002b901b01007387 */ /* 0x000fe80000100800 */
[----:B------:R-:W-:Y:S04]  /*228d0*/  STL [R1+0x2b94], R26 ;  /* 0x002b941a01007387 */ /* 0x000fe80000100800 */
[----:B------:R-:W-:Y:S01]  /*228e0*/  STL [R1+0x2b98], R6 ;  /* 0x002b980601007387 */ /* 0x000fe20000100800 */
[----:B--2---:R-:W-:-:S02]  /*228f0*/  ISETP.NE.AND P0, PT, R5, RZ, PT ;  /* 0x000000ff0500720c */ /* 0x004fc40003f05270 */
[----:B------:R-:W-:-:S04]  /*22900*/  LOP3.LUT R5, RZ, R5, RZ, 0x33, !PT ;  /* 0x00000005ff057212 */ /* 0x000fc800078e33ff */
[C---:B------:R-:W-:Y:S02]  /*22910*/  SEL R29, R5.reuse, R29, !P0 ;  /* 0x0000001d051d7207 */ /* 0x040fe40004000000 */
[C---:B---3--:R-:W-:Y:S02]  /*22920*/  SEL R3, R5.reuse, R3, !P0 ;  /* 0x0000000305037207 */ /* 0x048fe40004000000 */
[C---:B----4-:R-:W-:Y:S02]  /*22930*/  SEL R0, R5.reuse, R0, !P0 ;  /* 0x0000000005007207 */ /* 0x050fe40004000000 */
[----:B------:R-:W-:-:S05]  /*22940*/  SEL R4, R5, R4, !P0 ;  /* 0x0000000405047207 */ /* 0x000fca0004000000 */
[----:B------:R0:W-:Y:S04]  /*22950*/  STL [R1+0x54], R4 ;  /* 0x0000540401007387 */ /* 0x0001e80000100800 */
[----:B------:R1:W-:Y:S04]  /*22960*/  STL [R1+0x50], R0 ;  /* 0x0000500001007387 */ /* 0x0003e80000100800 */
[----:B------:R2:W-:Y:S01]  /*22970*/  STL [R1+0x40], R3 ;  /* 0x0000400301007387 */ /* 0x0005e20000100800 */
[C---:B0-----:R-:W-:Y:S02]  /*22980*/  SEL R4, R5.reuse, R23, !P0 ;  /* 0x0000001705047207 */ /* 0x041fe40004000000 */
[----:B-1----:R-:W-:-:S03]  /*22990*/  SEL R0, R5, R8, !P0 ;  /* 0x0000000805007207 */ /* 0x002fc60004000000 */
[----:B------:R-:W-:Y:S01]  /*229a0*/  STL [R1+0x3c], R4 ;  /* 0x00003c0401007387 */ /* 0x000fe20000100800 */
[C---:B--2---:R-:W-:Y:S02]  /*229b0*/  SEL R3, R5.reuse, R2, !P0 ;  /* 0x0000000205037207 */ /* 0x044fe40004000000 */
[C---:B------:R-:W-:Y:S01]  /*229c0*/  SEL R2, R5.reuse, R28, !P0 ;  /* 0x0000001c05027207 */ /* 0x040fe20004000000 */
[----:B------:R0:W-:Y:S04]  /*229d0*/  STL [R1+0x38], R0 ;  /* 0x0000380001007387 */ /* 0x0001e80000100800 */
[----:B------:R1:W-:Y:S04]  /*229e0*/  STL [R1+0x24], R3 ;  /* 0x0000240301007387 */ /* 0x0003e80000100800 */
[----:B------:R2:W-:Y:S01]  /*229f0*/  STL [R1+0x20], R2 ;  /* 0x0000200201007387 */ /* 0x0005e20000100800 */
[----:B0-----:R-:W-:-:S02]  /*22a00*/  SEL R0, R5, R9, !P0 ;  /* 0x0000000905007207 */ /* 0x001fc40004000000 */
[----:B-1----:R-:W-:-:S03]  /*22a10*/  SEL R3, R5, R7, !P0 ;  /* 0x0000000705037207 */ /* 0x002fc60004000000 */
[----:B------:R0:W-:Y:S01]  /*22a20*/  STL [R1+0x1c], R0 ;  /* 0x00001c0001007387 */ /* 0x0001e20000100800 */
[----:B--2---:R-:W-:-:S03]  /*22a30*/  SEL R2, R5, R24, !P0 ;  /* 0x0000001805027207 */ /* 0x004fc60004000000 */
[----:B------:R1:W-:Y:S04]  /*22a40*/  STL [R1+0x18], R3 ;  /* 0x0000180301007387 */ /* 0x0003e80000100800 */
[----:B------:R2:W-:Y:S01]  /*22a50*/  STL [R1+0x14], R2 ;  /* 0x0000140201007387 */ /* 0x0005e20000100800 */
[C---:B0-----:R-:W-:Y:S02]  /*22a60*/  SEL R0, R5.reuse, R21, !P0 ;  /* 0x0000001505007207 */ /* 0x041fe40004000000 */
[----:B-1----:R-:W-:-:S03]  /*22a70*/  SEL R3, R5, R20, !P0 ;  /* 0x0000001405037207 */ /* 0x002fc60004000000 */
[----:B------:R0:W-:Y:S01]  /*22a80*/  STL [R1+0x10], R0 ;  /* 0x0000100001007387 */ /* 0x0001e20000100800 */
[----:B--2---:R-:W-:-:S03]  /*22a90*/  SEL R2, R5, R19, !P0 ;  /* 0x0000001305027207 */ /* 0x004fc60004000000 */
[----:B------:R-:W-:Y:S01]  /*22aa0*/  STL [R1+0xc], R3 ;  /* 0x00000c0301007387 */ /* 0x000fe20000100800 */
[----:B------:R-:W-:-:S03]  /*22ab0*/  SEL R28, R5, R25, !P0 ;  /* 0x00000019051c7207 */ /* 0x000fc60004000000 */
[----:B------:R1:W-:Y:S01]  /*22ac0*/  STL [R1+0x4], R2 ;  /* 0x0000040201007387 */ /* 0x0003e20000100800 */
[----:B0-----:R-:W-:-:S05]  /*22ad0*/  SEL R0, R5, R18, !P0 ;  /* 0x0000001205007207 */ /* 0x001fca0004000000 */
[----:B------:R0:W-:Y:S01]  /*22ae0*/  STL [R1], R0 ;  /* 0x0000000001007387 */ /* 0x0001e20000100800 */
[----:B-1----:R-:W-:-:S03]  /*22af0*/  SEL R2, R5, R22, !P0 ;  /* 0x0000001605027207 */ /* 0x002fc60004000000 */
[----:B------:R-:W-:Y:S04]  /*22b00*/  STL.64 [R1+0x2b38], R28 ;  /* 0x002b381c01007387 */ /* 0x000fe80000100a00 */
[----:B------:R1:W-:Y:S01]  /*22b10*/  STL [R1+0x2b9c], R2 ;  /* 0x002b9c0201007387 */ /* 0x0003e20000100800 */
[C---:B0-----:R-:W-:Y:S02]  /*22b20*/  SEL R0, R5.reuse, R17, !P0 ;  /* 0x0000001105007207 */ /* 0x041fe40004000000 */
[C---:B------:R-:W-:Y:S02]  /*22b30*/  SEL R3, R5.reuse, R14, !P0 ;  /* 0x0000000e05037207 */ /* 0x040fe40004000000 */
[C---:B-1----:R-:W-:Y:S01]  /*22b40*/  SEL R2, R5.reuse, R15, !P0 ;  /* 0x0000000f05027207 */ /* 0x042fe20004000000 */
[----:B------:R0:W-:Y:S04]  /*22b50*/  STL [R1+0x74], R0 ;  /* 0x0000740001007387 */ /* 0x0001e80000100800 */
[----:B------:R1:W-:Y:S01]  /*22b60*/  STL [R1+0x88], R2 ;  /* 0x0000880201007387 */ /* 0x0003e20000100800 */
[----:B0-----:R-:W-:-:S03]  /*22b70*/  SEL R0, R5, R13, !P0 ;  /* 0x0000000d05007207 */ /* 0x001fc60004000000 */
[----:B------:R-:W-:Y:S01]  /*22b80*/  STL [R1+0x8c], R3 ;  /* 0x00008c0301007387 */ /* 0x000fe20000100800 */
[----:B-1----:R-:W-:-:S03]  /*22b90*/  SEL R2, R5, R12, !P0 ;  /* 0x0000000c05027207 */ /* 0x002fc60004000000 */
[----:B------:R-:W-:Y:S04]  /*22ba0*/  STL [R1+0xa4], R0 ;  /* 0x0000a40001007387 */ /* 0x000fe80000100800 */
[----:B------:R0:W-:Y:S04]  /*22bb0*/  STL [R1+0xac], R2 ;  /* 0x0000ac0201007387 */ /* 0x0001e80000100800 */
[----:B0-----:R-:W2:Y:S01]  /*22bc0*/  LDL.LU R2, [R1+0x97c] ;  /* 0x00097c0001027983 */ /* 0x001ea20000300800 */
[C---:B------:R-:W-:Y:S02]  /*22bd0*/  SEL R3, R5.reuse, R11, !P0 ;  /* 0x0000000b05037207 */ /* 0x040fe40004000000 */
[----:B------:R-:W-:-:S03]  /*22be0*/  SEL R0, R5, R10, !P0 ;  /* 0x0000000a05007207 */ /* 0x000fc60004000000 */
[----:B------:R-:W-:Y:S04]  /*22bf0*/  STL [R1+0xc4], R3 ;  /* 0x0000c40301007387 */ /* 0x000fe80000100800 */
[----:B--2---:R0:W-:Y:S04]  /*22c00*/  STL [R1+0x2c48], R2 ;  /* 0x002c480201007387 */ /* 0x0041e80000100800 */
[----:B------:R-:W-:Y:S04]  /*22c10*/  STL [R1+0xd4], R0 ;  /* 0x0000d40001007387 */ /* 0x000fe80000100800 */
[----:B0-----:R-:W2:Y:S04]  /*22c20*/  LDL.LU R2, [R1+0x984] ;  /* 0x0009840001027983 */ /* 0x001ea80000300800 */
[----:B--2---:R0:W-:Y:S04]  /*22c30*/  STL [R1+0x2c4c], R2 ;  /* 0x002c4c0201007387 */ /* 0x0041e80000100800 */
[----:B0-----:R-:W2:Y:S04]  /*22c40*/  LDL.LU R2, [R1+0x98c] ;  /* 0x00098c0001027983 */ /* 0x001ea80000300800 */
[----:B--2---:R0:W-:Y:S04]  /*22c50*/  STL [R1+0x2c50], R2 ;  /* 0x002c500201007387 */ /* 0x0041e80000100800 */
[----:B0-----:R-:W2:Y:S04]  /*22c60*/  LDL.LU R2, [R1+0x990] ;  /* 0x0009900001027983 */ /* 0x001ea80000300800 */
[----:B------:R-:W3:Y:S04]  /*22c70*/  LDL.LU R28, [R1+0x978] ;  /* 0x00097800011c7983 */ /* 0x000ee80000300800 */
[----:B------:R-:W4:Y:S04]  /*22c80*/  LDL.LU R29, [R1+0x96c] ;  /* 0x00096c00011d7983 */ /* 0x000f280000300800 */
[----:B------:R-:W3:Y:S04]  /*22c90*/  LDL.LU R6, [R1+0x964] ;  /* 0x0009640001067983 */ /* 0x000ee80000300800 */
[----:B------:R-:W4:Y:S04]  /*22ca0*/  LDL.LU R26, [R1+0x960] ;  /* 0x00096000011a7983 */ /* 0x000f280000300800 */
        /* <DEDUP_REMOVED lines=22> */
[----:B------:R-:W4:Y:S01]  /*22e10*/  LDL.LU R10, [R1+0x8c4] ;  /* 0x0008c400010a7983 */ /* 0x000f220000300800 */
[----:B--2---:R-:W-:-:S05]  /*22e20*/  SEL R2, R5, R2, !P0 ;  /* 0x0000000205027207 */ /* 0x004fca0004000000 */
[----:B------:R0:W-:Y:S04]  /*22e30*/  STL [R1+0xec], R2 ;  /* 0x0000ec0201007387 */ /* 0x0001e80000100800 */
[----:B0-----:R-:W2:Y:S02]  /*22e40*/  LDL.LU R2, [R1+0x2c50] ;  /* 0x002c500001027983 */ /* 0x001ea40000300800 */
[----:B--2---:R-:W-:-:S05]  /*22e50*/  SEL R2, R5, R2, !P0 ;  /* 0x0000000205027207 */ /* 0x004fca0004000000 */
[----:B------:R0:W-:Y:S04]  /*22e60*/  STL [R1+0xfc], R2 ;  /* 0x0000fc0201007387 */ /* 0x0001e80000100800 */
[----:B0-----:R-:W2:Y:S02]  /*22e70*/  LDL.LU R2, [R1+0x2c4c] ;  /* 0x002c4c0001027983 */ /* 0x001ea40000300800 */
[----:B--2---:R-:W-:-:S05]  /*22e80*/  SEL R2, R5, R2, !P0 ;  /* 0x0000000205027207 */ /* 0x004fca0004000000 */
[----:B------:R0:W-:Y:S04]  /*22e90*/  STL [R1+0x108], R2 ;  /* 0x0001080201007387 */ /* 0x0001e80000100800 */
[----:B0-----:R-:W2:Y:S01]  /*22ea0*/  LDL.LU R2, [R1+0x2c48] ;  /* 0x002c480001027983 */ /* 0x001ea20000300800 */
[C---:B---3--:R-:W-:Y:S02]  /*22eb0*/  SEL R6, R5.reuse, R6, !P0 ;  /* 0x0000000605067207 */ /* 0x048fe40004000000 */
[----:B--2---:R-:W-:-:S05]  /*22ec0*/  SEL R2, R5, R2, !P0 ;  /* 0x0000000205027207 */ /* 0x004fca0004000000 */
[----:B------:R0:W-:Y:S02]  /*22ed0*/  STL [R1+0x11c], R2 ;  /* 0x00011c0201007387 */ /* 0x0001e40000100800 */
[C---:B0-----:R-:W-:Y:S02]  /*22ee0*/  SEL R2, R5.reuse, R28, !P0 ;  /* 0x0000001c05027207 */ /* 0x041fe40004000000 */
[----:B----4-:R-:W-:-:S03]  /*22ef0*/  SEL R28, R5, R29, !P0 ;  /* 0x0000001d051c7207 */ /* 0x010fc60004000000 */
[----:B------:R0:W-:Y:S04]  /*22f00*/  STL [R1+0x124], R2 ;  /* 0x0001240201007387 */ /* 0x0001e80000100800 */
[----:B------:R-:W-:Y:S01]  /*22f10*/  STL [R1+0x138], R28 ;  /* 0x0001381c01007387 */ /* 0x000fe20000100800 */
[----:B0-----:R-:W-:-:S03]  /*22f20*/  SEL R2, R5, R26, !P0 ;  /* 0x0000001a05027207 */ /* 0x001fc60004000000 */
[----:B------:R0:W-:Y:S01]  /*22f30*/  STL [R1+0x164], R6 ;  /* 0x0001640601007387 */ /* 0x0001e20000100800 */
[----:B------:R-:W-:-:S03]  /*22f40*/  SEL R26, R5, R27, !P0 ;  /* 0x0000001b051a7207 */ /* 0x000fc60004000000 */
[----:B------:R1:W-:Y:S01]  /*22f50*/  STL [R1+0x170], R2 ;  /* 0x0001700201007387 */ /* 0x0003e20000100800 */
[----:B0-----:R-:W-:-:S03]  /*22f60*/  SEL R6, R5, R16, !P0 ;  /* 0x0000001005067207 */ /* 0x001fc60004000000 */
[----:B------:R-:W-:Y:S01]  /*22f70*/  STL [R1+0x178], R26 ;  /* 0x0001781a01007387 */ /* 0x000fe20000100800 */
[----:B-1----:R-:W-:-:S03]  /*22f80*/  SEL R2, R5, R4, !P0 ;  /* 0x0000000405027207 */ /* 0x002fc60004000000 */
[----:B------:R-:W-:Y:S01]  /*22f90*/  STL [R1+0x180], R6 ;  /* 0x0001800601007387 */ /* 0x000fe20000100800 */
[C---:B------:R-:W-:Y:S02]  /*22fa0*/  SEL R4, R5.reuse, R0, !P0 ;  /* 0x0000000005047207 */ /* 0x040fe40004000000 */
[C---:B------:R-:W-:Y:S01]  /*22fb0*/  SEL R0, R5.reuse, R3, !P0 ;  /* 0x0000000305007207 */ /* 0x040fe20004000000 */
[----:B------:R0:W-:Y:S01]  /*22fc0*/  STL [R1+0x188], R2 ;  /* 0x0001880201007387 */ /* 0x0001e20000100800 */
[----:B------:R-:W-:-:S03]  /*22fd0*/  SEL R3, R5, R8, !P0 ;  /* 0x0000000805037207 */ /* 0x000fc60004000000 */
[----:B------:R-:W-:Y:S01]  /*22fe0*/  STL [R1+0x19c], R4 ;  /* 0x00019c0401007387 */ /* 0x000fe20000100800 */
[----:B0-----:R-:W-:-:S03]  /*22ff0*/  SEL R2, R5, R23, !P0 ;  /* 0x0000001705027207 */ /* 0x001fc60004000000 */
[----:B------:R0:W-:Y:S04]  /*23000*/  STL [R1+0x1c8], R0 ;  /* 0x0001c80001007387 */ /* 0x0001e80000100800 */
[----:B------:R1:W-:Y:S01]  /*23010*/  STL [R1+0x1d0], R2 ;  /* 0x0001d00201007387 */ /* 0x0003e20000100800 */
[----:B0-----:R-:W-:-:S03]  /*23020*/  SEL R0, R5, R9, !P0 ;  /* 0x0000000905007207 */ /* 0x001fc60004000000 */
[----:B------:R0:W-:Y:S01]  /*23030*/  STL [R1+0x1dc], R3 ;  /* 0x0001dc0301007387 */ /* 0x0001e20000100800 */
[----:B-1----:R-:W-:-:S03]  /*23040*/  SEL R2, R5, R7, !P0 ;  /* 0x0000000705027207 */ /* 0x002fc60004000000 */
[----:B------:R1:W-:Y:S04]  /*23050*/  STL [R1+0x1e4], R0 ;  /* 0x0001e40001007387 */ /* 0x0003e80000100800 */
[----:B------:R2:W-:Y:S01]  /*23060*/  STL [R1+0x20c], R2 ;  /* 0x00020c0201007387 */ /* 0x0005e20000100800 */
[C---:B0-----:R-:W-:Y:S02]  /*23070*/  SEL R3, R5.reuse, R24, !P0 ;  /* 0x0000001805037207 */ /* 0x041fe40004000000 */
        /* <DEDUP_REMOVED lines=19> */
[----:B------:R-:W-:Y:S01]  /*231b0*/  STL [R1+0x2ac], R3 ;  /* 0x0002ac0301007387 */ /* 0x000fe20000100800 */
[----:B--2---:R-:W-:-:S03]  /*231c0*/  SEL R2, R5, R12, !P0 ;  /* 0x0000000c05027207 */ /* 0x004fc60004000000 */
        /* <DEDUP_REMOVED lines=55> */
[----:B------:R-:W-:Y:S04]  /*23540*/  STL [R1+0x304], R28 ;  /* 0x0003041c01007387 */ /* 0x000fe80000100800 */
[----:B------:R1:W-:Y:S01]  /*23550*/  STL [R1+0x30c], R6 ;  /* 0x00030c0601007387 */ /* 0x0003e20000100800 */
[C---:B0-----:R-:W-:Y:S02]  /*23560*/  SEL R2, R5.reuse, R26, !P0 ;  /* 0x0000001a05027207 */ /* 0x041fe40004000000 */
[----:B------:R-:W-:-:S02]  /*23570*/  SEL R26, R5, R27, !P0 ;  /* 0x0000001b051a7207 */ /* 0x000fc40004000000 */
[C---:B-1----:R-:W-:Y:S01]  /*23580*/  SEL R6, R5.reuse, R16, !P0 ;  /* 0x0000001005067207 */ /* 0x042fe20004000000 */
[----:B------:R0:W-:Y:S04]  /*23590*/  STL [R1+0x314], R2 ;  /* 0x0003140201007387 */ /* 0x0001e80000100800 */
[----:B------:R-:W-:Y:S04]  /*235a0*/  STL [R1+0x31c], R26 ;  /* 0x00031c1a01007387 */ /* 0x000fe80000100800 */
[----:B------:R-:W-:Y:S01]  /*235b0*/  STL [R1+0x32c], R6 ;  /* 0x00032c0601007387 */ /* 0x000fe20000100800 */
[----:B0-----:R-:W-:-:S02]  /*235c0*/  SEL R2, R5, R4, !P0 ;  /* 0x0000000405027207 */ /* 0x001fc40004000000 */
[C---:B------:R-:W-:Y:S02]  /*235d0*/  SEL R4, R5.reuse, R0, !P0 ;  /* 0x0000000005047207 */ /* 0x040fe40004000000 */
[C---:B------:R-:W-:Y:S01]  /*235e0*/  SEL R0, R5.reuse, R3, !P0 ;  /* 0x0000000305007207 */ /* 0x040fe20004000000 */
[----:B------:R0:W-:Y:S04]  /*235f0*/  STL [R1+0x33c], R2 ;  /* 0x00033c0201007387 */ /* 0x0001e80000100800 */
[----:B------:R-:W-:Y:S01]  /*23600*/  STL [R1+0x340], R4 ;  /* 0x0003400401007387 */ /* 0x000fe20000100800 */
[----:B------:R-:W-:-:S03]  /*23610*/  SEL R3, R5, R8, !P0 ;  /* 0x0000000805037207 */ /* 0x000fc60004000000 */
[----:B------:R1:W-:Y:S01]  /*23620*/  STL [R1+0x34c], R0 ;  /* 0x00034c0001007387 */ /* 0x0003e20000100800 */
[C---:B0-----:R-:W-:Y:S02]  /*23630*/  SEL R2, R5.reuse, R23, !P0 ;  /* 0x0000001705027207 */ /* 0x041fe40004000000 */
[----:B-1----:R-:W-:-:S03]  /*23640*/  SEL R0, R5, R9, !P0 ;  /* 0x0000000905007207 */ /* 0x002fc60004000000 */
[----:B------:R0:W-:Y:S04]  /*23650*/  STL [R1+0x350], R2 ;  /* 0x0003500201007387 */ /* 0x0001e80000100800 */
[----:B------:R1:W-:Y:S04]  /*23660*/  STL [R1+0x354], R3 ;  /* 0x0003540301007387 */ /* 0x0003e80000100800 */
[----:B------:R2:W-:Y:S01]  /*23670*/  STL [R1+0x360], R0 ;  /* 0x0003600001007387 */ /* 0x0005e20000100800 */
[C---:B0-----:R-:W-:Y:S02]  /*23680*/  SEL R2, R5.reuse, R7, !P0 ;  /* 0x0000000705027207 */ /* 0x041fe40004000000 */
[----:B-1----:R-:W-:-:S02]  /*23690*/  SEL R3, R5, R24, !P0 ;  /* 0x0000001805037207 */ /* 0x002fc40004000000 */
[C---:B--2---:R-:W-:Y:S01]  /*236a0*/  SEL R0, R5.reuse, R21, !P0 ;  /* 0x0000001505007207 */ /* 0x044fe20004000000 */
[----:B------:R0:W-:Y:S04]  /*236b0*/  STL [R1+0x368], R2 ;  /* 0x0003680201007387 */ /* 0x0001e80000100800 */
[----:B------:R1:W-:Y:S04]  /*236c0*/  STL [R1+0x370], R3 ;  /* 0x0003700301007387 */ /* 0x0003e80000100800 */
[----:B------:R2:W-:Y:S01]  /*236d0*/  STL [R1+0x380], R0 ;  /* 0x0003800001007387 */ /* 0x0005e20000100800 */
[----:B0-----:R-:W-:-:S02]  /*236e0*/  SEL R2, R5, R20, !P0 ;  /* 0x0000001405027207 */ /* 0x001fc40004000000 */
[C---:B-1----:R-:W-:Y:S02]  /*236f0*/  SEL R3, R5.reuse, R19, !P0 ;  /* 0x0000001305037207 */ /* 0x042fe40004000000 */
        /* <DEDUP_REMOVED lines=14> */
[----:B------:R-:W-:Y:S04]  /*237e0*/  STL [R1+0x3c8], R3 ;  /* 0x0003c80301007387 */ /* 0x000fe80000100800 */
[----:B------:R-:W-:Y:S01]  /*237f0*/  STL [R1+0x3cc], R0 ;  /* 0x0003cc0001007387 */ /* 0x000fe20000100800 */
[----:B0-----:R-:W-:-:S05]  /*23800*/  SEL R2, R5, R12, !P0 ;  /* 0x0000000c05027207 */ /* 0x001fca0004000000 */
        /* <DEDUP_REMOVED lines=1237> */
[C---:B----4-:R-:W-:Y:S02]  /*28560*/  SEL R26, R5.reuse, R26, !P0 ;  /* 0x0000001a051a7207 */ /* 0x050fe40004000000 */
[C---:B------:R-:W-:Y:S02]  /*28570*/  SEL R27, R5.reuse, R27, !P0 ;  /* 0x0000001b051b7207 */ /* 0x040fe40004000000 */
[----:B------:R-:W-:-:S02]  /*28580*/  SEL R16, R5, R16, !P0 ;  /* 0x0000001005107207 */ /* 0x000fc40004000000 */
[C---:B------:R-:W-:Y:S02]  /*28590*/  SEL R4, R5.reuse, R4, !P0 ;  /* 0x0000000405047207 */ /* 0x040fe40004000000 */
[C---:B------:R-:W-:Y:S02]  /*285a0*/  SEL R23, R5.reuse, R23, !P0 ;  /* 0x0000001705177207 */ /* 0x040fe40004000000 */
[C---:B------:R-:W-:Y:S02]  /*285b0*/  SEL R8, R5.reuse, R8, !P0 ;  /* 0x0000000805087207 */ /* 0x040fe40004000000 */
[C---:B------:R-:W-:Y:S02]  /*285c0*/  SEL R9, R5.reuse, R9, !P0 ;  /* 0x0000000905097207 */ /* 0x040fe40004000000 */
        /* <DEDUP_REMOVED lines=15> */
[----:B--2---:R-:W-:-:S05]  /*286c0*/  SEL R2, R5, R2, !P0 ;  /* 0x0000000205027207 */ /* 0x004fca0004000000 */
[----:B------:R0:W-:Y:S04]  /*286d0*/  STL [R1+0x1b0], R2 ;  /* 0x0001b00201007387 */ /* 0x0001e80000100800 */
[----:B0-----:R-:W2:Y:S04]  /*286e0*/  LDL.LU R2, [R1+0x2b9c] ;  /* 0x002b9c0001027983 */ /* 0x001ea80000300800 */
[----:B------:R0:W-:Y:S04]  /*286f0*/  STL [R1+0x1ac], R6 ;  /* 0x0001ac0601007387 */ /* 0x0001e80000100800 */
[----:B0-----:R-:W3:Y:S04]  /*28700*/  LDL.LU R6, [R1+0x2b98] ;  /* 0x002b980001067983 */ /* 0x001ee80000300800 */
[----:B------:R0:W-:Y:S04]  /*28710*/  STL [R1+0x1a8], R26 ;  /* 0x0001a81a01007387 */ /* 0x0001e80000100800 */
[----:B0-----:R-:W4:Y:S04]  /*28720*/  LDL.LU R26, [R1+0x2b94] ;  /* 0x002b9400011a7983 */ /* 0x001f280000300800 */
        /* <DEDUP_REMOVED lines=19> */
[----:B0-----:R-:W3:Y:S04]  /*28860*/  LDL.LU R20, [R1+0x2b6c] ;  /* 0x002b6c0001147983 */ /* 0x001ee80000300800 */
[----:B------:R0:W-:Y:S04]  /*28870*/  STL [R1+0x168], R19 ;  /* 0x0001681301007387 */ /* 0x0001e80000100800 */
[----:B0-----:R-:W4:Y:S04]  /*28880*/  LDL.LU R19, [R1+0x2b68] ;  /* 0x002b680001137983 */ /* 0x001f280000300800 */
[----:B------:R0:W-:Y:S04]  /*28890*/  STL [R1+0x160], R18 ;  /* 0x0001601201007387 */ /* 0x0001e80000100800 */
[----:B0-----:R-:W4:Y:S04]  /*288a0*/  LDL.LU R18, [R1+0x2b64] ;  /* 0x002b640001127983 */ /* 0x001f280000300800 */
        /* <DEDUP_REMOVED lines=17> */
[----:B0-----:R-:W3:Y:S01]  /*289c0*/  LDL.LU R10, [R1+0x2b40] ;  /* 0x002b4000010a7983 */ /* 0x001ee20000300800 */
[----:B------:R-:W-:-:S02]  /*289d0*/  SEL R28, R5, R28, !P0 ;  /* 0x0000001c051c7207 */ /* 0x000fc40004000000 */
[----:B------:R-:W-:-:S03]  /*289e0*/  SEL R0, R5, R0, !P0 ;  /* 0x0000000005007207 */ /* 0x000fc60004000000 */
[----:B------:R0:W-:Y:S01]  /*289f0*/  STL [R1+0x134], R28 ;  /* 0x0001341c01007387 */ /* 0x0001e20000100800 */
[C---:B------:R-:W-:Y:S02]  /*28a00*/  SEL R3, R5.reuse, R3, !P0 ;  /* 0x0000000305037207 */ /* 0x040fe40004000000 */
[----:B0-----:R-:W-:-:S05]  /*28a10*/  SEL R28, R5, R29, !P0 ;  /* 0x0000001d051c7207 */ /* 0x001fca0004000000 */
[----:B------:R-:W-:Y:S04]  /*28a20*/  STL [R1+0x130], R28 ;  /* 0x0001301c01007387 */ /* 0x000fe80000100800 */
[----:B------:R-:W4:Y:S04]  /*28a30*/  LDL.LU R29, [R1+0xc64] ;  /* 0x000c6400011d7983 */ /* 0x000f280000300800 */
[----:B------:R-:W-:Y:S04]  /*28a40*/  STL [R1+0x12c], R0 ;  /* 0x00012c0001007387 */ /* 0x000fe80000100800 */
[----:B------:R0:W-:Y:S04]  /*28a50*/  STL [R1+0x128], R3 ;  /* 0x0001280301007387 */ /* 0x0001e80000100800 */
[----:B0-----:R-:W4:Y:S01]  /*28a60*/  LDL.LU R3, [R1+0xc60] ;  /* 0x000c600001037983 */ /* 0x001f220000300800 */
[----:B--2---:R-:W-:-:S02]  /*28a70*/  SEL R7, R5, R7, !P0 ;  /* 0x0000000705077207 */ /* 0x004fc40004000000 */
[C---:B---3--:R-:W-:Y:S02]  /*28a80*/  SEL R0, R5.reuse, R10, !P0 ;  /* 0x0000000a05007207 */ /* 0x048fe40004000000 */
[C---:B----4-:R-:W-:Y:S02]  /*28a90*/  SEL R10, R5.reuse, R11, !P0 ;  /* 0x0000000b050a7207 */ /* 0x050fe40004000000 */
[C---:B------:R-:W-:Y:S01]  /*28aa0*/  SEL R11, R5.reuse, R12, !P0 ;  /* 0x0000000c050b7207 */ /* 0x040fe20004000000 */
        /* <DEDUP_REMOVED lines=13> */
[----:B------:R1:W-:Y:S01]  /*28b80*/  STL [R1+0xf8], R10 ;  /* 0x0000f80a01007387 */ /* 0x0003e20000100800 */
[C---:B------:R-:W-:Y:S02]  /*28b90*/  SEL R12, R5.reuse, R20, !P0 ;  /* 0x00000014050c7207 */ /* 0x040fe40004000000 */
[C---:B0-----:R-:W-:Y:S01]  /*28ba0*/  SEL R0, R5.reuse, R18, !P0 ;  /* 0x0000001205007207 */ /* 0x041fe20004000000 */
[----:B-1----:R-:W2:Y:S04]  /*28bb0*/  LDL.LU R10, [R1+0x858] ;  /* 0x00085800010a7983 */ /* 0x002ea80000300800 */
[----:B------:R0:W-:Y:S04]  /*28bc0*/  STL [R1+0xf4], R11 ;  /* 0x0000f40b01007387 */ /* 0x0001e80000100800 */
[----:B------:R1:W-:Y:S01]  /*28bd0*/  STL [R1+0xf0], R0 ;  /* 0x0000f00001007387 */ /* 0x0003e20000100800 */
[----:B0-----:R-:W-:-:S02]  /*28be0*/  SEL R11, R5, R19, !P0 ;  /* 0x00000013050b7207 */ /* 0x001fc40004000000 */
[----:B-1----:R-:W-:-:S03]  /*28bf0*/  SEL R0, R5, R21, !P0 ;  /* 0x0000001505007207 */ /* 0x002fc60004000000 */
[----:B------:R0:W-:Y:S04]  /*28c00*/  STL [R1+0xe8], R11 ;  /* 0x0000e80b01007387 */ /* 0x0001e80000100800 */
[----:B------:R-:W-:Y:S04]  /*28c10*/  STL [R1+0xe4], R12 ;  /* 0x0000e40c01007387 */ /* 0x000fe80000100800 */
[----:B------:R1:W-:Y:S01]  /*28c20*/  STL [R1+0xe0], R0 ;  /* 0x0000e00001007387 */ /* 0x0003e20000100800 */
[C---:B0-----:R-:W-:Y:S02]  /*28c30*/  SEL R11, R5.reuse, R24, !P0 ;  /* 0x00000018050b7207 */ /* 0x041fe40004000000 */
[----:B-1----:R-:W-:-:S03]  /*28c40*/  SEL R0, R5, R9, !P0 ;  /* 0x0000000905007207 */ /* 0x002fc60004000000 */
[----:B------:R-:W-:Y:S04]  /*28c50*/  STL [R1+0xdc], R11 ;  /* 0x0000dc0b01007387 */ /* 0x000fe80000100800 */
[----:B------:R-:W3:Y:S04]  /*28c60*/  LDL.LU R24, [R1+0x54] ;  /* 0x0000540001187983 */ /* 0x000ee80000300800 */
[----:B------:R0:W-:Y:S04]  /*28c70*/  STL [R1+0xd8], R7 ;  /* 0x0000d80701007387 */ /* 0x0001e80000100800 */
[----:B------:R-:W4:Y:S04]  /*28c80*/  LDL.LU R21, [R1+0x50] ;  /* 0x0000500001157983 */ /* 0x000f280000300800 */
[----:B------:R1:W-:Y:S04]  /*28c90*/  STL [R1+0xd0], R0 ;  /* 0x0000d00001007387 */ /* 0x0003e80000100800 */
[----:B------:R-:W4:Y:S04]  /*28ca0*/  LDL.LU R20, [R1+0x40] ;  /* 0x0000400001147983 */ /* 0x000f280000300800 */
[----:B------:R-:W4:Y:S04]  /*28cb0*/  LDL.LU R19, [R1+0x3c] ;  /* 0x00003c0001137983 */ /* 0x000f280000300800 */
[----:B------:R-:W4:Y:S04]  /*28cc0*/  LDL.LU R18, [R1+0x38] ;  /* 0x0000380001127983 */ /* 0x000f280000300800 */
[----:B------:R-:W4:Y:S04]  /*28cd0*/  LDL.LU R12, [R1+0x24] ;  /* 0x00002400010c7983 */ /* 0x000f280000300800 */
[----:B------:R-:W4:Y:S01]  /*28ce0*/  LDL.LU R13, [R1+0x20] ;  /* 0x00002000010d7983 */ /* 0x000f220000300800 */
[----:B0-----:R-:W-:-:S05]  /*28cf0*/  SEL R7, R5, R8, !P0 ;  /* 0x0000000805077207 */ /* 0x001fca0004000000 */
[----:B------:R0:W-:Y:S04]  /*28d00*/  STL [R1+0xcc], R7 ;  /* 0x0000cc0701007387 */ /* 0x0001e80000100800 */
[----:B------:R-:W4:Y:S04]  /*28d10*/  LDL.LU R15, [R1+0x1c] ;  /* 0x00001c00010f7983 */ /* 0x000f280000300800 */
[----:B------:R-:W4:Y:S01]  /*28d20*/  LDL.LU R14, [R1+0x18] ;  /* 0x00001800010e7983 */ /* 0x000f220000300800 */
[----:B-1----:R-:W-:-:S05]  /*28d30*/  SEL R0, R5, R23, !P0 ;  /* 0x0000001705007207 */ /* 0x002fca0004000000 */
[----:B------:R1:W-:Y:S04]  /*28d40*/  STL [R1+0xc8], R0 ;  /* 0x0000c80001007387 */ /* 0x0003e80000100800 */
[----:B------:R-:W4:Y:S04]  /*28d50*/  LDL.LU R25, [R1+0x14] ;  /* 0x0000140001197983 */ /* 0x000f280000300800 */
[----:B------:R-:W4:Y:S01]  /*28d60*/  LDL.LU R17, [R1+0x10] ;  /* 0x0000100001117983 */ /* 0x000f220000300800 */
[----:B0-----:R-:W-:Y:S02]  /*28d70*/  IMAD R7, R29, UR6, RZ ;  /* 0x000000061d077c24 */ /* 0x001fe4000f8e02ff */
[----:B------:R-:W-:Y:S01]  /*28d80*/  IMAD R8, R3, UR6, RZ ;  /* 0x0000000603087c24 */ /* 0x000fe2000f8e02ff */
[C---:B------:R-:W-:Y:S01]  /*28d90*/  SEL R3, R5.reuse, R27, !P0 ;  /* 0x0000001b05037207 */ /* 0x040fe20004000000 */
[----:B------:R-:W-:Y:S01]  /*28da0*/  ULDC UR6, c[0x0][0x240] ;  /* 0x0000900000067ab9 */ /* 0x000fe20000000800 */
[----:B-1----:R-:W-:-:S02]  /*28db0*/  SEL R0, R5, R4, !P0 ;  /* 0x0000000405007207 */ /* 0x002fc40004000000 */
[----:B------:R-:W-:Y:S02]  /*28dc0*/  SEL R4, R5, R16, !P0 ;  /* 0x0000001005047207 */ /* 0x000fe40004000000 */
[----:B------:R-:W-:-:S03]  /*28dd0*/  LEA R28, P1, R7, UR8, 0x1 ;  /* 0x00000008071c7c11 */ /* 0x000fc6000f8208ff */
[----:B------:R-:W-:Y:S04]  /*28de0*/  STL [R1+0xbc], R4 ;  /* 0x0000bc0401007387 */ /* 0x000fe80000100800 */
[----:B------:R-:W4:Y:S04]  /*28df0*/  LDL.LU R22, [R1+0xc] ;  /* 0x00000c0001167983 */ /* 0x000f280000300800 */
[----:B------:R0:W-:Y:S01]  /*28e00*/  STL [R1+0xb8], R3 ;  /* 0x0000b80301007387 */ /* 0x0001e20000100800 */
[----:B------:R-:W-:-:S03]  /*28e10*/  LEA.HI.X.SX32 R29, R7, UR9, 0x1, P1 ;  /* 0x00000009071d7c11 */ /* 0x000fc600088f0eff */
[----:B------:R-:W4:Y:S01]  /*28e20*/  LDL.LU R11, [R1+0x4] ;  /* 0x00000400010b7983 */ /* 0x000f220000300800 */
[C---:B0-----:R-:W-:Y:S02]  /*28e30*/  SEL R3, R5.reuse, R26, !P0 ;  /* 0x0000001a05037207 */ /* 0x041fe40004000000 */
[----:B------:R-:W-:-:S05]  /*28e40*/  SEL R5, R5, R6, !P0 ;  /* 0x0000000605057207 */ /* 0x000fca0004000000 */
[----:B------:R-:W-:Y:S04]  /*28e50*/  STL [R1+0xa8], R5 ;  /* 0x0000a80501007387 */ /* 0x000fe80000100800 */
[----:B------:R0:W-:Y:S01]  /*28e60*/  STL.64 [R1+0x12f0], R28 ;  /* 0x0012f01c01007387 */ /* 0x0001e20000100a00 */
[----:B------:R-:W-:-:S03]  /*28e70*/  LEA R26, P2, R8, UR8, 0x1 ;  /* 0x00000008081a7c11 */ /* 0x000fc6000f8408ff */
[----:B0-----:R-:W4:Y:S01]  /*28e80*/  LDL.LU.64 R28, [R1+0x2b38] ;  /* 0x002b3800011c7983 */ /* 0x001f220000300a00 */
[----:B------:R-:W-:Y:S02]  /*28e90*/  LEA.HI.X.SX32 R27, R8, UR9, 0x1, P2 ;  /* 0x00000009081b7c11 */ /* 0x000fe400090f0eff */
[----:B--2---:R-:W-:Y:S02]  /*28ea0*/  LEA.HI.X.SX32 R4, R10, UR11, 0x1, P4 ;  /* 0x0000000b0a047c11 */ /* 0x004fe4000a0f0eff */
[----:B------:R-:W2:Y:S04]  /*28eb0*/  LDL.LU R10, [R1] ;  /* 0x00000000010a7983 */ /* 0x000ea80000300800 */
[----:B------:R-:W-:Y:S01]  /*28ec0*/  STL.64 [R1+0x11d8], R26 ;  /* 0x0011d81a01007387 */ /* 0x000fe20000100a00 */
[----:B---3--:R-:W-:-:S02]  /*28ed0*/  IMAD R7, R24, UR6, RZ ;  /* 0x0000000618077c24 */ /* 0x008fc4000f8e02ff */
[----:B----4-:R-:W-:Y:S02]  /*28ee0*/  IMAD R6, R21, UR6, RZ ;  /* 0x0000000615067c24 */ /* 0x010fe4000f8e02ff */
[----:B------:R-:W-:Y:S01]  /*28ef0*/  IMAD R5, R20, UR6, RZ ;  /* 0x0000000614057c24 */ /* 0x000fe2000f8e02ff */
[----:B------:R0:W-:Y:S04]  /*28f00*/  STL [R1+0xb0], R7 ;  /* 0x0000b00701007387 */ /* 0x0001e80000100800 */
[----:B------:R-:W-:Y:S04]  /*28f10*/  STL [R1+0xa0], R6 ;  /* 0x0000a00601007387 */ /* 0x000fe80000100800 */
[----:B------:R1:W-:Y:S01]  /*28f20*/  STL [R1+0x9c], R5 ;  /* 0x00009c0501007387 */ /* 0x0003e20000100800 */
[----:B0-----:R-:W-:-:S02]  /*28f30*/  IMAD R7, R19, UR6, RZ ;  /* 0x0000000613077c24 */ /* 0x001fc4000f8e02ff */
[----:B-1----:R-:W-:-:S03]  /*28f40*/  IMAD R5, R12, UR6, RZ ;  /* 0x000000060c057c24 */ /* 0x002fc6000f8e02ff */
[----:B------:R-:W-:Y:S04]  /*28f50*/  STL [R1+0x98], R7 ;  /* 0x0000980701007387 */ /* 0x000fe80000100800 */
[----:B------:R-:W3:Y:S01]  /*28f60*/  LDL.LU R12, [R1+0x74] ;  /* 0x00007400010c7983 */ /* 0x000ee20000300800 */
[----:B------:R-:W-:-:S05]  /*28f70*/  IMAD R6, R18, UR6, RZ ;  /* 0x0000000612067c24 */ /* 0x000fca000f8e02ff */
[----:B------:R0:W-:Y:S04]  /*28f80*/  STL [R1+0x94], R6 ;  /* 0x0000940601007387 */ /* 0x0001e80000100800 */
[----:B------:R1:W-:Y:S01]  /*28f90*/  STL [R1+0x90], R5 ;  /* 0x0000900501007387 */ /* 0x0003e20000100800 */
[----:B0-----:R-:W-:-:S03]  /*28fa0*/  IMAD R6, R13, UR6, RZ ;  /* 0x000000060d067c24 */ /* 0x001fc6000f8e02ff */
[----:B------:R-:W4:Y:S01]  /*28fb0*/  LDL.LU R13, [R1+0x88] ;  /* 0x00008800010d7983 */ /* 0x000f220000300800 */
[----:B-1----:R-:W-:-:S03]  /*28fc0*/  IMAD R5, R15, UR6, RZ ;  /* 0x000000060f057c24 */ /* 0x002fc6000f8e02ff */
[----:B------:R0:W-:Y:S04]  /*28fd0*/  STL [R1+0x84], R6 ;  /* 0x0000840601007387 */ /* 0x0001e80000100800 */
[----:B------:R-:W4:Y:S04]  /*28fe0*/  LDL.LU R15, [R1+0x8c] ;  /* 0x00008c00010f7983 */ /* 0x000f280000300800 */
[----:B------:R1:W-:Y:S01]  /*28ff0*/  STL [R1+0x80], R5 ;  /* 0x0000800501007387 */ /* 0x0003e20000100800 */
[----:B0-----:R-:W-:-:S03]  /*29000*/  IMAD R6, R14, UR6, RZ ;  /* 0x000000060e067c24 */ /* 0x001fc6000f8e02ff */
[----:B------:R-:W4:Y:S01]  /*29010*/  LDL.LU R14, [R1+0xa4] ;  /* 0x0000a400010e7983 */ /* 0x000f220000300800 */
[----:B-1----:R-:W-:-:S03]  /*29020*/  IMAD R5, R25, UR6, RZ ;  /* 0x0000000619057c24 */ /* 0x002fc6000f8e02ff */
[----:B------:R0:W-:Y:S04]  /*29030*/  STL [R1+0x7c], R6 ;  /* 0x00007c0601007387 */ /* 0x0001e80000100800 */
[----:B0-----:R-:W4:Y:S04]  /*29040*/  LDL.LU R6, [R1+0xac] ;  /* 0x0000ac0001067983 */ /* 0x001f280000300800 */
[----:B------:R-:W4:Y:S04]  /*29050*/  LDL.LU R26, [R1+0xc4] ;  /* 0x0000c400011a7983 */ /* 0x000f280000300800 */
[----:B------:R0:W-:Y:S04]  /*29060*/  STL [R1+0x78], R5 ;  /* 0x0000780501007387 */ /* 0x0001e80000100800 */
[----:B------:R-:W4:Y:S04]  /*29070*/  LDL.LU R25, [R1+0xd4] ;  /* 0x0000d40001197983 */ /* 0x000f280000300800 */
[----:B------:R-:W4:Y:S01]  /*29080*/  LDL.LU R27, [R1+0xec] ;  /* 0x0000ec00011b7983 */ /* 0x000f220000300800 */
[----:B0-----:R-:W-:-:S03]  /*29090*/  IMAD R5, R17, UR6, RZ ;  /* 0x0000000611057c24 */ /* 0x001fc6000f8e02ff */
[----:B------:R-:W4:Y:S04]  /*290a0*/  LDL.LU R17, [R1+0xfc] ;  /* 0x0000fc0001117983 */ /* 0x000f280000300800 */
[----:B------:R0:W-:Y:S04]  /*290b0*/  STL [R1+0x70], R5 ;  /* 0x0000700501007387 */ /* 0x0001e80000100800 */
[----:B------:R-:W4:Y:S04]  /*290c0*/  LDL.LU R16, [R1+0x108] ;  /* 0x0001080001107983 */ /* 0x000f280000300800 */
[----:B------:R-:W4:Y:S01]  /*290d0*/  LDL.LU R18, [R1+0x11c] ;  /* 0x00011c0001127983 */ /* 0x000f220000300800 */
[----:B0-----:R-:W-:-:S05]  /*290e0*/  IMAD R5, R22, UR6, RZ ;  /* 0x0000000616057c24 */ /* 0x001fca000f8e02ff */
[----:B------:R0:W-:Y:S04]  /*290f0*/  STL [R1+0x6c], R5 ;  /* 0x00006c0501007387 */ /* 0x0001e80000100800 */
[----:B------:R-:W4:Y:S04]  /*29100*/  LDL.LU R23, [R1+0x124] ;  /* 0x0001240001177983 */ /* 0x000f280000300800 */
[----:B------:R-:W4:Y:S01]  /*29110*/  LDL.LU R19, [R1+0x138] ;  /* 0x0001380001137983 */ /* 0x000f220000300800 */
[----:B0-----:R-:W-:-:S05]  /*29120*/  IMAD R5, R11, UR6, RZ ;  /* 0x000000060b057c24 */ /* 0x001fca000f8e02ff */
[----:B------:R2:W-:Y:S04]  /*29130*/  STL [R1+0x68], R5 ;  /* 0x0000680501007387 */ /* 0x0005e80000100800 */
[----:B------:R-:W4:Y:S04]  /*29140*/  LDL.LU R9, [R1+0x164] ;  /* 0x0001640001097983 */ /* 0x000f280000300800 */
[----:B------:R-:W4:Y:S01]  /*29150*/  LDL.LU R20, [R1+0x170] ;  /* 0x0001700001147983 */ /* 0x000f220000300800 */
[----:B------:R-:W-:Y:S02]  /*29160*/  IMAD R2, R2, UR6, RZ ;  /* 0x0000000602027c24 */ /* 0x000fe4000f8e02ff */
[----:B--2---:R-:W-:-:S05]  /*29170*/  IMAD R5, R10, UR6, RZ ;  /* 0x000000060a057c24 */ /* 0x004fca000f8e02ff */
[----:B------:R0:W-:Y:S04]  /*29180*/  STL [R1+0x64], R5 ;  /* 0x0000640501007387 */ /* 0x0001e80000100800 */
[----:B------:R-:W2:Y:S04]  /*29190*/  LDL.LU R24, [R1+0x178] ;  /* 0x0001780001187983 */ /* 0x000ea80000300800 */
[----:B------:R-:W2:Y:S01]  /*291a0*/  LDL.LU R22, [R1+0x180] ;  /* 0x0001800001167983 */ /* 0x000ea20000300800 */
[----:B0-----:R-:W-:-:S05]  /*291b0*/  IMAD R5, R29, UR6, RZ ;  /* 0x000000061d057c24 */ /* 0x001fca000f8e02ff */
[----:B------:R0:W-:Y:S04]  /*291c0*/  STL [R1+0x60], R5 ;  /* 0x0000600501007387 */ /* 0x0001e80000100800 */
[----:B------:R-:W2:Y:S01]  /*291d0*/  LDL.LU R10, [R1+0x188] ;  /* 0x00018800010a7983 */ /* 0x000ea20000300800 */
[----:B0-----:R-:W-:-:S05]  /*291e0*/  IMAD R5, R28, UR6, RZ ;  /* 0x000000061c057c24 */ /* 0x001fca000f8e02ff */
[----:B------:R3:W-:Y:S04]  /*291f0*/  STL [R1+0x5c], R5 ;  /* 0x00005c0501007387 */ /* 0x0007e80000100800 */
[----:B------:R-:W2:Y:S04]  /*29200*/  LDL.LU R21, [R1+0x19c] ;  /* 0x00019c0001157983 */ /* 0x000ea80000300800 */
[----:B------:R-:W2:Y:S04]  /*29210*/  LDL.LU R11, [R1+0x1c8] ;  /* 0x0001c800010b7983 */ /* 0x000ea80000300800 */
[----:B------:R4:W-:Y:S01]  /*29220*/  STL [R1+0x58], R2 ;  /* 0x0000580201007387 */ /* 0x0009e20000100800 */
[----:B---3--:R-:W-:-:S03]  /*29230*/  IMAD R5, R12, UR6, RZ ;  /* 0x000000060c057c24 */ /* 0x008fc6000f8e02ff */
[----:B------:R-:W3:Y:S04]  /*29240*/  LDL.LU R12, [R1+0x1d0] ;  /* 0x0001d000010c7983 */ /* 0x000ee80000300800 */
[----:B------:R0:W-:Y:S01]  /*29250*/  STL [R1+0x54], R5 ;  /* 0x0000540501007387 */ /* 0x0001e20000100800 */
[----:B----4-:R-:W-:-:S03]  /*29260*/  IMAD R2, R13, UR6, RZ ;  /* 0x000000060d027c24 */ /* 0x010fc6000f8e02ff */
[----:B------:R-:W4:Y:S01]  /*29270*/  LDL.LU R13, [R1+0x1dc] ;  /* 0x0001dc00010d7983 */ /* 0x000f220000300800 */
[----:B0-----:R-:W-:-:S03]  /*29280*/  IMAD R5, R15, UR6, RZ ;  /* 0x000000060f057c24 */ /* 0x001fc6000f8e02ff */
[----:B------:R0:W-:Y:S04]  /*29290*/  STL [R1+0x50], R2 ;  /* 0x0000500201007387 */ /* 0x0001e80000100800 */
[----:B------:R-:W4:Y:S04]  /*292a0*/  LDL.LU R15, [R1+0x1e4] ;  /* 0x0001e400010f7983 */ /* 0x000f280000300800 */
[----:B------:R-:W-:Y:S01]  /*292b0*/  STL [R1+0x4c], R5 ;  /* 0x00004c0501007387 */ /* 0x000fe20000100800 */
[----:B0-----:R-:W-:-:S03]  /*292c0*/  IMAD R2, R14, UR6, RZ ;  /* 0x000000060e027c24 */ /* 0x001fc6000f8e02ff */
[----:B------:R-:W4:Y:S04]  /*292d0*/  LDL.LU R14, [R1+0x20c] ;  /* 0x00020c00010e7983 */ /* 0x000f280000300800 */
[----:B------:R0:W-:Y:S01]  /*292e0*/  STL [R1+0x48], R2 ;  /* 0x0000480201007387 */ /* 0x0001e20000100800 */
[----:B------:R-:W-:Y:S02]  /*292f0*/  IMAD R6, R6, UR6, RZ ;  /* 0x0000000606067c24 */ /* 0x000fe4000f8e02ff */
[----:B0-----:R-:W-:Y:S02]  /*29300*/  IMAD R2, R26, UR6, RZ ;  /* 0x000000061a027c24 */ /* 0x001fe4000f8e02ff */
[----:B------:R-:W-:Y:S01]  /*29310*/  IMAD R5, R25, UR6, RZ ;  /* 0x0000000619057c24 */ /* 0x000fe2000f8e02ff */
[----:B------:R-:W-:Y:S04]  /*29320*/  STL [R1+0x44], R6 ;  /* 0x0000440601007387 */ /* 0x000fe80000100800 */
[----:B------:R-:W4:Y:S04]  /*29330*/  LDL.LU R25, [R1+0x214] ;  /* 0x0002140001197983 */ /* 0x000f280000300800 */
[----:B------:R0:W-:Y:S04]  /*29340*/  STL [R1+0x40], R2 ;  /* 0x0000400201007387 */ /* 0x0001e80000100800 */
[----:B------:R1:W-:Y:S01]  /*29350*/  STL [R1+0x3c], R5 ;  /* 0x00003c0501007387 */ /* 0x0003e20000100800 */
[----:B0-----:R-:W-:-:S02]  /*29360*/  IMAD R2, R27, UR6, RZ ;  /* 0x000000061b027c24 */ /* 0x001fc4000f8e02ff */
[----:B-1----:R-:W-:Y:S02]  /*29370*/  IMAD R5, R17, UR6, RZ ;  /* 0x0000000611057c24 */ /* 0x002fe4000f8e02ff */
[----:B------:R-:W4:Y:S04]  /*29380*/  LDL.LU R17, [R1+0x21c] ;  /* 0x00021c0001117983 */ /* 0x000f280000300800 */
[----:B------:R-:W-:Y:S04]  /*29390*/  STL [R1+0x38], R2 ;  /* 0x0000380201007387 */ /* 0x000fe80000100800 */
[----:B------:R0:W-:Y:S02]  /*293a0*/  STL [R1+0x34], R5 ;  /* 0x0000340501007387 */ /* 0x0001e40000100800 */
[----:B0-----:R-:W-:-:S02]  /*293b0*/  IMAD R5, R18, UR6, RZ ;  /* 0x0000000612057c24 */ /* 0x001fc4000f8e02ff */
[----:B------:R-:W4:Y:S01]  /*293c0*/  LDL.LU R18, [R1+0x244] ;  /* 0x0002440001127983 */ /* 0x000f220000300800 */
[----:B------:R-:W-:-:S05]  /*293d0*/  IMAD R2, R16, UR6, RZ ;  /* 0x0000000610027c24 */ /* 0x000fca000f8e02ff */
[----:B------:R0:W-:Y:S04]  /*293e0*/  STL [R1+0x30], R2 ;  /* 0x0000300201007387 */ /* 0x0001e80000100800 */
[----:B------:R1:W-:Y:S01]  /*293f0*/  STL [R1+0x2c], R5 ;  /* 0x00002c0501007387 */ /* 0x0003e20000100800 */
[----:B0-----:R-:W-:Y:S02]  /*29400*/  IMAD R2, R23, UR6, RZ ;  /* 0x0000000617027c24 */ /* 0x001fe4000f8e02ff */
[----:B-1----:R-:W-:Y:S02]  /*29410*/  IMAD R5, R19, UR6, RZ ;  /* 0x0000000613057c24 */ /* 0x002fe4000f8e02ff */
[----:B------:R-:W4:Y:S04]  /*29420*/  LDL.LU R19, [R1+0x258] ;  /* 0x0002580001137983 */ /* 0x000f280000300800 */
[----:B------:R0:W-:Y:S04]  /*29430*/  STL [R1+0x28], R2 ;  /* 0x0000280201007387 */ /* 0x0001e80000100800 */
[----:B------:R1:W-:Y:S01]  /*29440*/  STL [R1+0x24], R5 ;  /* 0x0000240501007387 */ /* 0x0003e20000100800 */
[----:B0-----:R-:W-:-:S02]  /*29450*/  IMAD R2, R9, UR6, RZ ;  /* 0x0000000609027c24 */ /* 0x001fc4000f8e02ff */
[----:B-1----:R-:W-:Y:S02]  /*29460*/  IMAD R5, R20, UR6, RZ ;  /* 0x0000000614057c24 */ /* 0x002fe4000f8e02ff */
[----:B------:R-:W4:Y:S04]  /*29470*/  LDL.LU R20, [R1+0x260] ;  /* 0x0002600001147983 */ /* 0x000f280000300800 */
[----:B------:R2:W-:Y:S04]  /*29480*/  STL [R1+0x20], R2 ;  /* 0x0000200201007387 */ /* 0x0005e80000100800 */
[----:B------:R0:W-:Y:S01]  /*29490*/  STL [R1+0x1c], R5 ;  /* 0x00001c0501007387 */ /* 0x0001e20000100800 */
[----:B--2---:R-:W-:-:S02]  /*294a0*/  IMAD R2, R24, UR6, RZ ;  /* 0x0000000618027c24 */ /* 0x004fc4000f8e02ff */
[----:B0-----:R-:W-:Y:S02]  /*294b0*/  IMAD R5, R22, UR6, RZ ;  /* 0x0000000616057c24 */ /* 0x001fe4000f8e02ff */
[----:B------:R-:W2:Y:S04]  /*294c0*/  LDL.LU R22, [R1+0x270] ;  /* 0x0002700001167983 */ /* 0x000ea80000300800 */
[----:B------:R0:W-:Y:S04]  /*294d0*/  STL [R1+0x18], R2 ;  /* 0x0000180201007387 */ /* 0x0001e80000100800 */
[----:B------:R1:W-:Y:S01]  /*294e0*/  STL [R1+0x14], R5 ;  /* 0x0000140501007387 */ /* 0x0003e20000100800 */
[----:B0-----:R-:W-:-:S03]  /*294f0*/  IMAD R2, R10, UR6, RZ ;  /* 0x000000060a027c24 */ /* 0x001fc6000f8e02ff */
[----:B------:R-:W2:Y:S04]  /*29500*/  LDL.LU R10, [R1+0x278] ;  /* 0x00027800010a7983 */ /* 0x000ea80000300800 */
[----:B------:R0:W-:Y:S01]  /*29510*/  STL [R1+0x10], R2 ;  /* 0x0000100201007387 */ /* 0x0001e20000100800 */
[----:B-1----:R-:W-:Y:S02]  /*29520*/  IMAD R5, R21, UR6, RZ ;  /* 0x0000000615057c24 */ /* 0x002fe4000f8e02ff */
[----:B0-----:R-:W-:Y:S02]  /*29530*/  IMAD R2, R11, UR6, RZ ;  /* 0x000000060b027c24 */ /* 0x001fe4000f8e02ff */
[----:B------:R-:W2:Y:S04]  /*29540*/  LDL.LU R11, [R1+0x29c] ;  /* 0x00029c00010b7983 */ /* 0x000ea80000300800 */
[----:B------:R3:W-:Y:S04]  /*29550*/  STL [R1+0xc], R5 ;  /* 0x00000c0501007387 */ /* 0x0007e80000100800 */
[----:B------:R4:W-:Y:S01]  /*29560*/  STL [R1+0x8], R2 ;  /* 0x0000080201007387 */ /* 0x0009e20000100800 */
[----:B---3--:R-:W-:-:S03]  /*29570*/  IMAD R5, R12, UR6, RZ ;  /* 0x000000060c057c24 */ /* 0x008fc6000f8e02ff */
[----:B------:R-:W3:Y:S04]  /*29580*/  LDL.LU R12, [R1+0x2a4] ;  /* 0x0002a400010c7983 */ /* 0x000ee80000300800 */
[----:B------:R-:W-:Y:S01]  /*29590*/  STL [R1+0x4], R5 ;  /* 0x0000040501007387 */ /* 0x000fe20000100800 */
[----:B----4-:R-:W-:-:S03]  /*295a0*/  IMAD R2, R13, UR6, RZ ;  /* 0x000000060d027c24 */ /* 0x010fc6000f8e02ff */
[----:B------:R-:W4:Y:S01]  /*295b0*/  LDL.LU R13, [R1+0x2ac] ;  /* 0x0002ac00010d7983 */ /* 0x000f220000300800 */
[----:B------:R-:W-:-:S03]  /*295c0*/  IMAD R29, R15, UR6, RZ ;  /* 0x000000060f1d7c24 */ /* 0x000fc6000f8e02ff */
[----:B------:R0:W-:Y:S04]  /*295d0*/  STL [R1], R2 ;  /* 0x0000000201007387 */ /* 0x0001e80000100800 */
[----:B------:R1:W-:Y:S01]  /*295e0*/  STL [R1+0x2af0], R29 ;  /* 0x002af01d01007387 */ /* 0x0003e20000100800 */
[----:B------:R-:W-:-:S03]  /*295f0*/  IMAD R28, R14, UR6, RZ ;  /* 0x000000060e1c7c24 */ /* 0x000fc6000f8e02ff */
[----:B------:R-:W4:Y:S04]  /*29600*/  LDL.LU R14, [R1+0x2b4] ;  /* 0x0002b400010e7983 */ /* 0x000f280000300800 */
[----:B------:R-:W4:Y:S04]  /*29610*/  LDL.LU R15, [R1+0x2b8] ;  /* 0x0002b800010f7983 */ /* 0x000f280000300800 */
[----:B------:R-:W-:Y:S01]  /*29620*/  STL [R1+0x2aec], R28 ;  /* 0x002aec1c01007387 */ /* 0x000fe20000100800 */
[----:B0-----:R-:W-:-:S03]  /*29630*/  IMAD R2, R25, UR6, RZ ;  /* 0x0000000619027c24 */ /* 0x001fc6000f8e02ff */
[----:B------:R-:W4:Y:S04]  /*29640*/  LDL.LU R25, [R1+0x2c4] ;  /* 0x0002c40001197983 */ /* 0x000f280000300800 */
[----:B------:R-:W-:Y:S01]  /*29650*/  STL [R1+0x2ae8], R2 ;  /* 0x002ae80201007387 */ /* 0x000fe20000100800 */
[----:B------:R-:W-:-:S03]  /*29660*/  IMAD R5, R17, UR6, RZ ;  /* 0x0000000611057c24 */ /* 0x000fc6000f8e02ff */
        /* <DEDUP_REMOVED lines=11> */
[----:B--2---:R-:W-:-:S05]  /*29720*/  IMAD R9, R22, UR6, RZ ;  /* 0x0000000616097c24 */ /* 0x004fca000f8e02ff */
[----:B------:R-:W-:Y:S04]  /*29730*/  STL [R1+0x2ad4], R9 ;  /* 0x002ad40901007387 */ /* 0x000fe80000100800 */
[----:B------:R-:W2:Y:S01]  /*29740*/  LDL.LU R21, [R1+0x2f8] ;  /* 0x0002f80001157983 */ /* 0x000ea20000300800 */
[----:B------:R-:W-:-:S05]  /*29750*/  IMAD R10, R10, UR6, RZ ;  /* 0x000000060a0a7c24 */ /* 0x000fca000f8e02ff */
[----:B------:R-:W-:Y:S01]  /*29760*/  STL [R1+0x2af4], R10 ;  /* 0x002af40a01007387 */ /* 0x000fe20000100800 */
[----:B------:R-:W-:-:S05]  /*29770*/  IMAD R11, R11, UR6, RZ ;  /* 0x000000060b0b7c24 */ /* 0x000fca000f8e02ff */
[----:B------:R-:W-:Y:S01]  /*29780*/  STL [R1+0x2af8], R11 ;  /* 0x002af80b01007387 */ /* 0x000fe20000100800 */
[----:B---3--:R-:W-:-:S05]  /*29790*/  IMAD R12, R12, UR6, RZ ;  /* 0x000000060c0c7c24 */ /* 0x008fca000f8e02ff */
[----:B------:R-:W-:Y:S04]  /*297a0*/  STL [R1+0x2afc], R12 ;  /* 0x002afc0c01007387 */ /* 0x000fe80000100800 */
[----:B------:R-:W3:Y:S04]  /*297b0*/  LDL.LU R22, [R1+0x2fc] ;  /* 0x0002fc0001167983 */ /* 0x000ee80000300800 */
[----:B------:R-:W3:Y:S01]  /*297c0*/  LDL.LU R23, [R1+0x304] ;  /* 0x0003040001177983 */ /* 0x000ee20000300800 */
[----:B----4-:R-:W-:-:S05]  /*297d0*/  IMAD R13, R13, UR6, RZ ;  /* 0x000000060d0d7c24 */ /* 0x010fca000f8e02ff */
[----:B------:R-:W-:Y:S01]  /*297e0*/  STL [R1+0x2b00], R13 ;  /* 0x002b000d01007387 */ /* 0x000fe20000100800 */
[----:B------:R-:W-:-:S05]  /*297f0*/  IMAD R14, R14, UR6, RZ ;  /* 0x000000060e0e7c24 */ /* 0x000fca000f8e02ff */
[----:B------:R-:W-:Y:S04]  /*29800*/  STL [R1+0x2b04], R14 ;  /* 0x002b040e01007387 */ /* 0x000fe80000100800 */
[----:B------:R-:W4:Y:S01]  /*29810*/  LDL.LU R24, [R1+0x30c] ;  /* 0x00030c0001187983 */ /* 0x000f220000300800 */
[----:B------:R-:W-:-:S05]  /*29820*/  IMAD R15, R15, UR6, RZ ;  /* 0x000000060f0f7c24 */ /* 0x000fca000f8e02ff */
[----:B------:R-:W-:Y:S01]  /*29830*/  STL [R1+0x2b08], R15 ;  /* 0x002b080f01007387 */ /* 0x000fe20000100800 */
[----:B------:R-:W-:-:S03]  /*29840*/  IMAD R16, R25, UR6, RZ ;  /* 0x0000000619107c24 */ /* 0x000fc6000f8e02ff */
[----:B------:R-:W4:Y:S04]  /*29850*/  LDL.LU R25, [R1+0x314] ;  /* 0x0003140001197983 */ /* 0x000f280000300800 */
[----:B------:R-:W-:Y:S01]  /*29860*/  STL [R1+0x2b0c], R16 ;  /* 0x002b0c1001007387 */ /* 0x000fe20000100800 */
[----:B------:R-:W-:-:S05]  /*29870*/  IMAD R17, R17, UR6, RZ ;  /* 0x0000000611117c24 */ /* 0x000fca000f8e02ff */
[----:B------:R-:W-:Y:S04]  /*29880*/  STL [R1+0x2b10], R17 ;  /* 0x002b101101007387 */ /* 0x000fe80000100800 */
[----:B------:R-:W4:Y:S01]  /*29890*/  LDL.LU R26, [R1+0x31c] ;  /* 0x00031c00011a7983 */ /* 0x000f220000300800 */
[----:B------:R-:W-:-:S05]  /*298a0*/  IMAD R18, R18, UR6, RZ ;  /* 0x0000000612127c24 */ /* 0x000fca000f8e02ff */
[----:B------:R-:W-:Y:S04]  /*298b0*/  STL [R1+0x2b14], R18 ;  /* 0x002b141201007387 */ /* 0x000fe80000100800 */
[----:B------:R-:W4:Y:S04]  /*298c0*/  LDL.LU R27, [R1+0x32c] ;  /* 0x00032c00011b7983 */ /* 0x000f280000300800 */
[----:B-1----:R-:W4:Y:S01]  /*298d0*/  LDL.LU R29, [R1+0x33c] ;  /* 0x00033c00011d7983 */ /* 0x002f220000300800 */
[----:B------:R-:W-:-:S05]  /*298e0*/  IMAD R19, R19, UR6, RZ ;  /* 0x0000000613137c24 */ /* 0x000fca000f8e02ff */
[----:B------:R0:W-:Y:S04]  /*298f0*/  STL [R1+0x2b18], R19 ;  /* 0x002b181301007387 */ /* 0x0001e80000100800 */
[----:B0-----:R-:W4:Y:S04]  /*29900*/  LDL.LU R19, [R1+0x340] ;  /* 0x0003400001137983 */ /* 0x001f280000300800 */
[----:B------:R-:W4:Y:S01]  /*29910*/  LDL.LU R28, [R1+0x34c] ;  /* 0x00034c00011c7983 */ /* 0x000f220000300800 */
[----:B------:R-:W-:-:S03]  /*29920*/  IMAD R20, R20, UR6, RZ ;  /* 0x0000000614147c24 */ /* 0x000fc6000f8e02ff */
[----:B------:R-:W4:Y:S04]  /*29930*/  LDL.LU R5, [R1+0x350] ;  /* 0x0003500001057983 */ /* 0x000f280000300800 */
[----:B------:R-:W-:Y:S04]  /*29940*/  STL [R1+0x2b1c], R20 ;  /* 0x002b1c1401007387 */ /* 0x000fe80000100800 */
[----:B------:R-:W4:Y:S04]  /*29950*/  LDL.LU R15, [R1+0x354] ;  /* 0x00035400010f7983 */ /* 0x000f280000300800 */
[----:B------:R-:W4:Y:S04]  /*29960*/  LDL.LU R11, [R1+0x360] ;  /* 0x00036000010b7983 */ /* 0x000f280000300800 */
[----:B------:R-:W4:Y:S04]  /*29970*/  LDL.LU R14, [R1+0x368] ;  /* 0x00036800010e7983 */ /* 0x000f280000300800 */
[----:B------:R-:W4:Y:S01]  /*29980*/  LDL.LU R10, [R1+0x370] ;  /* 0x00037000010a7983 */ /* 0x000f220000300800 */
[----:B--2---:R-:W-:-:S05]  /*29990*/  IMAD R21, R21, UR6, RZ ;  /* 0x0000000615157c24 */ /* 0x004fca000f8e02ff */
[----:B------:R0:W-:Y:S01]  /*299a0*/  STL [R1+0x2b20], R21 ;  /* 0x002b201501007387 */ /* 0x0001e20000100800 */
[----:B---3--:R-:W-:-:S05]  /*299b0*/  IMAD R22, R22, UR6, RZ ;  /* 0x0000000616167c24 */ /* 0x008fca000f8e02ff */
[----:B------:R-:W-:Y:S04]  /*299c0*/  STL [R1+0x2b24], R22 ;  /* 0x002b241601007387 */ /* 0x000fe80000100800 */
[----:B------:R-:W2:Y:S01]  /*299d0*/  LDL.LU R13, [R1+0x380] ;  /* 0x00038000010d7983 */ /* 0x000ea20000300800 */
[----:B------:R-:W-:-:S03]  /*299e0*/  IMAD R23, R23, UR6, RZ ;  /* 0x0000000617177c24 */ /* 0x000fc6000f8e02ff */
[----:B------:R-:W3:Y:S04]  /*299f0*/  LDL.LU R9, [R1+0x38c] ;  /* 0x00038c0001097983 */ /* 0x000ee80000300800 */
[----:B------:R-:W-:Y:S04]  /*29a00*/  STL [R1+0x2b28], R23 ;  /* 0x002b281701007387 */ /* 0x000fe80000100800 */
[----:B------:R-:W3:Y:S04]  /*29a10*/  LDL.LU R8, [R1+0x398] ;  /* 0x0003980001087983 */ /* 0x000ee80000300800 */
[----:B------:R-:W3:Y:S01]  /*29a20*/  LDL.LU R7, [R1+0x39c] ;  /* 0x00039c0001077983 */ /* 0x000ee20000300800 */
[----:B----4-:R-:W-:-:S05]  /*29a30*/  IMAD R24, R24, UR6, RZ ;  /* 0x0000000618187c24 */ /* 0x010fca000f8e02ff */
[----:B------:R-:W-:Y:S04]  /*29a40*/  STL [R1+0x2b2c], R24 ;  /* 0x002b2c1801007387 */ /* 0x000fe80000100800 */
[----:B------:R-:W4:Y:S04]  /*29a50*/  LDL.LU R18, [R1+0x3a8] ;  /* 0x0003a80001127983 */ /* 0x000f280000300800 */
[----:B------:R-:W4:Y:S04]  /*29a60*/  LDL.LU R17, [R1+0x3ac] ;  /* 0x0003ac0001117983 */ /* 0x000f280000300800 */
[----:B------:R-:W4:Y:S04]  /*29a70*/  LDL.LU R6, [R1+0x3b4] ;  /* 0x0003b40001067983 */ /* 0x000f280000300800 */
[----:B------:R-:W4:Y:S04]  /*29a80*/  LDL.LU R16, [R1+0x3bc] ;  /* 0x0003bc0001107983 */ /* 0x000f280000300800 */
[----:B------:R-:W4:Y:S04]  /*29a90*/  LDL.LU R12, [R1+0x3c8] ;  /* 0x0003c800010c7983 */ /* 0x000f280000300800 */
[----:B------:R-:W4:Y:S01]  /*29aa0*/  LDL.LU R2, [R1+0x3cc] ;  /* 0x0003cc0001027983 */ /* 0x000f220000300800 */
[----:B0-----:R-:W-:-:S03]  /*29ab0*/  IMAD R21, R29, UR6, RZ ;  /* 0x000000061d157c24 */ /* 0x001fc6000f8e02ff */
[----:B------:R-:W4:Y:S04]  /*29ac0*/  LDL.LU R29, [R1+0x3d4] ;  /* 0x0003d400011d7983 */ /* 0x000f280000300800 */
[----:B------:R-:W-:Y:S01]  /*29ad0*/  STL [R1+0x74], R21 ;  /* 0x0000741501007387 */ /* 0x000fe20000100800 */
[----:B------:R-:W-:Y:S02]  /*29ae0*/  IMAD R20, R19, UR6, RZ ;  /* 0x0000000613147c24 */ /* 0x000fe4000f8e02ff */
[----:B------:R-:W-:Y:S02]  /*29af0*/  IMAD R19, R28, UR6, RZ ;  /* 0x000000061c137c24 */ /* 0x000fe4000f8e02ff */
[----:B------:R-:W4:Y:S04]  /*29b00*/  LDL.LU R28, [R1+0x3e8] ;  /* 0x0003e800011c7983 */ /* 0x000f280000300800 */
[----:B------:R0:W-:Y:S04]  /*29b10*/  STL [R1+0x88], R20 ;  /* 0x0000881401007387 */ /* 0x0001e80000100800 */
[----:B------:R1:W-:Y:S01]  /*29b20*/  STL [R1+0x8c], R19 ;  /* 0x00008c1301007387 */ /* 0x0003e20000100800 */
[----:B0-----:R-:W-:-:S03]  /*29b30*/  IMAD R20, R5, UR6, RZ ;  /* 0x0000000605147c24 */ /* 0x001fc6000f8e02ff */
[----:B------:R-:W4:Y:S01]  /*29b40*/  LDL.LU R5, [R1+0x3f0] ;  /* 0x0003f00001057983 */ /* 0x000f220000300800 */
[----:B-1----:R-:W-:Y:S02]  /*29b50*/  IMAD R19, R15, UR6, RZ ;  /* 0x000000060f137c24 */ /* 0x002fe4000f8e02ff */
[----:B------:R-:W-:Y:S01]  /*29b60*/  IMAD R15, R11, UR6, RZ ;  /* 0x000000060b0f7c24 */ /* 0x000fe2000f8e02ff */
[----:B------:R-:W-:Y:S04]  /*29b70*/  STL [R1+0xa4], R20 ;  /* 0x0000a41401007387 */ /* 0x000fe80000100800 */
[----:B------:R-:W4:Y:S04]  /*29b80*/  LDL.LU R11, [R1+0x3fc] ;  /* 0x0003fc00010b7983 */ /* 0x000f280000300800 */
[----:B------:R-:W-:Y:S01]  /*29b90*/  STL [R1+0xac], R19 ;  /* 0x0000ac1301007387 */ /* 0x000fe20000100800 */
[----:B------:R-:W-:-:S03]  /*29ba0*/  IMAD R14, R14, UR6, RZ ;  /* 0x000000060e0e7c24 */ /* 0x000fc6000f8e02ff */
[----:B------:R0:W-:Y:S01]  /*29bb0*/  STL [R1+0xc4], R15 ;  /* 0x0000c40f01007387 */ /* 0x0001e20000100800 */
[----:B------:R-:W-:-:S03]  /*29bc0*/  IMAD R10, R10, UR6, RZ ;  /* 0x000000060a0a7c24 */ /* 0x000fc6000f8e02ff */
[----:B0-----:R-:W4:Y:S04]  /*29bd0*/  LDL.LU R15, [R1+0x400] ;  /* 0x00040000010f7983 */ /* 0x001f280000300800 */
[----:B------:R0:W-:Y:S04]  /*29be0*/  STL [R1+0xd4], R14 ;  /* 0x0000d40e01007387 */ /* 0x0001e80000100800 */
[----:B0-----:R-:W4:Y:S04]  /*29bf0*/  LDL.LU R14, [R1+0x408] ;  /* 0x00040800010e7983 */ /* 0x001f280000300800 */
[----:B------:R0:W-:Y:S04]  /*29c00*/  STL [R1+0xec], R10 ;  /* 0x0000ec0a01007387 */ /* 0x0001e80000100800 */
[----:B0-----:R-:W4:Y:S01]  /*29c10*/  LDL.LU R10, [R1+0x410] ;  /* 0x00041000010a7983 */ /* 0x001f220000300800 */
[----:B--2---:R-:W-:-:S03]  /*29c20*/  IMAD R20, R13, UR6, RZ ;  /* 0x000000060d147c24 */ /* 0x004fc6000f8e02ff */
[----:B------:R-:W2:Y:S01]  /*29c30*/  LDL.LU R13, [R1+0x41c] ;  /* 0x00041c00010d7983 */ /* 0x000ea20000300800 */
[----:B---3--:R-:W-:-:S03]  /*29c40*/  IMAD R19, R9, UR6, RZ ;  /* 0x0000000609137c24 */ /* 0x008fc6000f8e02ff */
[----:B------:R-:W-:Y:S04]  /*29c50*/  STL [R1+0xfc], R20 ;  /* 0x0000fc1401007387 */ /* 0x000fe80000100800 */
[----:B------:R-:W3:Y:S04]  /*29c60*/  LDL.LU R9, [R1+0x424] ;  /* 0x0004240001097983 */ /* 0x000ee80000300800 */
[----:B------:R0:W-:Y:S02]  /*29c70*/  STL [R1+0x108], R19 ;  /* 0x0001081301007387 */ /* 0x0001e40000100800 */
[----:B0-----:R-:W-:-:S02]  /*29c80*/  IMAD R19, R8, UR6, RZ ;  /* 0x0000000608137c24 */ /* 0x001fc4000f8e02ff */
[----:B------:R-:W3:Y:S01]  /*29c90*/  LDL.LU R8, [R1+0x428] ;  /* 0x0004280001087983 */ /* 0x000ee20000300800 */
[----:B------:R-:W-:-:S03]  /*29ca0*/  IMAD R20, R7, UR6, RZ ;  /* 0x0000000607147c24 */ /* 0x000fc6000f8e02ff */
[----:B------:R4:W-:Y:S04]  /*29cb0*/  STL [R1+0x11c], R19 ;  /* 0x00011c1301007387 */ /* 0x0009e80000100800 */
[----:B------:R-:W3:Y:S04]  /*29cc0*/  LDL.LU R7, [R1+0x43c] ;  /* 0x00043c0001077983 */ /* 0x000ee80000300800 */
[----:B------:R-:W-:Y:S01]  /*29cd0*/  STL [R1+0x124], R20 ;  /* 0x0001241401007387 */ /* 0x000fe20000100800 */
[----:B----4-:R-:W-:Y:S02]  /*29ce0*/  IMAD R19, R18, UR6, RZ ;  /* 0x0000000612137c24 */ /* 0x010fe4000f8e02ff */
[----:B------:R-:W-:-:S02]  /*29cf0*/  IMAD R17, R17, UR6, RZ ;  /* 0x0000000611117c24 */ /* 0x000fc4000f8e02ff */
[----:B------:R-:W-:Y:S01]  /*29d00*/  IMAD R18, R6, UR6, RZ ;  /* 0x0000000606127c24 */ /* 0x000fe2000f8e02ff */
[----:B------:R-:W-:Y:S04]  /*29d10*/  STL [R1+0x138], R19 ;  /* 0x0001381301007387 */ /* 0x000fe80000100800 */
[----:B------:R-:W4:Y:S04]  /*29d20*/  LDL.LU R6, [R1+0x444] ;  /* 0x0004440001067983 */ /* 0x000f280000300800 */
[----:B------:R0:W-:Y:S04]  /*29d30*/  STL [R1+0x164], R17 ;  /* 0x0001641101007387 */ /* 0x0001e80000100800 */
[----:B------:R-:W-:Y:S01]  /*29d40*/  STL [R1+0x170], R18 ;  /* 0x0001701201007387 */ /* 0x000fe20000100800 */
[----:B0-----:R-:W-:-:S02]  /*29d50*/  IMAD R17, R16, UR6, RZ ;  /* 0x0000000610117c24 */ /* 0x001fc4000f8e02ff */
[----:B------:R-:W-:Y:S02]  /*29d60*/  IMAD R16, R12, UR6, RZ ;  /* 0x000000060c107c24 */ /* 0x000fe4000f8e02ff */
[----:B------:R-:W-:Y:S01]  /*29d70*/  IMAD R12, R2, UR6, RZ ;  /* 0x00000006020c7c24 */ /* 0x000fe2000f8e02ff */
[----:B------:R-:W-:Y:S04]  /*29d80*/  STL [R1+0x178], R17 ;  /* 0x0001781101007387 */ /* 0x000fe80000100800 */
[----:B------:R-:W4:Y:S04]  /*29d90*/  LDL.LU R20, [R1+0x44c] ;  /* 0x00044c0001147983 */ /* 0x000f280000300800 */
[----:B------:R-:W-:Y:S04]  /*29da0*/  STL [R1+0x180], R16 ;  /* 0x0001801001007387 */ /* 0x000fe80000100800 */
[----:B------:R-:W4:Y:S04]  /*29db0*/  LDL.LU R2, [R1+0x458] ;  /* 0x0004580001027983 */ /* 0x000f280000300800 */
[----:B------:R0:W-:Y:S04]  /*29dc0*/  STL [R1+0x188], R12 ;  /* 0x0001880c01007387 */ /* 0x0001e80000100800 */
[----:B------:R-:W4:Y:S01]  /*29dd0*/  LDL.LU R19, [R1+0x460] ;  /* 0x0004600001137983 */ /* 0x000f220000300800 */
[----:B0-----:R-:W-:-:S03]  /*29de0*/  IMAD R12, R29, UR6, RZ ;  /* 0x000000061d0c7c24 */ /* 0x001fc6000f8e02ff */
[----:B------:R-:W4:Y:S04]  /*29df0*/  LDL.LU R29, [R1+0x464] ;  /* 0x00046400011d7983 */ /* 0x000f280000300800 */
[----:B------:R0:W-:Y:S01]  /*29e00*/  STL [R1+0x19c], R12 ;  /* 0x00019c0c01007387 */ /* 0x0001e20000100800 */
[----:B------:R-:W-:-:S03]  /*29e10*/  IMAD R16, R28, UR6, RZ ;  /* 0x000000061c107c24 */ /* 0x000fc6000f8e02ff */
[----:B------:R-:W4:Y:S04]  /*29e20*/  LDL.LU R28, [R1+0x474] ;  /* 0x00047400011c7983 */ /* 0x000f280000300800 */
[----:B------:R1:W-:Y:S01]  /*29e30*/  STL [R1+0x1c8], R16 ;  /* 0x0001c81001007387 */ /* 0x0003e20000100800 */
[----:B0-----:R-:W-:-:S03]  /*29e40*/  IMAD R12, R5, UR6, RZ ;  /* 0x00000006050c7c24 */ /* 0x001fc6000f8e02ff */
[----:B-1----:R-:W4:Y:S04]  /*29e50*/  LDL.LU R16, [R1+0x478] ;  /* 0x0004780001107983 */ /* 0x002f280000300800 */
[----:B------:R-:W4:Y:S04]  /*29e60*/  LDL.LU R5, [R1+0x47c] ;  /* 0x00047c0001057983 */ /* 0x000f280000300800 */
[----:B------:R0:W-:Y:S01]  /*29e70*/  STL [R1+0x1d0], R12 ;  /* 0x0001d00c01007387 */ /* 0x0001e20000100800 */
[----:B------:R-:W-:-:S03]  /*29e80*/  IMAD R17, R11, UR6, RZ ;  /* 0x000000060b117c24 */ /* 0x000fc6000f8e02ff */
[----:B0-----:R-:W4:Y:S04]  /*29e90*/  LDL.LU R12, [R1+0x484] ;  /* 0x00048400010c7983 */ /* 0x001f280000300800 */
[----:B------:R-:W4:Y:S01]  /*29ea0*/  LDL.LU R11, [R1+0x498] ;  /* 0x00049800010b7983 */ /* 0x000f220000300800 */
[----:B------:R-:W-:-:S03]  /*29eb0*/  IMAD R18, R15, UR6, RZ ;  /* 0x000000060f127c24 */ /* 0x000fc6000f8e02ff */
[----:B------:R0:W-:Y:S04]  /*29ec0*/  STL [R1+0x1dc], R17 ;  /* 0x0001dc1101007387 */ /* 0x0001e80000100800 */
[----:B------:R-:W-:Y:S01]  /*29ed0*/  STL [R1+0x1e4], R18 ;  /* 0x0001e41201007387 */ /* 0x000fe20000100800 */
[----:B0-----:R-:W-:-:S03]  /*29ee0*/  IMAD R17, R14, UR6, RZ ;  /* 0x000000060e117c24 */ /* 0x001fc6000f8e02ff */
[----:B------:R-:W4:Y:S04]  /*29ef0*/  LDL.LU R14, [R1+0x4a0] ;  /* 0x0004a000010e7983 */ /* 0x000f280000300800 */
[----:B------:R-:W-:Y:S01]  /*29f00*/  STL [R1+0x20c], R17 ;  /* 0x00020c1101007387 */ /* 0x000fe20000100800 */
[----:B------:R-:W-:-:S03]  /*29f10*/  IMAD R15, R10, UR6, RZ ;  /* 0x000000060a0f7c24 */ /* 0x000fc6000f8e02ff */
[----:B------:R-:W4:Y:S04]  /*29f20*/  LDL.LU R10, [R1+0x4ac] ;  /* 0x0004ac00010a7983 */ /* 0x000f280000300800 */
[----:B------:R3:W-:Y:S01]  /*29f30*/  STL [R1+0x214], R15 ;  /* 0x0002140f01007387 */ /* 0x0007e20000100800 */
[----:B--2---:R-:W-:Y:S02]  /*29f40*/  IMAD R13, R13, UR6, RZ ;  /* 0x000000060d0d7c24 */ /* 0x004fe4000f8e02ff */
[----:B---3--:R-:W-:Y:S02]  /*29f50*/  IMAD R15, R9, UR6, RZ ;  /* 0x00000006090f7c24 */ /* 0x008fe4000f8e02ff */
[----:B------:R-:W2:Y:S04]  /*29f60*/  LDL.LU R9, [R1+0x4b0] ;  /* 0x0004b00001097983 */ /* 0x000ea80000300800 */
[----:B------:R0:W-:Y:S04]  /*29f70*/  STL [R1+0x21c], R13 ;  /* 0x00021c0d01007387 */ /* 0x0001e80000100800 */
[----:B------:R-:W-:Y:S01]  /*29f80*/  STL [R1+0x244], R15 ;  /* 0x0002440f01007387 */ /* 0x000fe20000100800 */
[----:B0-----:R-:W-:-:S03]  /*29f90*/  IMAD R13, R8, UR6, RZ ;  /* 0x00000006080d7c24 */ /* 0x001fc6000f8e02ff */
[----:B------:R-:W3:Y:S01]  /*29fa0*/  LDL.LU R8, [R1+0x4b8] ;  /* 0x0004b80001087983 */ /* 0x000ee20000300800 */
[----:B------:R-:W-:-:S03]  /*29fb0*/  IMAD R7, R7, UR6, RZ ;  /* 0x0000000607077c24 */ /* 0x000fc6000f8e02ff */
[----:B------:R-:W-:Y:S04]  /*29fc0*/  STL [R1+0x258], R13 ;  /* 0x0002580d01007387 */ /* 0x000fe80000100800 */
[----:B------:R-:W3:Y:S04]  /*29fd0*/  LDL.LU R18, [R1+0x4c8] ;  /* 0x0004c80001127983 */ /* 0x000ee80000300800 */
[----:B------:R-:W3:Y:S04]  /*29fe0*/  LDL.LU R17, [R1+0x4cc] ;  /* 0x0004cc0001117983 */ /* 0x000ee80000300800 */
[----:B------:R0:W-:Y:S04]  /*29ff0*/  STL [R1+0x260], R7 ;  /* 0x0002600701007387 */ /* 0x0001e80000100800 */
[----:B0-----:R-:W3:Y:S04]  /*2a000*/  LDL.LU R7, [R1+0x4d0] ;  /* 0x0004d00001077983 */ /* 0x001ee80000300800 */
[----:B------:R-:W3:Y:S01]  /*2a010*/  LDL.LU R15, [R1+0x4e8] ;  /* 0x0004e800010f7983 */ /* 0x000ee20000300800 */
[----:B----4-:R-:W-:-:S03]  /*2a020*/  IMAD R6, R6, UR6, RZ ;  /* 0x0000000606067c24 */ /* 0x010fc6000f8e02ff */
[----:B------:R-:W4:Y:S04]  /*2a030*/  LDL.LU R13, [R1+0x4ec] ;  /* 0x0004ec00010d7983 */ /* 0x000f280000300800 */
[----:B------:R0:W-:Y:S04]  /*2a040*/  STL [R1+0x270], R6 ;  /* 0x0002700601007387 */ /* 0x0001e80000100800 */
[----:B0-----:R-:W4:Y:S01]  /*2a050*/  LDL.LU R6, [R1+0x4fc] ;  /* 0x0004fc0001067983 */ /* 0x001f220000300800 */
[----:B------:R-:W-:-:S03]  /*2a060*/  IMAD R21, R2, UR6, RZ ;  /* 0x0000000602157c24 */ /* 0x000fc6000f8e02ff */
[----:B------:R-:W4:Y:S01]  /*2a070*/  LDL.LU R2, [R1+0x500] ;  /* 0x0005000001027983 */ /* 0x000f220000300800 */
[----:B------:R-:W-:-:S05]  /*2a080*/  IMAD R20, R20, UR6, RZ ;  /* 0x0000000614147c24 */ /* 0x000fca000f8e02ff */
[----:B------:R0:W-:Y:S04]  /*2a090*/  STL [R1+0x278], R20 ;  /* 0x0002781401007387 */ /* 0x0001e80000100800 */
[----:B------:R-:W-:Y:S01]  /*2a0a0*/  STL [R1+0x29c], R21 ;  /* 0x00029c1501007387 */ /* 0x000fe20000100800 */
[----:B0-----:R-:W-:Y:S02]  /*2a0b0*/  IMAD R20, R19, UR6, RZ ;  /* 0x0000000613147c24 */ /* 0x001fe4000f8e02ff */
[----:B------:R-:W-:Y:S02]  /*2a0c0*/  IMAD R19, R29, UR6, RZ ;  /* 0x000000061d137c24 */ /* 0x000fe4000f8e02ff */
[----:B------:R-:W4:Y:S04]  /*2a0d0*/  LDL.LU R29, [R1+0x504] ;  /* 0x00050400011d7983 */ /* 0x000f280000300800 */
[----:B------:R0:W-:Y:S04]  /*2a0e0*/  STL [R1+0x2a4], R20 ;  /* 0x0002a41401007387 */ /* 0x0001e80000100800 */
[----:B------:R1:W-:Y:S01]  /*2a0f0*/  STL [R1+0x2ac], R19 ;  /* 0x0002ac1301007387 */ /* 0x0003e20000100800 */
[----:B0-----:R-:W-:-:S03]  /*2a100*/  IMAD R20, R28, UR6, RZ ;  /* 0x000000061c147c24 */ /* 0x001fc6000f8e02ff */
[----:B------:R-:W4:Y:S04]  /*2a110*/  LDL.LU R28, [R1+0x50c] ;  /* 0x00050c00011c7983 */ /* 0x000f280000300800 */
[----:B------:R-:W-:Y:S01]  /*2a120*/  STL [R1+0x2b4], R20 ;  /* 0x0002b41401007387 */ /* 0x000fe20000100800 */
[----:B-1----:R-:W-:Y:S02]  /*2a130*/  IMAD R19, R16, UR6, RZ ;  /* 0x0000000610137c24 */ /* 0x002fe4000f8e02ff */
[----:B------:R-:W-:Y:S02]  /*2a140*/  IMAD R16, R5, UR6, RZ ;  /* 0x0000000605107c24 */ /* 0x000fe4000f8e02ff */
[----:B------:R-:W4:Y:S04]  /*2a150*/  LDL.LU R5, [R1+0x51c] ;  /* 0x00051c0001057983 */ /* 0x000f280000300800 */
[----:B------:R-:W-:Y:S04]  /*2a160*/  STL [R1+0x2b8], R19 ;  /* 0x0002b81301007387 */ /* 0x000fe80000100800 */
[----:B------:R0:W-:Y:S01]  /*2a170*/  STL [R1+0x2c4], R16 ;  /* 0x0002c41001007387 */ /* 0x0001e20000100800 */
[----:B------:R-:W-:-:S03]  /*2a180*/  IMAD R12, R12, UR6, RZ ;  /* 0x000000060c0c7c24 */ /* 0x000fc6000f8e02ff */
[----:B0-----:R-:W4:Y:S01]  /*2a190*/  LDL.LU R16, [R1+0x520] ;  /* 0x0005200001107983 */ /* 0x001f220000300800 */
[----:B------:R-:W-:-:S03]  /*2a1a0*/  IMAD R11, R11, UR6, RZ ;  /* 0x000000060b0b7c24 */ /* 0x000fc6000f8e02ff */
[----:B------:R0:W-:Y:S04]  /*2a1b0*/  STL [R1+0x2cc], R12 ;  /* 0x0002cc0c01007387 */ /* 0x0001e80000100800 */
[----:B0-----:R-:W4:Y:S04]  /*2a1c0*/  LDL.LU R12, [R1+0x524] ;  /* 0x00052400010c7983 */ /* 0x001f280000300800 */
[----:B------:R0:W-:Y:S01]  /*2a1d0*/  STL [R1+0x2dc], R11 ;  /* 0x0002dc0b01007387 */ /* 0x0001e20000100800 */
[----:B------:R-:W-:-:S03]  /*2a1e0*/  IMAD R20, R14, UR6, RZ ;  /* 0x000000060e147c24 */ /* 0x000fc6000f8e02ff */
[----:B0-----:R-:W4:Y:S04]  /*2a1f0*/  LDL.LU R11, [R1+0x52c] ;  /* 0x00052c00010b7983 */ /* 0x001f280000300800 */
[----:B------:R-:W4:Y:S01]  /*2a200*/  LDL.LU R14, [R1+0x540] ;  /* 0x00054000010e7983 */ /* 0x000f220000300800 */
[----:B------:R-:W-:-:S03]  /*2a210*/  IMAD R19, R10, UR6, RZ ;  /* 0x000000060a137c24 */ /* 0x000fc6000f8e02ff */
[----:B------:R-:W-:Y:S04]  /*2a220*/  STL [R1+0x2e4], R20 ;  /* 0x0002e41401007387 */ /* 0x000fe80000100800 */
[----:B------:R-:W4:Y:S04]  /*2a230*/  LDL.LU R10, [R1+0x548] ;  /* 0x00054800010a7983 */ /* 0x000f280000300800 */
[----:B------:R2:W-:Y:S02]  /*2a240*/  STL [R1+0x2e8], R19 ;  /* 0x0002e81301007387 */ /* 0x0005e40000100800 */
[----:B--2---:R-:W-:-:S02]  /*2a250*/  IMAD R19, R9, UR6, RZ ;  /* 0x0000000609137c24 */ /* 0x004fc4000f8e02ff */
[----:B------:R-:W2:Y:S04]  /*2a260*/  LDL.LU R9, [R1+0x554] ;  /* 0x0005540001097983 */ /* 0x000ea80000300800 */
[----:B------:R0:W-:Y:S01]  /*2a270*/  STL [R1+0x2f8], R19 ;  /* 0x0002f81301007387 */ /* 0x0001e20000100800 */
[----:B---3--:R-:W-:-:S03]  /*2a280*/  IMAD R20, R8, UR6, RZ ;  /* 0x0000000608147c24 */ /* 0x008fc6000f8e02ff */
[----:B------:R-:W3:Y:S01]  /*2a290*/  LDL.LU R8, [R1+0x558] ;  /* 0x0005580001087983 */ /* 0x000ee20000300800 */
[----:B0-----:R-:W-:Y:S02]  /*2a2a0*/  IMAD R19, R18, UR6, RZ ;  /* 0x0000000612137c24 */ /* 0x001fe4000f8e02ff */
[----:B------:R-:W-:Y:S01]  /*2a2b0*/  IMAD R17, R17, UR6, RZ ;  /* 0x0000000611117c24 */ /* 0x000fe2000f8e02ff */
[----:B------:R-:W-:Y:S04]  /*2a2c0*/  STL [R1+0x2fc], R20 ;  /* 0x0002fc1401007387 */ /* 0x000fe80000100800 */
[----:B------:R-:W-:Y:S01]  /*2a2d0*/  STL [R1+0x304], R19 ;  /* 0x0003041301007387 */ /* 0x000fe20000100800 */
[----:B------:R-:W-:-:S03]  /*2a2e0*/  IMAD R18, R7, UR6, RZ ;  /* 0x0000000607127c24 */ /* 0x000fc6000f8e02ff */
[----:B------:R-:W3:Y:S04]  /*2a2f0*/  LDL.LU R7, [R1+0x564] ;  /* 0x0005640001077983 */ /* 0x000ee80000300800 */
[----:B------:R0:W-:Y:S04]  /*2a300*/  STL [R1+0x30c], R17 ;  /* 0x00030c1101007387 */ /* 0x0001e80000100800 */
[----:B------:R-:W-:Y:S01]  /*2a310*/  STL [R1+0x314], R18 ;  /* 0x0003141201007387 */ /* 0x000fe20000100800 */
[----:B0-----:R-:W-:Y:S02]  /*2a320*/  IMAD R17, R15, UR6, RZ ;  /* 0x000000060f117c24 */ /* 0x001fe4000f8e02ff */
[----:B----4-:R-:W-:-:S03]  /*2a330*/  IMAD R15, R13, UR6, RZ ;  /* 0x000000060d0f7c24 */ /* 0x010fc6000f8e02ff */
[----:B------:R-:W-:Y:S04]  /*2a340*/  STL [R1+0x31c], R17 ;  /* 0x00031c1101007387 */ /* 0x000fe80000100800 */
[----:B------:R-:W4:Y:S01]  /*2a350*/  LDL.LU R20, [R1+0x568] ;  /* 0x0005680001147983 */ /* 0x000f220000300800 */
[----:B------:R-:W-:-:S03]  /*2a360*/  IMAD R13, R6, UR6, RZ ;  /* 0x00000006060d7c24 */ /* 0x000fc6000f8e02ff */
[----:B------:R-:W-:Y:S04]  /*2a370*/  STL [R1+0x32c], R15 ;  /* 0x00032c0f01007387 */ /* 0x000fe80000100800 */
[----:B------:R-:W4:Y:S04]  /*2a380*/  LDL.LU R6, [R1+0x574] ;  /* 0x0005740001067983 */ /* 0x000f280000300800 */
[----:B------:R0:W-:Y:S04]  /*2a390*/  STL [R1+0x33c], R13 ;  /* 0x00033c0d01007387 */ /* 0x0001e80000100800 */
[----:B------:R-:W4:Y:S01]  /*2a3a0*/  LDL.LU R19, [R1+0x57c] ;  /* 0x00057c0001137983 */ /* 0x000f220000300800 */
[----:B0-----:R-:W-:-:S03]  /*2a3b0*/  IMAD R13, R2, UR6, RZ ;  /* 0x00000006020d7c24 */ /* 0x001fc6000f8e02ff */
[----:B------:R-:W4:Y:S04]  /*2a3c0*/  LDL.LU R2, [R1+0x580] ;  /* 0x0005800001027983 */ /* 0x000f280000300800 */
[----:B------:R-:W-:Y:S01]  /*2a3d0*/  STL [R1+0x340], R13 ;  /* 0x0003400d01007387 */ /* 0x000fe20000100800 */
[----:B------:R-:W-:-:S03]  /*2a3e0*/  IMAD R15, R29, UR6, RZ ;  /* 0x000000061d0f7c24 */ /* 0x000fc6000f8e02ff */
[----:B------:R-:W4:Y:S04]  /*2a3f0*/  LDL.LU R29, [R1+0x598] ;  /* 0x00059800011d7983 */ /* 0x000f280000300800 */
[----:B------:R0:W-:Y:S04]  /*2a400*/  STL [R1+0x34c], R15 ;  /* 0x00034c0f01007387 */ /* 0x0001e80000100800 */
[----:B0-----:R-:W4:Y:S01]  /*2a410*/  LDL.LU R15, [R1+0x5a0] ;  /* 0x0005a000010f7983 */ /* 0x001f220000300800 */
[----:B------:R-:W-:-:S03]  /*2a420*/  IMAD R13, R28, UR6, RZ ;  /* 0x000000061c0d7c24 */ /* 0x000fc6000f8e02ff */
[----:B------:R-:W4:Y:S04]  /*2a430*/  LDL.LU R28, [R1+0x5ac] ;  /* 0x0005ac00011c7983 */ /* 0x000f280000300800 */
[----:B------:R0:W-:Y:S04]  /*2a440*/  STL [R1+0x350], R13 ;  /* 0x0003500d01007387 */ /* 0x0001e80000100800 */
[----:B0-----:R-:W4:Y:S01]  /*2a450*/  LDL.LU R13, [R1+0x5b0] ;  /* 0x0005b000010d7983 */ /* 0x001f220000300800 */
[----:B------:R-:W-:-:S03]  /*2a460*/  IMAD R17, R5, UR6, RZ ;  /* 0x0000000605117c24 */ /* 0x000fc6000f8e02ff */
[----:B------:R-:W4:Y:S04]  /*2a470*/  LDL.LU R5, [R1+0x5b8] ;  /* 0x0005b80001057983 */ /* 0x000f280000300800 */
[----:B------:R0:W-:Y:S01]  /*2a480*/  STL [R1+0x354], R17 ;  /* 0x0003541101007387 */ /* 0x0001e20000100800 */
[----:B------:R-:W-:-:S05]  /*2a490*/  IMAD R18, R16, UR6, RZ ;  /* 0x0000000610127c24 */ /* 0x000fca000f8e02ff */
[----:B------:R-:W-:Y:S01]  /*2a4a0*/  STL [R1+0x360], R18 ;  /* 0x0003601201007387 */ /* 0x000fe20000100800 */
[----:B0-----:R-:W-:-:S03]  /*2a4b0*/  IMAD R17, R12, UR6, RZ ;  /* 0x000000060c117c24 */ /* 0x001fc6000f8e02ff */
[----:B------:R-:W4:Y:S04]  /*2a4c0*/  LDL.LU R12, [R1+0x5bc] ;  /* 0x0005bc00010c7983 */ /* 0x000f280000300800 */
[----:B------:R-:W-:Y:S01]  /*2a4d0*/  STL [R1+0x368], R17 ;  /* 0x0003681101007387 */ /* 0x000fe20000100800 */
[----:B------:R-:W-:-:S03]  /*2a4e0*/  IMAD R16, R11, UR6, RZ ;  /* 0x000000060b107c24 */ /* 0x000fc6000f8e02ff */
[----:B------:R-:W4:Y:S04]  /*2a4f0*/  LDL.LU R11, [R1+0x5cc] ;  /* 0x0005cc00010b7983 */ /* 0x000f280000300800 */
[----:B------:R0:W-:Y:S01]  /*2a500*/  STL [R1+0x370], R16 ;  /* 0x0003701001007387 */ /* 0x0001e20000100800 */
[----:B------:R-:W-:Y:S02]  /*2a510*/  IMAD R14, R14, UR6, RZ ;  /* 0x000000060e0e7c24 */ /* 0x000fe4000f8e02ff */
[----:B0-----:R-:W-:Y:S02]  /*2a520*/  IMAD R16, R10, UR6, RZ ;  /* 0x000000060a107c24 */ /* 0x001fe4000f8e02ff */
[----:B------:R-:W4:Y:S04]  /*2a530*/  LDL.LU R10, [R1+0x5d0] ;  /* 0x0005d000010a7983 */ /* 0x000f280000300800 */
[----:B------:R2:W-:Y:S04]  /*2a540*/  STL [R1+0x380], R14 ;  /* 0x0003800e01007387 */ /* 0x0005e80000100800 */
[----:B------:R-:W-:Y:S01]  /*2a550*/  STL [R1+0x38c], R16 ;  /* 0x00038c1001007387 */ /* 0x000fe20000100800 */
[----:B--2---:R-:W-:-:S03]  /*2a560*/  IMAD R14, R9, UR6, RZ ;  /* 0x00000006090e7c24 */ /* 0x004fc6000f8e02ff */
[----:B------:R-:W2:Y:S04]  /*2a570*/  LDL.LU R9, [R1+0x5d8] ;  /* 0x0005d80001097983 */ /* 0x000ea80000300800 */
[----:B------:R-:W-:Y:S04]  /*2a580*/  STL [R1+0x398], R14 ;  /* 0x0003980e01007387 */ /* 0x000fe80000100800 */
[----:B------:R-:W2:Y:S04]  /*2a590*/  LDL.LU R18, [R1+0x5ec] ;  /* 0x0005ec0001127983 */ /* 0x000ea80000300800 */
[----:B------:R-:W2:Y:S01]  /*2a5a0*/  LDL.LU R17, [R1+0x5f4] ;  /* 0x0005f40001117983 */ /* 0x000ea20000300800 */
[----:B---3--:R-:W-:-:S05]  /*2a5b0*/  IMAD R8, R8, UR6, RZ ;  /* 0x0000000608087c24 */ /* 0x008fca000f8e02ff */
[----:B------:R0:W-:Y:S04]  /*2a5c0*/  STL [R1+0x39c], R8 ;  /* 0x00039c0801007387 */ /* 0x0001e80000100800 */
[----:B0-----:R-:W3:Y:S04]  /*2a5d0*/  LDL.LU R8, [R1+0x600] ;  /* 0x0006000001087983 */ /* 0x001ee80000300800 */
[----:B------:R-:W3:Y:S01]  /*2a5e0*/  LDL.LU R16, [R1+0x604] ;  /* 0x0006040001107983 */ /* 0x000ee20000300800 */
[----:B------:R-:W-:-:S03]  /*2a5f0*/  IMAD R7, R7, UR6, RZ ;  /* 0x0000000607077c24 */ /* 0x000fc6000f8e02ff */
[----:B------:R-:W3:Y:S04]  /*2a600*/  LDL.LU R14, [R1+0x60c] ;  /* 0x00060c00010e7983 */ /* 0x000ee80000300800 */
[----:B------:R0:W-:Y:S04]  /*2a610*/  STL [R1+0x3a8], R7 ;  /* 0x0003a80701007387 */ /* 0x0001e80000100800 */
[----:B0-----:R-:W3:Y:S01]  /*2a620*/  LDL.LU R7, [R1+0x610] ;  /* 0x0006100001077983 */ /* 0x001ee20000300800 */
[----:B----4-:R-:W-:Y:S02]  /*2a630*/  IMAD R20, R20, UR6, RZ ;  /* 0x0000000614147c24 */ /* 0x010fe4000f8e02ff */
[----:B------:R-:W-:-:S02]  /*2a640*/  IMAD R21, R6, UR6, RZ ;  /* 0x0000000606157c24 */ /* 0x000fc4000f8e02ff */
[----:B------:R-:W4:Y:S04]  /*2a650*/  LDL.LU R6, [R1+0x620] ;  /* 0x0006200001067983 */ /* 0x000f280000300800 */
[----:B------:R0:W-:Y:S04]  /*2a660*/  STL [R1+0x3ac], R20 ;  /* 0x0003ac1401007387 */ /* 0x0001e80000100800 */
[----:B------:R-:W-:Y:S01]  /*2a670*/  STL [R1+0x3b4], R21 ;  /* 0x0003b41501007387 */ /* 0x000fe20000100800 */
[----:B0-----:R-:W-:Y:S02]  /*2a680*/  IMAD R20, R19, UR6, RZ ;  /* 0x0000000613147c24 */ /* 0x001fe4000f8e02ff */
[----:B------:R-:W-:-:S02]  /*2a690*/  IMAD R19, R2, UR6, RZ ;  /* 0x0000000602137c24 */ /* 0x000fc4000f8e02ff */
[----:B------:R-:W4:Y:S04]  /*2a6a0*/  LDL.LU R2, [R1+0x624] ;  /* 0x0006240001027983 */ /* 0x000f280000300800 */
[----:B------:R0:W-:Y:S04]  /*2a6b0*/  STL [R1+0x3bc], R20 ;  /* 0x0003bc1401007387 */ /* 0x0001e80000100800 */
[----:B------:R1:W-:Y:S01]  /*2a6c0*/  STL [R1+0x3c8], R19 ;  /* 0x0003c81301007387 */ /* 0x0003e20000100800 */
[----:B0-----:R-:W-:-:S03]  /*2a6d0*/  IMAD R20, R29, UR6, RZ ;  /* 0x000000061d147c24 */ /* 0x001fc6000f8e02ff */
[----:B------:R-:W4:Y:S01]  /*2a6e0*/  LDL.LU R29, [R1+0x62c] ;  /* 0x00062c00011d7983 */ /* 0x000f220000300800 */
[----:B-1----:R-:W-:-:S03]  /*2a6f0*/  IMAD R19, R15, UR6, RZ ;  /* 0x000000060f137c24 */ /* 0x002fc6000f8e02ff */
[----:B------:R-:W-:Y:S01]  /*2a700*/  STL [R1+0x3cc], R20 ;  /* 0x0003cc1401007387 */ /* 0x000fe20000100800 */
[----:B------:R-:W-:-:S03]  /*2a710*/  IMAD R15, R28, UR6, RZ ;  /* 0x000000061c0f7c24 */ /* 0x000fc6000f8e02ff */
        /* <DEDUP_REMOVED lines=8> */
[----:B------:R0:W-:Y:S04]  /*2a7a0*/  STL [R1+0x3fc], R5 ;  /* 0x0003fc0501007387 */ /* 0x0001e80000100800 */
[----:B0-----:R-:W4:Y:S01]  /*2a7b0*/  LDL.LU R5, [R1+0x658] ;  /* 0x0006580001057983 */ /* 0x001f220000300800 */
[----:B------:R-:W-:-:S03]  /*2a7c0*/  IMAD R20, R12, UR6, RZ ;  /* 0x000000060c147c24 */ /* 0x000fc6000f8e02ff */
[----:B------:R-:W4:Y:S04]  /*2a7d0*/  LDL.LU R12, [R1+0x660] ;  /* 0x00066000010c7983 */ /* 0x000f280000300800 */
[----:B------:R-:W-:Y:S01]  /*2a7e0*/  STL [R1+0x400], R20 ;  /* 0x0004001401007387 */ /* 0x000fe20000100800 */
[----:B------:R-:W-:-:S03]  /*2a7f0*/  IMAD R19, R11, UR6, RZ ;  /* 0x000000060b137c24 */ /* 0x000fc6000f8e02ff */
[----:B------:R-:W4:Y:S04]  /*2a800*/  LDL.LU R11, [R1+0x668] ;  /* 0x00066800010b7983 */ /* 0x000f280000300800 */
[----:B------:R0:W-:Y:S02]  /*2a810*/  STL [R1+0x408], R19 ;  /* 0x0004081301007387 */ /* 0x0001e40000100800 */
[----:B0-----:R-:W-:Y:S02]  /*2a820*/  IMAD R19, R10, UR6, RZ ;  /* 0x000000060a137c24 */ /* 0x001fe4000f8e02ff */
[----:B------:R-:W4:Y:S04]  /*2a830*/  LDL.LU R10, [R1+0x674] ;  /* 0x00067400010a7983 */ /* 0x000f280000300800 */
[----:B------:R0:W-:Y:S01]  /*2a840*/  STL [R1+0x410], R19 ;  /* 0x0004101301007387 */ /* 0x0001e20000100800 */
[----:B--2---:R-:W-:-:S03]  /*2a850*/  IMAD R20, R9, UR6, RZ ;  /* 0x0000000609147c24 */ /* 0x004fc6000f8e02ff */
[----:B------:R-:W2:Y:S01]  /*2a860*/  LDL.LU R9, [R1+0x678] ;  /* 0x0006780001097983 */ /* 0x000ea20000300800 */
[----:B0-----:R-:W-:Y:S02]  /*2a870*/  IMAD R19, R18, UR6, RZ ;  /* 0x0000000612137c24 */ /* 0x001fe4000f8e02ff */
[----:B------:R-:W-:Y:S01]  /*2a880*/  IMAD R17, R17, UR6, RZ ;  /* 0x0000000611117c24 */ /* 0x000fe2000f8e02ff */
[----:B------:R-:W-:Y:S04]  /*2a890*/  STL [R1+0x41c], R20 ;  /* 0x00041c1401007387 */ /* 0x000fe80000100800 */
[----:B------:R-:W-:Y:S01]  /*2a8a0*/  STL [R1+0x424], R19 ;  /* 0x0004241301007387 */ /* 0x000fe20000100800 */
[----:B---3--:R-:W-:-:S03]  /*2a8b0*/  IMAD R18, R8, UR6, RZ ;  /* 0x0000000608127c24 */ /* 0x008fc6000f8e02ff */
[----:B------:R-:W3:Y:S04]  /*2a8c0*/  LDL.LU R8, [R1+0x680] ;  /* 0x0006800001087983 */ /* 0x000ee80000300800 */
[----:B------:R0:W-:Y:S04]  /*2a8d0*/  STL [R1+0x428], R17 ;  /* 0x0004281101007387 */ /* 0x0001e80000100800 */
[----:B------:R-:W-:Y:S01]  /*2a8e0*/  STL [R1+0x43c], R18 ;  /* 0x00043c1201007387 */ /* 0x000fe20000100800 */
[----:B0-----:R-:W-:Y:S02]  /*2a8f0*/  IMAD R17, R16, UR6, RZ ;  /* 0x0000000610117c24 */ /* 0x001fe4000f8e02ff */
[----:B------:R-:W-:-:S03]  /*2a900*/  IMAD R16, R14, UR6, RZ ;  /* 0x000000060e107c24 */ /* 0x000fc6000f8e02ff */
[----:B------:R-:W-:Y:S04]  /*2a910*/  STL [R1+0x444], R17 ;  /* 0x0004441101007387 */ /* 0x000fe80000100800 */
[----:B------:R-:W3:Y:S01]  /*2a920*/  LDL.LU R20, [R1+0x694] ;  /* 0x0006940001147983 */ /* 0x000ee20000300800 */
[----:B------:R-:W-:-:S03]  /*2a930*/  IMAD R14, R7, UR6, RZ ;  /* 0x00000006070e7c24 */ /* 0x000fc6000f8e02ff */
[----:B------:R-:W-:Y:S04]  /*2a940*/  STL [R1+0x44c], R16 ;  /* 0x00044c1001007387 */ /* 0x000fe80000100800 */
[----:B------:R-:W3:Y:S04]  /*2a950*/  LDL.LU R7, [R1+0x69c] ;  /* 0x00069c0001077983 */ /* 0x000ee80000300800 */
[----:B------:R4:W-:Y:S04]  /*2a960*/  STL [R1+0x458], R14 ;  /* 0x0004580e01007387 */ /* 0x0009e80000100800 */
[----:B------:R-:W3:Y:S01]  /*2a970*/  LDL.LU R19, [R1+0x6a8] ;  /* 0x0006a80001137983 */ /* 0x000ee20000300800 */
[----:B----4-:R-:W-:-:S03]  /*2a980*/  IMAD R14, R6, UR6, RZ ;  /* 0x00000006060e7c24 */ /* 0x010fc6000f8e02ff */
        /* <DEDUP_REMOVED lines=26> */
[----:B0-----:R-:W-:-:S03]  /*2ab30*/  IMAD R12, R10, UR6, RZ ;  /* 0x000000060a0c7c24 */ /* 0x001fc6000f8e02ff */
[----:B------:R-:W4:Y:S04]  /*2ab40*/  LDL.LU R10, [R1+0x6fc] ;  /* 0x0006fc00010a7983 */ /* 0x000f280000300800 */
[----:B------:R-:W-:Y:S04]  /*2ab50*/  STL [R1+0x4b0], R12 ;  /* 0x0004b00c01007387 */ /* 0x000fe80000100800 */
[----:B------:R-:W4:Y:S04]  /*2ab60*/  LDL.LU R18, [R1+0x708] ;  /* 0x0007080001127983 */ /* 0x000f280000300800 */
[----:B------:R-:W4:Y:S01]  /*2ab70*/  LDL.LU R17, [R1+0x710] ;  /* 0x0007100001117983 */ /* 0x000f220000300800 */
[----:B--2---:R-:W-:-:S05]  /*2ab80*/  IMAD R9, R9, UR6, RZ ;  /* 0x0000000609097c24 */ /* 0x004fca000f8e02ff */
[----:B------:R0:W-:Y:S04]  /*2ab90*/  STL [R1+0x4b8], R9 ;  /* 0x0004b80901007387 */ /* 0x0001e80000100800 */
[----:B0-----:R-:W2:Y:S04]  /*2aba0*/  LDL.LU R9, [R1+0x71c] ;  /* 0x00071c0001097983 */ /* 0x001ea80000300800 */
[----:B------:R-:W2:Y:S04]  /*2abb0*/  LDL.LU R15, [R1+0x724] ;  /* 0x00072400010f7983 */ /* 0x000ea80000300800 */
[----:B------:R-:W2:Y:S01]  /*2abc0*/  LDL.LU R12, [R1+0x728] ;  /* 0x00072800010c7983 */ /* 0x000ea20000300800 */
[----:B---3--:R-:W-:-:S05]  /*2abd0*/  IMAD R8, R8, UR6, RZ ;  /* 0x0000000608087c24 */ /* 0x008fca000f8e02ff */
[----:B------:R0:W-:Y:S04]  /*2abe0*/  STL [R1+0x4c8], R8 ;  /* 0x0004c80801007387 */ /* 0x0001e80000100800 */
[----:B0-----:R-:W3:Y:S01]  /*2abf0*/  LDL.LU R8, [R1+0x730] ;  /* 0x0007300001087983 */ /* 0x001ee20000300800 */
[----:B------:R-:W-:Y:S02]  /*2ac00*/  IMAD R20, R20, UR6, RZ ;  /* 0x0000000614147c24 */ /* 0x000fe4000f8e02ff */
[----:B------:R-:W-:Y:S02]  /*2ac10*/  IMAD R21, R7, UR6, RZ ;  /* 0x0000000607157c24 */ /* 0x000fe4000f8e02ff */
[----:B------:R-:W3:Y:S04]  /*2ac20*/  LDL.LU R7, [R1+0x734] ;  /* 0x0007340001077983 */ /* 0x000ee80000300800 */
[----:B------:R0:W-:Y:S04]  /*2ac30*/  STL [R1+0x4cc], R20 ;  /* 0x0004cc1401007387 */ /* 0x0001e80000100800 */
[----:B------:R-:W-:Y:S01]  /*2ac40*/  STL [R1+0x4d0], R21 ;  /* 0x0004d01501007387 */ /* 0x000fe20000100800 */
[----:B0-----:R-:W-:-:S02]  /*2ac50*/  IMAD R20, R19, UR6, RZ ;  /* 0x0000000613147c24 */ /* 0x001fc4000f8e02ff */
[----:B----4-:R-:W-:Y:S02]  /*2ac60*/  IMAD R19, R6, UR6, RZ ;  /* 0x0000000606137c24 */ /* 0x010fe4000f8e02ff */
        /* <DEDUP_REMOVED lines=12> */
[----:B0-----:R-:W4:Y:S04]  /*2ad30*/  LDL.LU R16, [R1+0x74c] ;  /* 0x00074c0001107983 */ /* 0x001f280000300800 */
[----:B------:R0:W-:Y:S01]  /*2ad40*/  STL [R1+0x50c], R14 ;  /* 0x00050c0e01007387 */ /* 0x0001e20000100800 */
[----:B------:R-:W-:-:S03]  /*2ad50*/  IMAD R19, R28, UR6, RZ ;  /* 0x000000061c137c24 */ /* 0x000fc6000f8e02ff */
[----:B0-----:R-:W4:Y:S04]  /*2ad60*/  LDL.LU R14, [R1+0x750] ;  /* 0x00075000010e7983 */ /* 0x001f280000300800 */
[----:B------:R0:W-:Y:S04]  /*2ad70*/  STL [R1+0x51c], R19 ;  /* 0x00051c1301007387 */ /* 0x0001e80000100800 */
[----:B------:R-:W4:Y:S01]  /*2ad80*/  LDL.LU R28, [R1+0x758] ;  /* 0x00075800011c7983 */ /* 0x000f220000300800 */
[----:B------:R-:W-:-:S03]  /*2ad90*/  IMAD R20, R13, UR6, RZ ;  /* 0x000000060d147c24 */ /* 0x000fc6000f8e02ff */
[----:B------:R-:W4:Y:S04]  /*2ada0*/  LDL.LU R13, [R1+0x75c] ;  /* 0x00075c00010d7983 */ /* 0x000f280000300800 */
[----:B------:R-:W-:Y:S01]  /*2adb0*/  STL [R1+0x520], R20 ;  /* 0x0005201401007387 */ /* 0x000fe20000100800 */
[----:B0-----:R-:W-:-:S03]  /*2adc0*/  IMAD R19, R5, UR6, RZ ;  /* 0x0000000605137c24 */ /* 0x001fc6000f8e02ff */
[----:B------:R-:W4:Y:S04]  /*2add0*/  LDL.LU R5, [R1+0x764] ;  /* 0x0007640001057983 */ /* 0x000f280000300800 */
[----:B------:R0:W-:Y:S02]  /*2ade0*/  STL [R1+0x524], R19 ;  /* 0x0005241301007387 */ /* 0x0001e40000100800 */
[----:B0-----:R-:W-:Y:S02]  /*2adf0*/  IMAD R19, R11, UR6, RZ ;  /* 0x000000060b137c24 */ /* 0x001fe4000f8e02ff */
[----:B------:R-:W4:Y:S04]  /*2ae00*/  LDL.LU R11, [R1+0x768] ;  /* 0x00076800010b7983 */ /* 0x000f280000300800 */
[----:B------:R0:W-:Y:S01]  /*2ae10*/  STL [R1+0x52c], R19 ;  /* 0x00052c1301007387 */ /* 0x0001e20000100800 */
[----:B------:R-:W-:-:S03]  /*2ae20*/  IMAD R20, R10, UR6, RZ ;  /* 0x000000060a147c24 */ /* 0x000fc6000f8e02ff */
[----:B------:R-:W4:Y:S01]  /*2ae30*/  LDL.LU R10, [R1+0x770] ;  /* 0x00077000010a7983 */ /* 0x000f220000300800 */
[----:B0-----:R-:W-:Y:S02]  /*2ae40*/  IMAD R19, R18, UR6, RZ ;  /* 0x0000000612137c24 */ /* 0x001fe4000f8e02ff */
[----:B------:R-:W-:Y:S01]  /*2ae50*/  IMAD R17, R17, UR6, RZ ;  /* 0x0000000611117c24 */ /* 0x000fe2000f8e02ff */
[----:B------:R-:W-:Y:S04]  /*2ae60*/  STL [R1+0x540], R20 ;  /* 0x0005401401007387 */ /* 0x000fe80000100800 */
[----:B------:R-:W-:Y:S01]  /*2ae70*/  STL [R1+0x548], R19 ;  /* 0x0005481301007387 */ /* 0x000fe20000100800 */
[----:B--2---:R-:W-:-:S03]  /*2ae80*/  IMAD R18, R9, UR6, RZ ;  /* 0x0000000609127c24 */ /* 0x004fc6000f8e02ff */
[----:B------:R-:W2:Y:S04]  /*2ae90*/  LDL.LU R9, [R1+0x778] ;  /* 0x0007780001097983 */ /* 0x000ea80000300800 */
[----:B------:R0:W-:Y:S04]  /*2aea0*/  STL [R1+0x554], R17 ;  /* 0x0005541101007387 */ /* 0x0001e80000100800 */
[----:B------:R-:W-:Y:S01]  /*2aeb0*/  STL [R1+0x558], R18 ;  /* 0x0005581201007387 */ /* 0x000fe20000100800 */
[----:B0-----:R-:W-:Y:S02]  /*2aec0*/  IMAD R17, R15, UR6, RZ ;  /* 0x000000060f117c24 */ /* 0x001fe4000f8e02ff */
[----:B------:R-:W-:-:S03]  /*2aed0*/  IMAD R15, R12, UR6, RZ ;  /* 0x000000060c0f7c24 */ /* 0x000fc6000f8e02ff */
[----:B------:R-:W-:Y:S04]  /*2aee0*/  STL [R1+0x564], R17 ;  /* 0x0005641101007387 */ /* 0x000fe80000100800 */
[----:B------:R-:W2:Y:S04]  /*2aef0*/  LDL.LU R20, [R1+0x77c] ;  /* 0x00077c0001147983 */ /* 0x000ea80000300800 */
[----:B------:R-:W-:Y:S01]  /*2af00*/  STL [R1+0x568], R15 ;  /* 0x0005680f01007387 */ /* 0x000fe20000100800 */
[----:B---3--:R-:W-:-:S03]  /*2af10*/  IMAD R12, R8, UR6, RZ ;  /* 0x00000006080c7c24 */ /* 0x008fc6000f8e02ff */
[----:B------:R-:W3:Y:S04]  /*2af20*/  LDL.LU R8, [R1+0x780] ;  /* 0x0007800001087983 */ /* 0x000ee80000300800 */
[----:B------:R0:W-:Y:S04]  /*2af30*/  STL [R1+0x574], R12 ;  /* 0x0005740c01007387 */ /* 0x0001e80000100800 */
[----:B------:R-:W3:Y:S01]  /*2af40*/  LDL.LU R19, [R1+0x788] ;  /* 0x0007880001137983 */ /* 0x000ee20000300800 */
[----:B0-----:R-:W-:-:S03]  /*2af50*/  IMAD R12, R7, UR6, RZ ;  /* 0x00000006070c7c24 */ /* 0x001fc6000f8e02ff */
[----:B------:R-:W3:Y:S04]  /*2af60*/  LDL.LU R7, [R1+0x790] ;  /* 0x0007900001077983 */ /* 0x000ee80000300800 */
[----:B------:R0:W-:Y:S01]  /*2af70*/  STL [R1+0x57c], R12 ;  /* 0x00057c0c01007387 */ /* 0x0001e20000100800 */
[----:B----4-:R-:W-:-:S03]  /*2af80*/  IMAD R15, R6, UR6, RZ ;  /* 0x00000006060f7c24 */ /* 0x010fc6000f8e02ff */
        /* <DEDUP_REMOVED lines=13> */
[----:B------:R-:W4:Y:S01]  /*2b060*/  LDL.LU R14, [R1+0x7b4] ;  /* 0x0007b400010e7983 */ /* 0x000f220000300800 */
[----:B------:R-:W-:-:S03]  /*2b070*/  IMAD R16, R28, UR6, RZ ;  /* 0x000000061c107c24 */ /* 0x000fc6000f8e02ff */
[----:B------:R-:W-:Y:S04]  /*2b080*/  STL [R1+0x5b0], R17 ;  /* 0x0005b01101007387 */ /* 0x000fe80000100800 */
[----:B------:R-:W4:Y:S04]  /*2b090*/  LDL.LU R28, [R1+0x7b8] ;  /* 0x0007b800011c7983 */ /* 0x000f280000300800 */
[----:B------:R0:W-:Y:S01]  /*2b0a0*/  STL [R1+0x5b8], R16 ;  /* 0x0005b81001007387 */ /* 0x0001e20000100800 */
[----:B------:R-:W-:Y:S02]  /*2b0b0*/  IMAD R13, R13, UR6, RZ ;  /* 0x000000060d0d7c24 */ /* 0x000fe4000f8e02ff */
[----:B0-----:R-:W-:-:S02]  /*2b0c0*/  IMAD R16, R5, UR6, RZ ;  /* 0x0000000605107c24 */ /* 0x001fc4000f8e02ff */
        /* <DEDUP_REMOVED lines=8> */
[----:B------:R-:W-:-:S05]  /*2b150*/  IMAD R10, R10, UR6, RZ ;  /* 0x000000060a0a7c24 */ /* 0x000fca000f8e02ff */
[----:B------:R0:W-:Y:S04]  /*2b160*/  STL [R1+0x5d8], R10 ;  /* 0x0005d80a01007387 */ /* 0x0001e80000100800 */
[----:B0-----:R-:W4:Y:S04]  /*2b170*/  LDL.LU R10, [R1+0x7dc] ;  /* 0x0007dc00010a7983 */ /* 0x001f280000300800 */
[----:B------:R-:W4:Y:S04]  /*2b180*/  LDL.LU R16, [R1+0x7e0] ;  /* 0x0007e00001107983 */ /* 0x000f280000300800 */
[----:B------:R-:W4:Y:S01]  /*2b190*/  LDL.LU R13, [R1+0x854] ;  /* 0x00085400010d7983 */ /* 0x000f220000300800 */
[----:B--2---:R-:W-:-:S05]  /*2b1a0*/  IMAD R9, R9, UR6, RZ ;  /* 0x0000000609097c24 */ /* 0x004fca000f8e02ff */
[----:B------:R0:W-:Y:S04]  /*2b1b0*/  STL [R1+0x5ec], R9 ;  /* 0x0005ec0901007387 */ /* 0x0001e80000100800 */
[----:B0-----:R-:W2:Y:S01]  /*2b1c0*/  LDL.LU R9, [R1+0x850] ;  /* 0x0008500001097983 */ /* 0x001ea20000300800 */
[----:B------:R-:W-:Y:S02]  /*2b1d0*/  IMAD R20, R20, UR6, RZ ;  /* 0x0000000614147c24 */ /* 0x000fe4000f8e02ff */
[----:B---3--:R-:W-:Y:S02]  /*2b1e0*/  IMAD R21, R8, UR6, RZ ;  /* 0x0000000608157c24 */ /* 0x008fe4000f8e02ff */
[----:B------:R-:W3:Y:S04]  /*2b1f0*/  LDL.LU R8, [R1+0x84c] ;  /* 0x00084c0001087983 */ /* 0x000ee80000300800 */
[----:B------:R0:W-:Y:S04]  /*2b200*/  STL [R1+0x5f4], R20 ;  /* 0x0005f41401007387 */ /* 0x0001e80000100800 */
[----:B------:R-:W-:Y:S01]  /*2b210*/  STL [R1+0x600], R21 ;  /* 0x0006001501007387 */ /* 0x000fe20000100800 */
[----:B0-----:R-:W-:-:S02]  /*2b220*/  IMAD R20, R19, UR6, RZ ;  /* 0x0000000613147c24 */ /* 0x001fc4000f8e02ff */
[----:B------:R-:W-:Y:S02]  /*2b230*/  IMAD R19, R7, UR6, RZ ;  /* 0x0000000607137c24 */ /* 0x000fe4000f8e02ff */
[----:B------:R-:W3:Y:S04]  /*2b240*/  LDL.LU R7, [R1+0x848] ;  /* 0x0008480001077983 */ /* 0x000ee80000300800 */
[----:B------:R4:W-:Y:S04]  /*2b250*/  STL [R1+0x604], R20 ;  /* 0x0006041401007387 */ /* 0x0009e80000100800 */
[----:B------:R0:W-:Y:S01]  /*2b260*/  STL [R1+0x60c], R19 ;  /* 0x00060c1301007387 */ /* 0x0001e20000100800 */
[----:B----4-:R-:W-:-:S03]  /*2b270*/  IMAD R20, R6, UR6, RZ ;  /* 0x0000000606147c24 */ /* 0x010fc6000f8e02ff */
[----:B------:R-:W4:Y:S04]  /*2b280*/  LDL.LU R6, [R1+0x844] ;  /* 0x0008440001067983 */ /* 0x000f280000300800 */
[----:B------:R-:W-:Y:S01]  /*2b290*/  STL [R1+0x610], R20 ;  /* 0x0006101401007387 */ /* 0x000fe20000100800 */
[----:B0-----:R-:W-:Y:S02]  /*2b2a0*/  IMAD R19, R15, UR6, RZ ;  /* 0x000000060f137c24 */ /* 0x001fe4000f8e02ff */
        /* <DEDUP_REMOVED lines=26> */
[----:B------:R-:W-:-:S03]  /*2b450*/  IMAD R18, R10, UR6, RZ ;  /* 0x000000060a127c24 */ /* 0x000fc6000f8e02ff */
[----:B------:R-:W4:Y:S04]  /*2b460*/  LDL.LU R10, [R1+0x820] ;  /* 0x00082000010a7983 */ /* 0x000f280000300800 */
[----:B------:R0:W-:Y:S04]  /*2b470*/  STL [R1+0x674], R17 ;  /* 0x0006741101007387 */ /* 0x0001e80000100800 */
[----:B------:R-:W-:Y:S01]  /*2b480*/  STL [R1+0x678], R18 ;  /* 0x0006781201007387 */ /* 0x000fe20000100800 */
[----:B0-----:R-:W-:Y:S02]  /*2b490*/  IMAD R17, R16, UR6, RZ ;  /* 0x0000000610117c24 */ /* 0x001fe4000f8e02ff */
[----:B------:R-:W-:-:S03]  /*2b4a0*/  IMAD R16, R13, UR6, RZ ;  /* 0x000000060d107c24 */ /* 0x000fc6000f8e02ff */
[----:B------:R-:W-:Y:S04]  /*2b4b0*/  STL [R1+0x680], R17 ;  /* 0x0006801101007387 */ /* 0x000fe80000100800 */
[----:B------:R-:W4:Y:S04]  /*2b4c0*/  LDL.LU R20, [R1+0x81c] ;  /* 0x00081c0001147983 */ /* 0x000f280000300800 */
[----:B------:R-:W-:Y:S01]  /*2b4d0*/  STL [R1+0x694], R16 ;  /* 0x0006941001007387 */ /* 0x000fe20000100800 */
[----:B--2---:R-:W-:-:S03]  /*2b4e0*/  IMAD R13, R9, UR6, RZ ;  /* 0x00000006090d7c24 */ /* 0x004fc6000f8e02ff */
[----:B------:R-:W2:Y:S04]  /*2b4f0*/  LDL.LU R9, [R1+0x818] ;  /* 0x0008180001097983 */ /* 0x000ea80000300800 */
[----:B------:R3:W-:Y:S04]  /*2b500*/  STL [R1+0x69c], R13 ;  /* 0x00069c0d01007387 */ /* 0x0007e80000100800 */
[----:B------:R-:W2:Y:S01]  /*2b510*/  LDL.LU R19, [R1+0x814] ;  /* 0x0008140001137983 */ /* 0x000ea20000300800 */
[----:B---3--:R-:W-:-:S03]  /*2b520*/  IMAD R13, R8, UR6, RZ ;  /* 0x00000006080d7c24 */ /* 0x008fc6000f8e02ff */
[----:B------:R-:W3:Y:S04]  /*2b530*/  LDL.LU R8, [R1+0x810] ;  /* 0x0008100001087983 */ /* 0x000ee80000300800 */
[----:B------:R4:W-:Y:S01]  /*2b540*/  STL [R1+0x6a8], R13 ;  /* 0x0006a80d01007387 */ /* 0x0009e20000100800 */
[----:B------:R-:W-:-:S03]  /*2b550*/  IMAD R16, R7, UR6, RZ ;  /* 0x0000000607107c24 */ /* 0x000fc6000f8e02ff */
[----:B------:R-:W3:Y:S04]  /*2b560*/  LDL.LU R7, [R1+0x80c] ;  /* 0x00080c0001077983 */ /* 0x000ee80000300800 */
[----:B------:R0:W-:Y:S01]  /*2b570*/  STL [R1+0x6ac], R16 ;  /* 0x0006ac1001007387 */ /* 0x0001e20000100800 */
[----:B----4-:R-:W-:-:S03]  /*2b580*/  IMAD R13, R6, UR6, RZ ;  /* 0x00000006060d7c24 */ /* 0x010fc6000f8e02ff */
[----:B0-----:R-:W4:Y:S04]  /*2b590*/  LDL.LU R16, [R1+0x808] ;  /* 0x0008080001107983 */ /* 0x001f280000300800 */
        /* <DEDUP_REMOVED lines=12> */
[----:B------:R-:W4:Y:S01]  /*2b660*/  LDL.LU R29, [R1+0x7f4] ;  /* 0x0007f400011d7983 */ /* 0x000f220000300800 */
[----:B------:R-:W-:-:S03]  /*2b670*/  IMAD R14, R14, UR6, RZ ;  /* 0x000000060e0e7c24 */ /* 0x000fc6000f8e02ff */
[----:B------:R0:W-:Y:S02]  /*2b680*/  STL [R1+0x6d0], R15 ;  /* 0x0006d00f01007387 */ /* 0x0001e40000100800 */
        /* <DEDUP_REMOVED lines=14> */
[----:B------:R-:W-:-:S05]  /*2b770*/  IMAD R10, R10, UR6, RZ ;  /* 0x000000060a0a7c24 */ /* 0x000fca000f8e02ff */
[----:B------:R0:W-:Y:S04]  /*2b780*/  STL [R1+0x708], R10 ;  /* 0x0007080a01007387 */ /* 0x0001e80000100800 */
[----:B0-----:R-:W4:Y:S01]  /*2b790*/  LDL.LU R10, [R1+0x7bc] ;  /* 0x0007bc00010a7983 */ /* 0x001f220000300800 */
[----:B------:R-:W-:Y:S02]  /*2b7a0*/  IMAD R20, R20, UR6, RZ ;  /* 0x0000000614147c24 */ /* 0x000fe4000f8e02ff */
[----:B--2---:R-:W-:Y:S02]  /*2b7b0*/  IMAD R21, R9, UR6, RZ ;  /* 0x0000000609157c24 */ /* 0x004fe4000f8e02ff */
[----:B------:R-:W2:Y:S04]  /*2b7c0*/  LDL.LU R9, [R1+0x7b0] ;  /* 0x0007b00001097983 */ /* 0x000ea80000300800 */
[----:B------:R0:W-:Y:S04]  /*2b7d0*/  STL [R1+0x710], R20 ;  /* 0x0007101401007387 */ /* 0x0001e80000100800 */
[----:B------:R-:W-:Y:S01]  /*2b7e0*/  STL [R1+0x71c], R21 ;  /* 0x00071c1501007387 */ /* 0x000fe20000100800 */
[----:B0-----:R-:W-:-:S02]  /*2b7f0*/  IMAD R20, R19, UR6, RZ ;  /* 0x0000000613147c24 */ /* 0x001fc4000f8e02ff */
[----:B---3--:R-:W-:Y:S02]  /*2b800*/  IMAD R19, R8, UR6, RZ ;  /* 0x0000000608137c24 */ /* 0x008fe4000f8e02ff */
[----:B------:R-:W3:Y:S04]  /*2b810*/  LDL.LU R8, [R1+0x7a0] ;  /* 0x0007a00001087983 */ /* 0x000ee80000300800 */
[----:B------:R0:W-:Y:S04]  /*2b820*/  STL [R1+0x724], R20 ;  /* 0x0007241401007387 */ /* 0x0001e80000100800 */
[----:B------:R4:W-:Y:S01]  /*2b830*/  STL [R1+0x728], R19 ;  /* 0x0007281301007387 */ /* 0x0009e20000100800 */
[----:B0-----:R-:W-:-:S03]  /*2b840*/  IMAD R20, R7, UR6, RZ ;  /* 0x0000000607147c24 */ /* 0x001fc6000f8e02ff */
[----:B------:R-:W3:Y:S04]  /*2b850*/  LDL.LU R7, [R1+0x794] ;  /* 0x0007940001077983 */ /* 0x000ee80000300800 */
[----:B------:R-:W-:Y:S01]  /*2b860*/  STL [R1+0x730], R20 ;  /* 0x0007301401007387 */ /* 0x000fe20000100800 */
[----:B----4-:R-:W-:Y:S02]  /*2b870*/  IMAD R19, R16, UR6, RZ ;  /* 0x0000000610137c24 */ /* 0x010fe4000f8e02ff */
        /* <DEDUP_REMOVED lines=17> */
[----:B0-----:R-:W-:-:S02]  /*2b990*/  IMAD R19, R28, UR6, RZ ;  /* 0x000000061c137c24 */ /* 0x001fc4000f8e02ff */
        /* <DEDUP_REMOVED lines=17> */
[----:B------:R-:W-:-:S03]  /*2bab0*/  IMAD R14, R10, UR6, RZ ;  /* 0x000000060a0e7c24 */ /* 0x000fc6000f8e02ff */
[----:B------:R-:W4:Y:S04]  /*2bac0*/  LDL.LU R10, [R1+0x718] ;  /* 0x00071800010a7983 */ /* 0x000f280000300800 */
[----:B------:R2:W-:Y:S04]  /*2bad0*/  STL [R1+0x780], R14 ;  /* 0x0007800e01007387 */ /* 0x0005e80000100800 */
[----:B------:R-:W4:Y:S01]  /*2bae0*/  LDL.LU R19, [R1+0x714] ;  /* 0x0007140001137983 */ /* 0x000f220000300800 */
[----:B--2---:R-:W-:-:S03]  /*2baf0*/  IMAD R14, R9, UR6, RZ ;  /* 0x00000006090e7c24 */ /* 0x004fc6000f8e02ff */
[----:B------:R-:W2:Y:S04]  /*2bb00*/  LDL.LU R9, [R1+0x70c] ;  /* 0x00070c0001097983 */ /* 0x000ea80000300800 */
[----:B------:R-:W-:Y:S01]  /*2bb10*/  STL [R1+0x788], R14 ;  /* 0x0007880e01007387 */ /* 0x000fe20000100800 */
[----:B---3--:R-:W-:-:S03]  /*2bb20*/  IMAD R15, R8, UR6, RZ ;  /* 0x00000006080f7c24 */ /* 0x008fc6000f8e02ff */
[----:B------:R-:W3:Y:S04]  /*2bb30*/  LDL.LU R8, [R1+0x704] ;  /* 0x0007040001087983 */ /* 0x000ee80000300800 */
[----:B------:R0:W-:Y:S04]  /*2bb40*/  STL [R1+0x790], R15 ;  /* 0x0007900f01007387 */ /* 0x0001e80000100800 */
[----:B0-----:R-:W3:Y:S01]  /*2bb50*/  LDL.LU R15, [R1+0x700] ;  /* 0x00070000010f7983 */ /* 0x001ee20000300800 */
[----:B------:R-:W-:-:S03]  /*2bb60*/  IMAD R14, R7, UR6, RZ ;  /* 0x00000006070e7c24 */ /* 0x000fc6000f8e02ff */
[----:B------:R-:W3:Y:S04]  /*2bb70*/  LDL.LU R7, [R1+0x6f8] ;  /* 0x0006f80001077983 */ /* 0x000ee80000300800 */
[----:B------:R0:W-:Y:S04]  /*2bb80*/  STL [R1+0x794], R14 ;  /* 0x0007940e01007387 */ /* 0x0001e80000100800 */
[----:B0-----:R-:W3:Y:S01]  /*2bb90*/  LDL.LU R14, [R1+0x6f4] ;  /* 0x0006f400010e7983 */ /* 0x001ee20000300800 */
[----:B----4-:R-:W-:-:S03]  /*2bba0*/  IMAD R17, R6, UR6, RZ ;  /* 0x0000000606117c24 */ /* 0x010fc6000f8e02ff */
        /* <DEDUP_REMOVED lines=9> */
[----:B------:R0:W-:Y:S02]  /*2bc40*/  STL [R1+0x76c], R16 ;  /* 0x00076c1001007387 */ /* 0x0001e40000100800 */
[----:B0-----:R-:W-:Y:S02]  /*2bc50*/  IMAD R16, R29, UR6, RZ ;  /* 0x000000061d107c24 */ /* 0x001fe4000f8e02ff */
[----:B------:R-:W4:Y:S01]  /*2bc60*/  LDL.LU R29, [R1+0x6dc] ;  /* 0x0006dc00011d7983 */ /* 0x000f220000300800 */
[----:B------:R-:W-:-:S05]  /*2bc70*/  IMAD R12, R12, UR6, RZ ;  /* 0x000000060c0c7c24 */ /* 0x000fca000f8e02ff */
[----:B------:R0:W-:Y:S04]  /*2bc80*/  STL [R1+0x760], R12 ;  /* 0x0007600c01007387 */ /* 0x0001e80000100800 */
[----:B------:R-:W-:Y:S01]  /*2bc90*/  STL [R1+0x754], R16 ;  /* 0x0007541001007387 */ /* 0x000fe20000100800 */
[----:B0-----:R-:W-:-:S03]  /*2bca0*/  IMAD R12, R28, UR6, RZ ;  /* 0x000000061c0c7c24 */ /* 0x001fc6000f8e02ff */
[----:B------:R-:W4:Y:S01]  /*2bcb0*/  LDL.LU R28, [R1+0x6d4] ;  /* 0x0006d400011c7983 */ /* 0x000f220000300800 */
[----:B------:R-:W-:-:S03]  /*2bcc0*/  IMAD R5, R5, UR6, RZ ;  /* 0x0000000605057c24 */ /* 0x000fc6000f8e02ff */
[----:B------:R-:W-:Y:S04]  /*2bcd0*/  STL [R1+0x744], R12 ;  /* 0x0007440c01007387 */ /* 0x000fe80000100800 */
[----:B------:R-:W4:Y:S04]  /*2bce0*/  LDL.LU R18, [R1+0x6c8] ;  /* 0x0006c80001127983 */ /* 0x000f280000300800 */
[----:B------:R-:W4:Y:S04]  /*2bcf0*/  LDL.LU R17, [R1+0x6c4] ;  /* 0x0006c40001117983 */ /* 0x000f280000300800 */
        /* <DEDUP_REMOVED lines=8> */
[----:B------:R-:W-:Y:S02]  /*2bd80*/  IMAD R21, R10, UR6, RZ ;  /* 0x000000060a157c24 */ /* 0x000fe4000f8e02ff */
[----:B------:R-:W4:Y:S04]  /*2bd90*/  LDL.LU R10, [R1+0x698] ;  /* 0x00069800010a7983 */ /* 0x000f280000300800 */
[----:B------:R0:W-:Y:S04]  /*2bda0*/  STL [R1+0x720], R20 ;  /* 0x0007201401007387 */ /* 0x0001e80000100800 */
[----:B------:R-:W-:Y:S01]  /*2bdb0*/  STL [R1+0x718], R21 ;  /* 0x0007181501007387 */ /* 0x000fe20000100800 */
[----:B0-----:R-:W-:-:S02]  /*2bdc0*/  IMAD R20, R19, UR6, RZ ;  /* 0x0000000613147c24 */ /* 0x001fc4000f8e02ff */
[----:B--2---:R-:W-:Y:S02]  /*2bdd0*/  IMAD R19, R9, UR6, RZ ;  /* 0x0000000609137c24 */ /* 0x004fe4000f8e02ff */
[----:B------:R-:W2:Y:S04]  /*2bde0*/  LDL.LU R9, [R1+0x690] ;  /* 0x0006900001097983 */ /* 0x000ea80000300800 */
[----:B------:R3:W-:Y:S04]  /*2bdf0*/  STL [R1+0x714], R20 ;  /* 0x0007141401007387 */ /* 0x0007e80000100800 */
[----:B------:R0:W-:Y:S01]  /*2be00*/  STL [R1+0x70c], R19 ;  /* 0x00070c1301007387 */ /* 0x0001e20000100800 */
[----:B---3--:R-:W-:-:S03]  /*2be10*/  IMAD R20, R8, UR6, RZ ;  /* 0x0000000608147c24 */ /* 0x008fc6000f8e02ff */
[----:B------:R-:W3:Y:S04]  /*2be20*/  LDL.LU R8, [R1+0x68c] ;  /* 0x00068c0001087983 */ /* 0x000ee80000300800 */
[----:B------:R-:W-:Y:S01]  /*2be30*/  STL [R1+0x704], R20 ;  /* 0x0007041401007387 */ /* 0x000fe20000100800 */
[----:B0-----:R-:W-:Y:S02]  /*2be40*/  IMAD R19, R15, UR6, RZ ;  /* 0x000000060f137c24 */ /* 0x001fe4000f8e02ff */
[----:B------:R-:W-:Y:S02]  /*2be50*/  IMAD R15, R7, UR6, RZ ;  /* 0x00000006070f7c24 */ /* 0x000fe4000f8e02ff */
[----:B------:R-:W3:Y:S04]  /*2be60*/  LDL.LU R7, [R1+0x688] ;  /* 0x0006880001077983 */ /* 0x000ee80000300800 */
[----:B------:R-:W-:Y:S04]  /*2be70*/  STL [R1+0x700], R19 ;  /* 0x0007001301007387 */ /* 0x000fe80000100800 */
[----:B------:R0:W-:Y:S01]  /*2be80*/  STL [R1+0x6f8], R15 ;  /* 0x0006f80f01007387 */ /* 0x0001e20000100800 */
[----:B------:R-:W-:-:S03]  /*2be90*/  IMAD R14, R14, UR6, RZ ;  /* 0x000000060e0e7c24 */ /* 0x000fc6000f8e02ff */
[----:B0-----:R-:W3:Y:S01]  /*2bea0*/  LDL.LU R15, [R1+0x684] ;  /* 0x00068400010f7983 */ /* 0x001ee20000300800 */
[----:B----4-:R-:W-:-:S03]  /*2beb0*/  IMAD R6, R6, UR6, RZ ;  /* 0x0000000606067c24 */ /* 0x010fc6000f8e02ff */
        /* <DEDUP_REMOVED lines=32> */
[----:B0-----:R-:W-:-:S03]  /*2c0c0*/  IMAD R12, R10, UR6, RZ ;  /* 0x000000060a0c7c24 */ /* 0x001fc6000f8e02ff */
[----:B------:R-:W4:Y:S04]  /*2c0d0*/  LDL.LU R10, [R1+0x634] ;  /* 0x00063400010a7983 */ /* 0x000f280000300800 */
[----:B------:R-:W-:Y:S01]  /*2c0e0*/  STL [R1+0x698], R12 ;  /* 0x0006980c01007387 */ /* 0x000fe20000100800 */
[----:B--2---:R-:W-:-:S03]  /*2c0f0*/  IMAD R16, R9, UR6, RZ ;  /* 0x0000000609107c24 */ /* 0x004fc6000f8e02ff */
[----:B------:R-:W2:Y:S04]  /*2c100*/  LDL.LU R9, [R1+0x630] ;  /* 0x0006300001097983 */ /* 0x000ea80000300800 */
[----:B------:R0:W-:Y:S04]  /*2c110*/  STL [R1+0x690], R16 ;  /* 0x0006901001007387 */ /* 0x0001e80000100800 */
[----:B0-----:R-:W2:Y:S01]  /*2c120*/  LDL.LU R16, [R1+0x628] ;  /* 0x0006280001107983 */ /* 0x001ea20000300800 */
[----:B---3--:R-:W-:-:S03]  /*2c130*/  IMAD R12, R8, UR6, RZ ;  /* 0x00000006080c7c24 */ /* 0x008fc6000f8e02ff */
[----:B------:R-:W3:Y:S04]  /*2c140*/  LDL.LU R8, [R1+0x61c] ;  /* 0x00061c0001087983 */ /* 0x000ee80000300800 */
[----:B------:R0:W-:Y:S04]  /*2c150*/  STL [R1+0x68c], R12 ;  /* 0x00068c0c01007387 */ /* 0x0001e80000100800 */
[----:B0-----:R-:W3:Y:S01]  /*2c160*/  LDL.LU R12, [R1+0x618] ;  /* 0x00061800010c7983 */ /* 0x001ee20000300800 */
[----:B------:R-:W-:-:S03]  /*2c170*/  IMAD R17, R7, UR6, RZ ;  /* 0x0000000607117c24 */ /* 0x000fc6000f8e02ff */
[----:B------:R-:W3:Y:S04]  /*2c180*/  LDL.LU R7, [R1+0x614] ;  /* 0x0006140001077983 */ /* 0x000ee80000300800 */
[----:B------:R4:W-:Y:S01]  /*2c190*/  STL [R1+0x688], R17 ;  /* 0x0006881101007387 */ /* 0x0009e20000100800 */
[----:B------:R-:W-:-:S05]  /*2c1a0*/  IMAD R18, R15, UR6, RZ ;  /* 0x000000060f127c24 */ /* 0x000fca000f8e02ff */
[----:B------:R-:W-:Y:S01]  /*2c1b0*/  STL [R1+0x684], R18 ;  /* 0x0006841201007387 */ /* 0x000fe20000100800 */
[----:B----4-:R-:W-:-:S03]  /*2c1c0*/  IMAD R17, R14, UR6, RZ ;  /* 0x000000060e117c24 */ /* 0x010fc6000f8e02ff */
[----:B------:R-:W4:Y:S04]  /*2c1d0*/  LDL.LU R14, [R1+0x608] ;  /* 0x00060800010e7983 */ /* 0x000f280000300800 */
[----:B------:R-:W-:Y:S01]  /*2c1e0*/  STL [R1+0x67c], R17 ;  /* 0x00067c1101007387 */ /* 0x000fe20000100800 */
[----:B------:R-:W-:-:S03]  /*2c1f0*/  IMAD R15, R6, UR6, RZ ;  /* 0x00000006060f7c24 */ /* 0x000fc6000f8e02ff */
[----:B------:R-:W4:Y:S04]  /*2c200*/  LDL.LU R6, [R1+0x5fc] ;  /* 0x0005fc0001067983 */ /* 0x000f280000300800 */
[----:B------:R0:W-:Y:S02]  /*2c210*/  STL [R1+0x670], R15 ;  /* 0x0006700f01007387 */ /* 0x0001e40000100800 */
[----:B0-----:R-:W-:Y:S02]  /*2c220*/  IMAD R15, R13, UR6, RZ ;  /* 0x000000060d0f7c24 */ /* 0x001fe4000f8e02ff */
[----:B------:R-:W-:Y:S02]  /*2c230*/  IMAD R13, R2, UR6, RZ ;  /* 0x00000006020d7c24 */ /* 0x000fe4000f8e02ff */
[----:B------:R-:W4:Y:S04]  /*2c240*/  LDL.LU R2, [R1+0x5f8] ;  /* 0x0005f80001027983 */ /* 0x000f280000300800 */
[----:B------:R0:W-:Y:S04]  /*2c250*/  STL [R1+0x66c], R15 ;  /* 0x00066c0f01007387 */ /* 0x0001e80000100800 */
[----:B------:R1:W-:Y:S01]  /*2c260*/  STL [R1+0x664], R13 ;  /* 0x0006640d01007387 */ /* 0x0003e20000100800 */
[----:B0-----:R-:W-:-:S03]  /*2c270*/  IMAD R15, R29, UR6, RZ ;  /* 0x000000061d0f7c24 */ /* 0x001fc6000f8e02ff */
[----:B------:R-:W4:Y:S04]  /*2c280*/  LDL.LU R29, [R1+0x5f0] ;  /* 0x0005f000011d7983 */ /* 0x000f280000300800 */
[----:B------:R0:W-:Y:S04]  /*2c290*/  STL [R1+0x65c], R15 ;  /* 0x00065c0f01007387 */ /* 0x0001e80000100800 */
[----:B------:R-:W4:Y:S04]  /*2c2a0*/  LDL.LU R18, [R1+0x5e8] ;  /* 0x0005e80001127983 */ /* 0x000f280000300800 */
[----:B------:R-:W4:Y:S01]  /*2c2b0*/  LDL.LU R17, [R1+0x5e4] ;  /* 0x0005e40001117983 */ /* 0x000f220000300800 */
[----:B-1----:R-:W-:-:S05]  /*2c2c0*/  IMAD R13, R28, UR6, RZ ;  /* 0x000000061c0d7c24 */ /* 0x002fca000f8e02ff */
[----:B------:R1:W-:Y:S04]  /*2c2d0*/  STL [R1+0x650], R13 ;  /* 0x0006500d01007387 */ /* 0x0003e80000100800 */
[----:B------:R-:W4:Y:S04]  /*2c2e0*/  LDL.LU R28, [R1+0x5e0] ;  /* 0x0005e000011c7983 */ /* 0x000f280000300800 */
[----:B0-----:R-:W4:Y:S01]  /*2c2f0*/  LDL.LU R15, [R1+0x5dc] ;  /* 0x0005dc00010f7983 */ /* 0x001f220000300800 */
[----:B------:R-:W-:-:S03]  /*2c300*/  IMAD R5, R5, UR6, RZ ;  /* 0x0000000605057c24 */ /* 0x000fc6000f8e02ff */
[----:B-1----:R-:W4:Y:S04]  /*2c310*/  LDL.LU R13, [R1+0x5d4] ;  /* 0x0005d400010d7983 */ /* 0x002f280000300800 */
[----:B------:R0:W-:Y:S04]  /*2c320*/  STL [R1+0x64c], R5 ;  /* 0x00064c0501007387 */ /* 0x0001e80000100800 */
[----:B0-----:R-:W4:Y:S01]  /*2c330*/  LDL.LU R5, [R1+0x5c8] ;  /* 0x0005c80001057983 */ /* 0x001f220000300800 */
[----:B------:R-:W-:Y:S02]  /*2c340*/  IMAD R20, R20, UR6, RZ ;  /* 0x0000000614147c24 */ /* 0x000fe4000f8e02ff */
        /* <DEDUP_REMOVED lines=9> */
[----:B--2---:R-:W-:-:S03]  /*2c3e0*/  IMAD R20, R9, UR6, RZ ;  /* 0x0000000609147c24 */ /* 0x004fc6000f8e02ff */
[----:B------:R-:W2:Y:S04]  /*2c3f0*/  LDL.LU R9, [R1+0x5b4] ;  /* 0x0005b40001097983 */ /* 0x000ea80000300800 */
[----:B------:R-:W-:Y:S01]  /*2c400*/  STL [R1+0x630], R20 ;  /* 0x0006301401007387 */ /* 0x000fe20000100800 */
[----:B0-----:R-:W-:Y:S02]  /*2c410*/  IMAD R19, R16, UR6, RZ ;  /* 0x0000000610137c24 */ /* 0x001fe4000f8e02ff */
[----:B---3--:R-:W-:Y:S02]  /*2c420*/  IMAD R16, R8, UR6, RZ ;  /* 0x0000000608107c24 */ /* 0x008fe4000f8e02ff */
[----:B------:R-:W3:Y:S04]  /*2c430*/  LDL.LU R8, [R1+0x5a8] ;  /* 0x0005a80001087983 */ /* 0x000ee80000300800 */
[----:B------:R-:W-:Y:S04]  /*2c440*/  STL [R1+0x628], R19 ;  /* 0x0006281301007387 */ /* 0x000fe80000100800 */
[----:B------:R0:W-:Y:S01]  /*2c450*/  STL [R1+0x61c], R16 ;  /* 0x00061c1001007387 */ /* 0x0001e20000100800 */
[----:B------:R-:W-:-:S03]  /*2c460*/  IMAD R12, R12, UR6, RZ ;  /* 0x000000060c0c7c24 */ /* 0x000fc6000f8e02ff */
[----:B0-----:R-:W3:Y:S01]  /*2c470*/  LDL.LU R16, [R1+0x5a4] ;  /* 0x0005a40001107983 */ /* 0x001ee20000300800 */
[----:B------:R-:W-:-:S03]  /*2c480*/  IMAD R7, R7, UR6, RZ ;  /* 0x0000000607077c24 */ /* 0x000fc6000f8e02ff */
[----:B------:R0:W-:Y:S04]  /*2c490*/  STL [R1+0x618], R12 ;  /* 0x0006180c01007387 */ /* 0x0001e80000100800 */
[----:B0-----:R-:W3:Y:S04]  /*2c4a0*/  LDL.LU R12, [R1+0x59c] ;  /* 0x00059c00010c7983 */ /* 0x001ee80000300800 */
[----:B------:R0:W-:Y:S04]  /*2c4b0*/  STL [R1+0x614], R7 ;  /* 0x0006140701007387 */ /* 0x0001e80000100800 */
[----:B0-----:R-:W3:Y:S01]  /*2c4c0*/  LDL.LU R7, [R1+0x594] ;  /* 0x0005940001077983 */ /* 0x001ee20000300800 */
[----:B----4-:R-:W-:-:S03]  /*2c4d0*/  IMAD R20, R14, UR6, RZ ;  /* 0x000000060e147c24 */ /* 0x010fc6000f8e02ff */
        /* <DEDUP_REMOVED lines=34> */
[----:B--2---:R-:W-:-:S03]  /*2c700*/  IMAD R13, R9, UR6, RZ ;  /* 0x00000006090d7c24 */ /* 0x004fc6000f8e02ff */
[----:B------:R-:W2:Y:S04]  /*2c710*/  LDL.LU R9, [R1+0x544] ;  /* 0x0005440001097983 */ /* 0x000ea80000300800 */
[----:B------:R0:W-:Y:S04]  /*2c720*/  STL [R1+0x5b4], R13 ;  /* 0x0005b40d01007387 */ /* 0x0001e80000100800 */
[----:B0-----:R-:W2:Y:S01]  /*2c730*/  LDL.LU R13, [R1+0x53c] ;  /* 0x00053c00010d7983 */ /* 0x001ea20000300800 */
[----:B---3--:R-:W-:-:S03]  /*2c740*/  IMAD R17, R8, UR6, RZ ;  /* 0x0000000608117c24 */ /* 0x008fc6000f8e02ff */
[----:B------:R-:W3:Y:S04]  /*2c750*/  LDL.LU R8, [R1+0x538] ;  /* 0x0005380001087983 */ /* 0x000ee80000300800 */
[----:B------:R0:W-:Y:S01]  /*2c760*/  STL [R1+0x5a8], R17 ;  /* 0x0005a81101007387 */ /* 0x0001e20000100800 */
[----:B------:R-:W-:-:S05]  /*2c770*/  IMAD R18, R16, UR6, RZ ;  /* 0x0000000610127c24 */ /* 0x000fca000f8e02ff */
[----:B------:R-:W-:Y:S01]  /*2c780*/  STL [R1+0x5a4], R18 ;  /* 0x0005a41201007387 */ /* 0x000fe20000100800 */
[----:B0-----:R-:W-:-:S03]  /*2c790*/  IMAD R17, R12, UR6, RZ ;  /* 0x000000060c117c24 */ /* 0x001fc6000f8e02ff */
[----:B------:R-:W3:Y:S04]  /*2c7a0*/  LDL.LU R12, [R1+0x534] ;  /* 0x00053400010c7983 */ /* 0x000ee80000300800 */
[----:B------:R-:W-:Y:S01]  /*2c7b0*/  STL [R1+0x59c], R17 ;  /* 0x00059c1101007387 */ /* 0x000fe20000100800 */
[----:B------:R-:W-:-:S03]  /*2c7c0*/  IMAD R16, R7, UR6, RZ ;  /* 0x0000000607107c24 */ /* 0x000fc6000f8e02ff */
[----:B------:R-:W3:Y:S04]  /*2c7d0*/  LDL.LU R7, [R1+0x530] ;  /* 0x0005300001077983 */ /* 0x000ee80000300800 */
[----:B------:R4:W-:Y:S02]  /*2c7e0*/  STL [R1+0x594], R16 ;  /* 0x0005941001007387 */ /* 0x0009e40000100800 */
[----:B----4-:R-:W-:Y:S02]  /*2c7f0*/  IMAD R16, R14, UR6, RZ ;  /* 0x000000060e107c24 */ /* 0x010fe4000f8e02ff */
        /* <DEDUP_REMOVED lines=12> */
[----:B0-----:R-:W4:Y:S04]  /*2c8c0*/  LDL.LU R16, [R1+0x4f8] ;  /* 0x0004f80001107983 */ /* 0x001f280000300800 */
[----:B-1----:R-:W4:Y:S01]  /*2c8d0*/  LDL.LU R14, [R1+0x4f4] ;  /* 0x0004f400010e7983 */ /* 0x002f220000300800 */
[----:B------:R-:W-:-:S05]  /*2c8e0*/  IMAD R21, R28, UR6, RZ ;  /* 0x000000061c157c24 */ /* 0x000fca000f8e02ff */
[----:B------:R0:W-:Y:S04]  /*2c8f0*/  STL [R1+0x578], R21 ;  /* 0x0005781501007387 */ /* 0x0001e80000100800 */
[----:B------:R-:W4:Y:S01]  /*2c900*/  LDL.LU R28, [R1+0x4f0] ;  /* 0x0004f000011c7983 */ /* 0x000f220000300800 */
[----:B------:R-:W-:Y:S02]  /*2c910*/  IMAD R20, R20, UR6, RZ ;  /* 0x0000000614147c24 */ /* 0x000fe4000f8e02ff */
[----:B0-----:R-:W-:Y:S02]  /*2c920*/  IMAD R21, R5, UR6, RZ ;  /* 0x0000000605157c24 */ /* 0x001fe4000f8e02ff */
[----:B------:R-:W4:Y:S04]  /*2c930*/  LDL.LU R5, [R1+0x4e4] ;  /* 0x0004e40001057983 */ /* 0x000f280000300800 */
[----:B------:R0:W-:Y:S04]  /*2c940*/  STL [R1+0x570], R20 ;  /* 0x0005701401007387 */ /* 0x0001e80000100800 */
[----:B------:R-:W-:Y:S01]  /*2c950*/  STL [R1+0x56c], R21 ;  /* 0x00056c1501007387 */ /* 0x000fe20000100800 */
[----:B0-----:R-:W-:-:S02]  /*2c960*/  IMAD R20, R19, UR6, RZ ;  /* 0x0000000613147c24 */ /* 0x001fc4000f8e02ff */
        /* <DEDUP_REMOVED lines=8> */
[----:B--2---:R-:W-:Y:S02]  /*2c9f0*/  IMAD R15, R9, UR6, RZ ;  /* 0x00000006090f7c24 */ /* 0x004fe4000f8e02ff */
[----:B------:R-:W2:Y:S04]  /*2ca00*/  LDL.LU R9, [R1+0x4d8] ;  /* 0x0004d80001097983 */ /* 0x000ea80000300800 */
[----:B------:R-:W-:Y:S04]  /*2ca10*/  STL [R1+0x54c], R19 ;  /* 0x00054c1301007387 */ /* 0x000fe80000100800 */
[----:B------:R0:W-:Y:S01]  /*2ca20*/  STL [R1+0x544], R15 ;  /* 0x0005440f01007387 */ /* 0x0001e20000100800 */
[----:B------:R-:W-:-:S03]  /*2ca30*/  IMAD R13, R13, UR6, RZ ;  /* 0x000000060d0d7c24 */ /* 0x000fc6000f8e02ff */
[----:B0-----:R-:W2:Y:S01]  /*2ca40*/  LDL.LU R15, [R1+0x4d4] ;  /* 0x0004d400010f7983 */ /* 0x001ea20000300800 */
[----:B---3--:R-:W-:-:S03]  /*2ca50*/  IMAD R8, R8, UR6, RZ ;  /* 0x0000000608087c24 */ /* 0x008fc6000f8e02ff */
[----:B------:R0:W-:Y:S04]  /*2ca60*/  STL [R1+0x53c], R13 ;  /* 0x00053c0d01007387 */ /* 0x0001e80000100800 */
[----:B0-----:R-:W3:Y:S04]  /*2ca70*/  LDL.LU R13, [R1+0x4c4] ;  /* 0x0004c400010d7983 */ /* 0x001ee80000300800 */
[----:B------:R0:W-:Y:S04]  /*2ca80*/  STL [R1+0x538], R8 ;  /* 0x0005380801007387 */ /* 0x0001e80000100800 */
[----:B0-----:R-:W3:Y:S01]  /*2ca90*/  LDL.LU R8, [R1+0x4c0] ;  /* 0x0004c00001087983 */ /* 0x001ee20000300800 */
[----:B------:R-:W-:-:S03]  /*2caa0*/  IMAD R20, R12, UR6, RZ ;  /* 0x000000060c147c24 */ /* 0x000fc6000f8e02ff */
[----:B------:R-:W3:Y:S04]  /*2cab0*/  LDL.LU R12, [R1+0x4bc] ;  /* 0x0004bc00010c7983 */ /* 0x000ee80000300800 */
[----:B------:R-:W-:Y:S01]  /*2cac0*/  STL [R1+0x534], R20 ;  /* 0x0005341401007387 */ /* 0x000fe20000100800 */
[----:B------:R-:W-:-:S03]  /*2cad0*/  IMAD R19, R7, UR6, RZ ;  /* 0x0000000607137c24 */ /* 0x000fc6000f8e02ff */
[----:B------:R-:W3:Y:S04]  /*2cae0*/  LDL.LU R7, [R1+0x4b4] ;  /* 0x0004b40001077983 */ /* 0x000ee80000300800 */
[----:B------:R4:W-:Y:S02]  /*2caf0*/  STL [R1+0x530], R19 ;  /* 0x0005301301007387 */ /* 0x0009e40000100800 */
[----:B----4-:R-:W-:Y:S02]  /*2cb00*/  IMAD R19, R6, UR6, RZ ;  /* 0x0000000606137c24 */ /* 0x010fe4000f8e02ff */
[----:B------:R-:W4:Y:S04]  /*2cb10*/  LDL.LU R6, [R1+0x4a8] ;  /* 0x0004a80001067983 */ /* 0x000f280000300800 */
[----:B------:R0:W-:Y:S01]  /*2cb20*/  STL [R1+0x528], R19 ;  /* 0x0005281301007387 */ /* 0x0001e20000100800 */
[----:B------:R-:W-:-:S03]  /*2cb30*/  IMAD R20, R2, UR6, RZ ;  /* 0x0000000602147c24 */ /* 0x000fc6000f8e02ff */
[----:B------:R-:W4:Y:S01]  /*2cb40*/  LDL.LU R2, [R1+0x4a4] ;  /* 0x0004a40001027983 */ /* 0x000f220000300800 */
[----:B0-----:R-:W-:-:S03]  /*2cb50*/  IMAD R19, R18, UR6, RZ ;  /* 0x0000000612137c24 */ /* 0x001fc6000f8e02ff */
[----:B------:R-:W-:Y:S04]  /*2cb60*/  STL [R1+0x518], R20 ;  /* 0x0005181401007387 */ /* 0x000fe80000100800 */
[----:B------:R-:W-:Y:S01]  /*2cb70*/  STL [R1+0x514], R19 ;  /* 0x0005141301007387 */ /* 0x000fe20000100800 */
[----:B------:R-:W-:-:S03]  /*2cb80*/  IMAD R18, R29, UR6, RZ ;  /* 0x000000061d127c24 */ /* 0x000fc6000f8e02ff */
[----:B------:R-:W4:Y:S01]  /*2cb90*/  LDL.LU R29, [R1+0x49c] ;  /* 0x00049c00011d7983 */ /* 0x000f220000300800 */
[----:B------:R-:W-:-:S05]  /*2cba0*/  IMAD R17, R17, UR6, RZ ;  /* 0x0000000611117c24 */ /* 0x000fca000f8e02ff */
[----:B------:R0:W-:Y:S04]  /*2cbb0*/  STL [R1+0x510], R17 ;  /* 0x0005101101007387 */ /* 0x0001e80000100800 */
[----:B------:R-:W-:Y:S01]  /*2cbc0*/  STL [R1+0x508], R18 ;  /* 0x0005081201007387 */ /* 0x000fe20000100800 */
[----:B0-----:R-:W-:Y:S02]  /*2cbd0*/  IMAD R17, R16, UR6, RZ ;  /* 0x0000000610117c24 */ /* 0x001fe4000f8e02ff */
        /* <DEDUP_REMOVED lines=19> */
[----:B--2---:R-:W-:-:S03]  /*2cd10*/  IMAD R17, R9, UR6, RZ ;  /* 0x0000000609117c24 */ /* 0x004fc6000f8e02ff */
[----:B------:R-:W2:Y:S04]  /*2cd20*/  LDL.LU R9, [R1+0x45c] ;  /* 0x00045c0001097983 */ /* 0x000ea80000300800 */
[----:B------:R3:W-:Y:S01]  /*2cd30*/  STL [R1+0x4d8], R17 ;  /* 0x0004d81101007387 */ /* 0x0007e20000100800 */
[----:B------:R-:W-:-:S05]  /*2cd40*/  IMAD R18, R15, UR6, RZ ;  /* 0x000000060f127c24 */ /* 0x000fca000f8e02ff */
[----:B------:R-:W-:Y:S01]  /*2cd50*/  STL [R1+0x4d4], R18 ;  /* 0x0004d41201007387 */ /* 0x000fe20000100800 */
[----:B---3--:R-:W-:-:S03]  /*2cd60*/  IMAD R17, R13, UR6, RZ ;  /* 0x000000060d117c24 */ /* 0x008fc6000f8e02ff */
[----:B------:R-:W3:Y:S04]  /*2cd70*/  LDL.LU R13, [R1+0x454] ;  /* 0x00045400010d7983 */ /* 0x000ee80000300800 */
[----:B------:R-:W-:Y:S01]  /*2cd80*/  STL [R1+0x4c4], R17 ;  /* 0x0004c41101007387 */ /* 0x000fe20000100800 */
[----:B------:R-:W-:-:S03]  /*2cd90*/  IMAD R15, R8, UR6, RZ ;  /* 0x00000006080f7c24 */ /* 0x000fc6000f8e02ff */
[----:B------:R-:W3:Y:S04]  /*2cda0*/  LDL.LU R8, [R1+0x450] ;  /* 0x0004500001087983 */ /* 0x000ee80000300800 */
[----:B------:R0:W-:Y:S01]  /*2cdb0*/  STL [R1+0x4c0], R15 ;  /* 0x0004c00f01007387 */ /* 0x0001e20000100800 */
[----:B------:R-:W-:Y:S02]  /*2cdc0*/  IMAD R12, R12, UR6, RZ ;  /* 0x000000060c0c7c24 */ /* 0x000fe4000f8e02ff */
[----:B0-----:R-:W-:Y:S02]  /*2cdd0*/  IMAD R15, R7, UR6, RZ ;  /* 0x00000006070f7c24 */ /* 0x001fe4000f8e02ff */
[----:B------:R-:W3:Y:S04]  /*2cde0*/  LDL.LU R7, [R1+0x448] ;  /* 0x0004480001077983 */ /* 0x000ee80000300800 */
[----:B------:R4:W-:Y:S04]  /*2cdf0*/  STL [R1+0x4bc], R12 ;  /* 0x0004bc0c01007387 */ /* 0x0009e80000100800 */
[----:B------:R-:W-:Y:S01]  /*2ce00*/  STL [R1+0x4b4], R15 ;  /* 0x0004b40f01007387 */ /* 0x000fe20000100800 */
[----:B----4-:R-:W-:-:S03]  /*2ce10*/  IMAD R12, R6, UR6, RZ ;  /* 0x00000006060c7c24 */ /* 0x010fc6000f8e02ff */
[----:B------:R-:W4:Y:S04]  /*2ce20*/  LDL.LU R6, [R1+0x440] ;  /* 0x0004400001067983 */ /* 0x000f280000300800 */
[----:B------:R-:W-:Y:S04]  /*2ce30*/  STL [R1+0x4a8], R12 ;  /* 0x0004a80c01007387 */ /* 0x000fe80000100800 */
[----:B------:R-:W4:Y:S04]  /*2ce40*/  LDL.LU R18, [R1+0x438] ;  /* 0x0004380001127983 */ /* 0x000f280000300800 */
[----:B------:R-:W4:Y:S01]  /*2ce50*/  LDL.LU R17, [R1+0x434] ;  /* 0x0004340001117983 */ /* 0x000f220000300800 */
[----:B------:R-:W-:-:S05]  /*2ce60*/  IMAD R2, R2, UR6, RZ ;  /* 0x0000000602027c24 */ /* 0x000fca000f8e02ff */
[----:B------:R0:W-:Y:S04]  /*2ce70*/  STL [R1+0x4a4], R2 ;  /* 0x0004a40201007387 */ /* 0x0001e80000100800 */
[----:B0-----:R-:W4:Y:S04]  /*2ce80*/  LDL.LU R2, [R1+0x430] ;  /* 0x0004300001027983 */ /* 0x001f280000300800 */
[----:B------:R-:W4:Y:S01]  /*2ce90*/  LDL.LU R15, [R1+0x42c] ;  /* 0x00042c00010f7983 */ /* 0x000f220000300800 */
[----:B------:R-:W-:-:S03]  /*2cea0*/  IMAD R21, R29, UR6, RZ ;  /* 0x000000061d157c24 */ /* 0x000fc6000f8e02ff */
[----:B------:R-:W4:Y:S04]  /*2ceb0*/  LDL.LU R12, [R1+0x420] ;  /* 0x00042000010c7983 */ /* 0x000f280000300800 */
[----:B------:R0:W-:Y:S04]  /*2cec0*/  STL [R1+0x49c], R21 ;  /* 0x00049c1501007387 */ /* 0x0001e80000100800 */
[----:B------:R-:W4:Y:S01]  /*2ced0*/  LDL.LU R29, [R1+0x418] ;  /* 0x00041800011d7983 */ /* 0x000f220000300800 */
[----:B------:R-:W-:Y:S02]  /*2cee0*/  IMAD R20, R20, UR6, RZ ;  /* 0x0000000614147c24 */ /* 0x000fe4000f8e02ff */
[----:B0-----:R-:W-:-:S02]  /*2cef0*/  IMAD R21, R28, UR6, RZ ;  /* 0x000000061c157c24 */ /* 0x001fc4000f8e02ff */
        /* <DEDUP_REMOVED lines=17> */
[----:B0-----:R-:W4:Y:S04]  /*2d010*/  LDL.LU R16, [R1+0x3f4] ;  /* 0x0003f40001107983 */ /* 0x001f280000300800 */
[----:B------:R0:W-:Y:S04]  /*2d020*/  STL [R1+0x468], R14 ;  /* 0x0004680e01007387 */ /* 0x0001e80000100800 */
[----:B0-----:R-:W4:Y:S01]  /*2d030*/  LDL.LU R14, [R1+0x3ec] ;  /* 0x0003ec00010e7983 */ /* 0x001f220000300800 */
[----:B--2---:R-:W-:-:S05]  /*2d040*/  IMAD R9, R9, UR6, RZ ;  /* 0x0000000609097c24 */ /* 0x004fca000f8e02ff */
[----:B------:R0:W-:Y:S04]  /*2d050*/  STL [R1+0x45c], R9 ;  /* 0x00045c0901007387 */ /* 0x0001e80000100800 */
[----:B0-----:R-:W2:Y:S01]  /*2d060*/  LDL.LU R9, [R1+0x3e4] ;  /* 0x0003e40001097983 */ /* 0x001ea20000300800 */
[----:B---3--:R-:W-:-:S03]  /*2d070*/  IMAD R20, R13, UR6, RZ ;  /* 0x000000060d147c24 */ /* 0x008fc6000f8e02ff */
[----:B------:R-:W3:Y:S04]  /*2d080*/  LDL.LU R13, [R1+0x3e0] ;  /* 0x0003e000010d7983 */ /* 0x000ee80000300800 */
[----:B------:R-:W-:Y:S01]  /*2d090*/  STL [R1+0x454], R20 ;  /* 0x0004541401007387 */ /* 0x000fe20000100800 */
[----:B------:R-:W-:-:S03]  /*2d0a0*/  IMAD R19, R8, UR6, RZ ;  /* 0x0000000608137c24 */ /* 0x000fc6000f8e02ff */
[----:B------:R-:W3:Y:S04]  /*2d0b0*/  LDL.LU R8, [R1+0x3dc] ;  /* 0x0003dc0001087983 */ /* 0x000ee80000300800 */
[----:B------:R0:W-:Y:S02]  /*2d0c0*/  STL [R1+0x450], R19 ;  /* 0x0004501301007387 */ /* 0x0001e40000100800 */
[----:B0-----:R-:W-:Y:S02]  /*2d0d0*/  IMAD R19, R7, UR6, RZ ;  /* 0x0000000607137c24 */ /* 0x001fe4000f8e02ff */
[----:B------:R-:W3:Y:S04]  /*2d0e0*/  LDL.LU R7, [R1+0x3d8] ;  /* 0x0003d80001077983 */ /* 0x000ee80000300800 */
[----:B------:R0:W-:Y:S01]  /*2d0f0*/  STL [R1+0x448], R19 ;  /* 0x0004481301007387 */ /* 0x0001e20000100800 */
[----:B----4-:R-:W-:-:S03]  /*2d100*/  IMAD R20, R6, UR6, RZ ;  /* 0x0000000606147c24 */ /* 0x010fc6000f8e02ff */
        /* <DEDUP_REMOVED lines=10> */
[----:B------:R-:W-:-:S02]  /*2d1b0*/  IMAD R15, R12, UR6, RZ ;  /* 0x000000060c0f7c24 */ /* 0x000fc4000f8e02ff */
        /* <DEDUP_REMOVED lines=9> */
[----:B------:R0:W-:Y:S02]  /*2d250*/  STL [R1+0x414], R12 ;  /* 0x0004140c01007387 */ /* 0x0001e40000100800 */
[----:B0-----:R-:W-:Y:S02]  /*2d260*/  IMAD R12, R5, UR6, RZ ;  /* 0x00000006050c7c24 */ /* 0x001fe4000f8e02ff */
[----:B------:R-:W4:Y:S04]  /*2d270*/  LDL.LU R5, [R1+0x3a0] ;  /* 0x0003a00001057983 */ /* 0x000f280000300800 */
[----:B------:R0:W-:Y:S04]  /*2d280*/  STL [R1+0x40c], R12 ;  /* 0x00040c0c01007387 */ /* 0x0001e80000100800 */
[----:B------:R-:W4:Y:S04]  /*2d290*/  LDL.LU R15, [R1+0x394] ;  /* 0x00039400010f7983 */ /* 0x000f280000300800 */
[----:B0-----:R-:W4:Y:S01]  /*2d2a0*/  LDL.LU R12, [R1+0x390] ;  /* 0x00039000010c7983 */ /* 0x001f220000300800 */
[----:B------:R-:W-:-:S05]  /*2d2b0*/  IMAD R11, R11, UR6, RZ ;  /* 0x000000060b0b7c24 */ /* 0x000fca000f8e02ff */
[----:B------:R0:W-:Y:S01]  /*2d2c0*/  STL [R1+0x404], R11 ;  /* 0x0004040b01007387 */ /* 0x0001e20000100800 */
[----:B------:R-:W-:-:S03]  /*2d2d0*/  IMAD R17, R10, UR6, RZ ;  /* 0x000000060a117c24 */ /* 0x000fc6000f8e02ff */
[----:B0-----:R-:W4:Y:S04]  /*2d2e0*/  LDL.LU R11, [R1+0x388] ;  /* 0x00038800010b7983 */ /* 0x001f280000300800 */
[----:B------:R-:W4:Y:S04]  /*2d2f0*/  LDL.LU R10, [R1+0x384] ;  /* 0x00038400010a7983 */ /* 0x000f280000300800 */
[----:B------:R0:W-:Y:S01]  /*2d300*/  STL [R1+0x3f8], R17 ;  /* 0x0003f81101007387 */ /* 0x0001e20000100800 */
[----:B------:R-:W-:-:S05]  /*2d310*/  IMAD R18, R16, UR6, RZ ;  /* 0x0000000610127c24 */ /* 0x000fca000f8e02ff */
[----:B------:R-:W-:Y:S01]  /*2d320*/  STL [R1+0x3f4], R18 ;  /* 0x0003f41201007387 */ /* 0x000fe20000100800 */
[----:B0-----:R-:W-:-:S03]  /*2d330*/  IMAD R17, R14, UR6, RZ ;  /* 0x000000060e117c24 */ /* 0x001fc6000f8e02ff */
[----:B------:R-:W4:Y:S04]  /*2d340*/  LDL.LU R14, [R1+0x37c] ;  /* 0x00037c00010e7983 */ /* 0x000f280000300800 */
[----:B------:R-:W-:Y:S01]  /*2d350*/  STL [R1+0x3ec], R17 ;  /* 0x0003ec1101007387 */ /* 0x000fe20000100800 */
[----:B--2---:R-:W-:-:S03]  /*2d360*/  IMAD R16, R9, UR6, RZ ;  /* 0x0000000609107c24 */ /* 0x004fc6000f8e02ff */
[----:B------:R-:W2:Y:S04]  /*2d370*/  LDL.LU R9, [R1+0x378] ;  /* 0x0003780001097983 */ /* 0x000ea80000300800 */
[----:B------:R0:W-:Y:S01]  /*2d380*/  STL [R1+0x3e4], R16 ;  /* 0x0003e41001007387 */ /* 0x0001e20000100800 */
[----:B---3--:R-:W-:Y:S02]  /*2d390*/  IMAD R13, R13, UR6, RZ ;  /* 0x000000060d0d7c24 */ /* 0x008fe4000f8e02ff */
[----:B0-----:R-:W-:Y:S02]  /*2d3a0*/  IMAD R16, R8, UR6, RZ ;  /* 0x0000000608107c24 */ /* 0x001fe4000f8e02ff */
[----:B------:R-:W3:Y:S04]  /*2d3b0*/  LDL.LU R8, [R1+0x374] ;  /* 0x0003740001087983 */ /* 0x000ee80000300800 */
[----:B------:R0:W-:Y:S04]  /*2d3c0*/  STL [R1+0x3e0], R13 ;  /* 0x0003e00d01007387 */ /* 0x0001e80000100800 */
[----:B------:R-:W-:Y:S01]  /*2d3d0*/  STL [R1+0x3dc], R16 ;  /* 0x0003dc1001007387 */ /* 0x000fe20000100800 */
[----:B0-----:R-:W-:-:S03]  /*2d3e0*/  IMAD R13, R7, UR6, RZ ;  /* 0x00000006070d7c24 */ /* 0x001fc6000f8e02ff */
[----:B------:R-:W3:Y:S04]  /*2d3f0*/  LDL.LU R7, [R1+0x36c] ;  /* 0x00036c0001077983 */ /* 0x000ee80000300800 */
[----:B------:R-:W-:Y:S04]  /*2d400*/  STL [R1+0x3d8], R13 ;  /* 0x0003d80d01007387 */ /* 0x000fe80000100800 */
[----:B------:R-:W3:Y:S04]  /*2d410*/  LDL.LU R18, [R1+0x364] ;  /* 0x0003640001127983 */ /* 0x000ee80000300800 */
[----:B------:R-:W3:Y:S01]  /*2d420*/  LDL.LU R17, [R1+0x35c] ;  /* 0x00035c0001117983 */ /* 0x000ee20000300800 */
[----:B----4-:R-:W-:-:S05]  /*2d430*/  IMAD R6, R6, UR6, RZ ;  /* 0x0000000606067c24 */ /* 0x010fca000f8e02ff */
[----:B------:R0:W-:Y:S04]  /*2d440*/  STL [R1+0x3d0], R6 ;  /* 0x0003d00601007387 */ /* 0x0001e80000100800 */
[----:B0-----:R-:W4:Y:S04]  /*2d450*/  LDL.LU R6, [R1+0x358] ;  /* 0x0003580001067983 */ /* 0x001f280000300800 */
[----:B------:R-:W4:Y:S04]  /*2d460*/  LDL.LU R16, [R1+0x348] ;  /* 0x0003480001107983 */ /* 0x000f280000300800 */
[----:B------:R-:W4:Y:S01]  /*2d470*/  LDL.LU R13, [R1+0x344] ;  /* 0x00034400010d7983 */ /* 0x000f220000300800 */
[----:B------:R-:W-:-:S05]  /*2d480*/  IMAD R2, R2, UR6, RZ ;  /* 0x0000000602027c24 */ /* 0x000fca000f8e02ff */
        /* <DEDUP_REMOVED lines=19> */
[----:B------:R0:W-:Y:S04]  /*2d5c0*/  STL [R1+0x390], R15 ;  /* 0x0003900f01007387 */ /* 0x0001e80000100800 */
[----:B0-----:R-:W4:Y:S01]  /*2d5d0*/  LDL.LU R15, [R1+0x320] ;  /* 0x00032000010f7983 */ /* 0x001f220000300800 */
[----:B------:R-:W-:-:S02]  /*2d5e0*/  IMAD R11, R11, UR6, RZ ;  /* 0x000000060b0b7c24 */ /* 0x000fc4000f8e02ff */
        /* <DEDUP_REMOVED lines=8> */
[----:B--2---:R-:W-:-:S03]  /*2d670*/  IMAD R19, R9, UR6, RZ ;  /* 0x0000000609137c24 */ /* 0x004fc6000f8e02ff */
[----:B------:R-:W2:Y:S04]  /*2d680*/  LDL.LU R9, [R1+0x300] ;  /* 0x0003000001097983 */ /* 0x000ea80000300800 */
[----:B------:R3:W-:Y:S02]  /*2d690*/  STL [R1+0x378], R19 ;  /* 0x0003781301007387 */ /* 0x0007e40000100800 */
[----:B---3--:R-:W-:Y:S02]  /*2d6a0*/  IMAD R19, R8, UR6, RZ ;  /* 0x0000000608137c24 */ /* 0x008fe4000f8e02ff */
[----:B------:R-:W3:Y:S04]  /*2d6b0*/  LDL.LU R8, [R1+0x2f4] ;  /* 0x0002f40001087983 */ /* 0x000ee80000300800 */
[----:B------:R0:W-:Y:S01]  /*2d6c0*/  STL [R1+0x374], R19 ;  /* 0x0003741301007387 */ /* 0x0001e20000100800 */
[----:B------:R-:W-:-:S03]  /*2d6d0*/  IMAD R20, R7, UR6, RZ ;  /* 0x0000000607147c24 */ /* 0x000fc6000f8e02ff */
[----:B------:R-:W3:Y:S01]  /*2d6e0*/  LDL.LU R7, [R1+0x2f0] ;  /* 0x0002f00001077983 */ /* 0x000ee20000300800 */
[----:B0-----:R-:W-:Y:S02]  /*2d6f0*/  IMAD R19, R18, UR6, RZ ;  /* 0x0000000612137c24 */ /* 0x001fe4000f8e02ff */
[----:B------:R-:W-:Y:S01]  /*2d700*/  IMAD R17, R17, UR6, RZ ;  /* 0x0000000611117c24 */ /* 0x000fe2000f8e02ff */
[----:B------:R-:W-:Y:S04]  /*2d710*/  STL [R1+0x36c], R20 ;  /* 0x00036c1401007387 */ /* 0x000fe80000100800 */
[----:B------:R-:W-:Y:S01]  /*2d720*/  STL [R1+0x364], R19 ;  /* 0x0003641301007387 */ /* 0x000fe20000100800 */
[----:B----4-:R-:W-:-:S03]  /*2d730*/  IMAD R18, R6, UR6, RZ ;  /* 0x0000000606127c24 */ /* 0x010fc6000f8e02ff */
        /* <DEDUP_REMOVED lines=20> */
[----:B------:R-:W4:Y:S01]  /*2d880*/  LDL.LU R5, [R1+0x2bc] ;  /* 0x0002bc0001057983 */ /* 0x000f220000300800 */
[----:B------:R-:W-:-:S03]  /*2d890*/  IMAD R17, R12, UR6, RZ ;  /* 0x000000060c117c24 */ /* 0x000fc6000f8e02ff */
[----:B------:R0:W-:Y:S04]  /*2d8a0*/  STL [R1+0x328], R13 ;  /* 0x0003280d01007387 */ /* 0x0001e80000100800 */
        /* <DEDUP_REMOVED lines=9> */
[----:B------:R-:W4:Y:S01]  /*2d940*/  LDL.LU R10, [R1+0x298] ;  /* 0x00029800010a7983 */ /* 0x000f220000300800 */
[----:B------:R-:W-:-:S03]  /*2d950*/  IMAD R14, R14, UR6, RZ ;  /* 0x000000060e0e7c24 */ /* 0x000fc6000f8e02ff */
[----:B------:R2:W-:Y:S02]  /*2d960*/  STL [R1+0x310], R15 ;  /* 0x0003100f01007387 */ /* 0x0005e40000100800 */
[----:B--2---:R-:W-:Y:S02]  /*2d970*/  IMAD R15, R9, UR6, RZ ;  /* 0x00000006090f7c24 */ /* 0x004fe4000f8e02ff */
[----:B------:R-:W2:Y:S04]  /*2d980*/  LDL.LU R9, [R1+0x294] ;  /* 0x0002940001097983 */ /* 0x000ea80000300800 */
[----:B------:R3:W-:Y:S04]  /*2d990*/  STL [R1+0x308], R14 ;  /* 0x0003080e01007387 */ /* 0x0007e80000100800 */
[----:B------:R-:W-:Y:S01]  /*2d9a0*/  STL [R1+0x300], R15 ;  /* 0x0003000f01007387 */ /* 0x000fe20000100800 */
[----:B---3--:R-:W-:-:S03]  /*2d9b0*/  IMAD R14, R8, UR6, RZ ;  /* 0x00000006080e7c24 */ /* 0x008fc6000f8e02ff */
[----:B------:R-:W3:Y:S04]  /*2d9c0*/  LDL.LU R8, [R1+0x290] ;  /* 0x0002900001087983 */ /* 0x000ee80000300800 */
[----:B------:R-:W-:Y:S04]  /*2d9d0*/  STL [R1+0x2f4], R14 ;  /* 0x0002f40e01007387 */ /* 0x000fe80000100800 */
[----:B------:R-:W3:Y:S04]  /*2d9e0*/  LDL.LU R18, [R1+0x28c] ;  /* 0x00028c0001127983 */ /* 0x000ee80000300800 */
[----:B------:R-:W3:Y:S01]  /*2d9f0*/  LDL.LU R17, [R1+0x288] ;  /* 0x0002880001117983 */ /* 0x000ee20000300800 */
[----:B------:R-:W-:-:S05]  /*2da00*/  IMAD R7, R7, UR6, RZ ;  /* 0x0000000607077c24 */ /* 0x000fca000f8e02ff */
[----:B------:R0:W-:Y:S04]  /*2da10*/  STL [R1+0x2f0], R7 ;  /* 0x0002f00701007387 */ /* 0x0001e80000100800 */
[----:B0-----:R-:W3:Y:S04]  /*2da20*/  LDL.LU R7, [R1+0x284] ;  /* 0x0002840001077983 */ /* 0x001ee80000300800 */
[----:B------:R-:W3:Y:S04]  /*2da30*/  LDL.LU R15, [R1+0x280] ;  /* 0x00028000010f7983 */ /* 0x000ee80000300800 */
[----:B------:R-:W3:Y:S01]  /*2da40*/  LDL.LU R14, [R1+0x27c] ;  /* 0x00027c00010e7983 */ /* 0x000ee20000300800 */
[----:B----4-:R-:W-:-:S05]  /*2da50*/  IMAD R6, R6, UR6, RZ ;  /* 0x0000000606067c24 */ /* 0x010fca000f8e02ff */
        /* <DEDUP_REMOVED lines=20> */
[----:B------:R-:W-:-:S02]  /*2dba0*/  IMAD R13, R13, UR6, RZ ;  /* 0x000000060d0d7c24 */ /* 0x000fc4000f8e02ff */
[----:B------:R-:W-:Y:S01]  /*2dbb0*/  IMAD R12, R12, UR6, RZ ;  /* 0x000000060c0c7c24 */ /* 0x000fe2000f8e02ff */
[----:B0-----:R-:W4:Y:S04]  /*2dbc0*/  LDL.LU R16, [R1+0x254] ;  /* 0x0002540001107983 */ /* 0x001f280000300800 */
[----:B------:R0:W-:Y:S04]  /*2dbd0*/  STL [R1+0x2b0], R13 ;  /* 0x0002b00d01007387 */ /* 0x0001e80000100800 */
[----:B0-----:R-:W4:Y:S04]  /*2dbe0*/  LDL.LU R13, [R1+0x250] ;  /* 0x00025000010d7983 */ /* 0x001f280000300800 */
[----:B------:R0:W-:Y:S01]  /*2dbf0*/  STL [R1+0x2a8], R12 ;  /* 0x0002a80c01007387 */ /* 0x0001e20000100800 */
[----:B------:R-:W-:-:S03]  /*2dc00*/  IMAD R20, R11, UR6, RZ ;  /* 0x000000060b147c24 */ /* 0x000fc6000f8e02ff */
[----:B0-----:R-:W4:Y:S04]  /*2dc10*/  LDL.LU R12, [R1+0x24c] ;  /* 0x00024c00010c7983 */ /* 0x001f280000300800 */
[----:B------:R-:W4:Y:S04]  /*2dc20*/  LDL.LU R11, [R1+0x248] ;  /* 0x00024800010b7983 */ /* 0x000f280000300800 */
[----:B------:R-:W-:Y:S01]  /*2dc30*/  STL [R1+0x2a0], R20 ;  /* 0x0002a01401007387 */ /* 0x000fe20000100800 */
[----:B------:R-:W-:-:S03]  /*2dc40*/  IMAD R19, R10, UR6, RZ ;  /* 0x000000060a137c24 */ /* 0x000fc6000f8e02ff */
[----:B------:R-:W4:Y:S04]  /*2dc50*/  LDL.LU R10, [R1+0x240] ;  /* 0x00024000010a7983 */ /* 0x000f280000300800 */
[----:B------:R2:W-:Y:S02]  /*2dc60*/  STL [R1+0x298], R19 ;  /* 0x0002981301007387 */ /* 0x0005e40000100800 */
[----:B--2---:R-:W-:Y:S02]  /*2dc70*/  IMAD R19, R9, UR6, RZ ;  /* 0x0000000609137c24 */ /* 0x004fe4000f8e02ff */
        /* <DEDUP_REMOVED lines=13> */
[----:B------:R-:W-:-:S03]  /*2dd50*/  IMAD R15, R14, UR6, RZ ;  /* 0x000000060e0f7c24 */ /* 0x000fc6000f8e02ff */
[----:B------:R-:W-:Y:S04]  /*2dd60*/  STL [R1+0x280], R17 ;  /* 0x0002801101007387 */ /* 0x000fe80000100800 */
[----:B------:R-:W3:Y:S04]  /*2dd70*/  LDL.LU R20, [R1+0x230] ;  /* 0x0002300001147983 */ /* 0x000ee80000300800 */
[----:B------:R-:W-:Y:S01]  /*2dd80*/  STL [R1+0x27c], R15 ;  /* 0x00027c0f01007387 */ /* 0x000fe20000100800 */
[----:B----4-:R-:W-:-:S03]  /*2dd90*/  IMAD R14, R6, UR6, RZ ;  /* 0x00000006060e7c24 */ /* 0x010fc6000f8e02ff */
        /* <DEDUP_REMOVED lines=28> */
[----:B------:R-:W-:Y:S04]  /*2df60*/  STL [R1+0x248], R16 ;  /* 0x0002481001007387 */ /* 0x000fe80000100800 */
[----:B------:R0:W-:Y:S04]  /*2df70*/  STL [R1+0x240], R10 ;  /* 0x0002400a01007387 */ /* 0x0001e80000100800 */
[----:B0-----:R-:W4:Y:S01]  /*2df80*/  LDL.LU R10, [R1+0x1f4] ;  /* 0x0001f400010a7983 */ /* 0x001f220000300800 */
[----:B--2---:R-:W-:-:S05]  /*2df90*/  IMAD R9, R9, UR6, RZ ;  /* 0x0000000609097c24 */ /* 0x004fca000f8e02ff */
[----:B------:R0:W-:Y:S04]  /*2dfa0*/  STL [R1+0x23c], R9 ;  /* 0x00023c0901007387 */ /* 0x0001e80000100800 */
[----:B------:R-:W2:Y:S04]  /*2dfb0*/  LDL.LU R18, [R1+0x1f0] ;  /* 0x0001f00001127983 */ /* 0x000ea80000300800 */
[----:B------:R-:W2:Y:S01]  /*2dfc0*/  LDL.LU R17, [R1+0x1ec] ;  /* 0x0001ec0001117983 */ /* 0x000ea20000300800 */
[----:B---3--:R-:W-:-:S05]  /*2dfd0*/  IMAD R8, R8, UR6, RZ ;  /* 0x0000000608087c24 */ /* 0x008fca000f8e02ff */
[----:B------:R1:W-:Y:S04]  /*2dfe0*/  STL [R1+0x238], R8 ;  /* 0x0002380801007387 */ /* 0x0003e80000100800 */
[----:B0-----:R-:W3:Y:S04]  /*2dff0*/  LDL.LU R9, [R1+0x1e8] ;  /* 0x0001e80001097983 */ /* 0x001ee80000300800 */
[----:B------:R-:W3:Y:S04]  /*2e000*/  LDL.LU R16, [R1+0x1e0] ;  /* 0x0001e00001107983 */ /* 0x000ee80000300800 */
[----:B-1----:R-:W3:Y:S01]  /*2e010*/  LDL.LU R8, [R1+0x1d8] ;  /* 0x0001d80001087983 */ /* 0x002ee20000300800 */
[----:B------:R-:W-:-:S05]  /*2e020*/  IMAD R7, R7, UR6, RZ ;  /* 0x0000000607077c24 */ /* 0x000fca000f8e02ff */
[----:B------:R0:W-:Y:S04]  /*2e030*/  STL [R1+0x234], R7 ;  /* 0x0002340701007387 */ /* 0x0001e80000100800 */
[----:B0-----:R-:W3:Y:S01]  /*2e040*/  LDL.LU R7, [R1+0x1d4] ;  /* 0x0001d40001077983 */ /* 0x001ee20000300800 */
[----:B------:R-:W-:Y:S02]  /*2e050*/  IMAD R20, R20, UR6, RZ ;  /* 0x0000000614147c24 */ /* 0x000fe4000f8e02ff */
[----:B----4-:R-:W-:Y:S02]  /*2e060*/  IMAD R21, R6, UR6, RZ ;  /* 0x0000000606157c24 */ /* 0x010fe4000f8e02ff */
        /* <DEDUP_REMOVED lines=33> */
[----:B------:R-:W4:Y:S04]  /*2e280*/  LDL.LU R10, [R1+0x1a0] ;  /* 0x0001a000010a7983 */ /* 0x000f280000300800 */
[----:B------:R0:W-:Y:S01]  /*2e290*/  STL [R1+0x1f4], R20 ;  /* 0x0001f41401007387 */ /* 0x0001e20000100800 */
[----:B--2---:R-:W-:Y:S02]  /*2e2a0*/  IMAD R19, R18, UR6, RZ ;  /* 0x0000000612137c24 */ /* 0x004fe4000f8e02ff */
[----:B------:R-:W-:-:S03]  /*2e2b0*/  IMAD R18, R17, UR6, RZ ;  /* 0x0000000611127c24 */ /* 0x000fc6000f8e02ff */
[----:B------:R-:W-:Y:S01]  /*2e2c0*/  STL [R1+0x1f0], R19 ;  /* 0x0001f01301007387 */ /* 0x000fe20000100800 */
[----:B---3--:R-:W-:Y:S02]  /*2e2d0*/  IMAD R17, R9, UR6, RZ ;  /* 0x0000000609117c24 */ /* 0x008fe4000f8e02ff */
[----:B------:R-:W-:Y:S01]  /*2e2e0*/  IMAD R16, R16, UR6, RZ ;  /* 0x0000000610107c24 */ /* 0x000fe2000f8e02ff */
[----:B------:R-:W2:Y:S04]  /*2e2f0*/  LDL.LU R9, [R1+0x198] ;  /* 0x0001980001097983 */ /* 0x000ea80000300800 */
[----:B------:R-:W-:Y:S04]  /*2e300*/  STL [R1+0x1ec], R18 ;  /* 0x0001ec1201007387 */ /* 0x000fe80000100800 */
[----:B------:R-:W-:Y:S04]  /*2e310*/  STL [R1+0x1e8], R17 ;  /* 0x0001e81101007387 */ /* 0x000fe80000100800 */
[----:B------:R-:W-:Y:S04]  /*2e320*/  STL [R1+0x1e0], R16 ;  /* 0x0001e01001007387 */ /* 0x000fe80000100800 */
[----:B0-----:R-:W3:Y:S01]  /*2e330*/  LDL.LU R20, [R1+0x194] ;  /* 0x0001940001147983 */ /* 0x001ee20000300800 */
[----:B------:R-:W-:-:S05]  /*2e340*/  IMAD R8, R8, UR6, RZ ;  /* 0x0000000608087c24 */ /* 0x000fca000f8e02ff */
[----:B------:R0:W-:Y:S04]  /*2e350*/  STL [R1+0x1d8], R8 ;  /* 0x0001d80801007387 */ /* 0x0001e80000100800 */
[----:B0-----:R-:W3:Y:S01]  /*2e360*/  LDL.LU R8, [R1+0x190] ;  /* 0x0001900001087983 */ /* 0x001ee20000300800 */
[----:B------:R-:W-:-:S05]  /*2e370*/  IMAD R7, R7, UR6, RZ ;  /* 0x0000000607077c24 */ /* 0x000fca000f8e02ff */
[----:B------:R4:W-:Y:S04]  /*2e380*/  STL [R1+0x1d4], R7 ;  /* 0x0001d40701007387 */ /* 0x0009e80000100800 */
[----:B------:R-:W3:Y:S01]  /*2e390*/  LDL.LU R19, [R1+0x18c] ;  /* 0x00018c0001137983 */ /* 0x000ee20000300800 */
[----:B----4-:R-:W-:-:S03]  /*2e3a0*/  IMAD R7, R6, UR6, RZ ;  /* 0x0000000606077c24 */ /* 0x010fc6000f8e02ff */
        /* <DEDUP_REMOVED lines=8> */
[----:B------:R0:W-:Y:S01]  /*2e430*/  STL [R1+0x1c0], R7 ;  /* 0x0001c00701007387 */ /* 0x0001e20000100800 */
[----:B------:R-:W-:-:S03]  /*2e440*/  IMAD R17, R28, UR6, RZ ;  /* 0x000000061c117c24 */ /* 0x000fc6000f8e02ff */
[----:B0-----:R-:W4:Y:S04]  /*2e450*/  LDL.LU R7, [R1+0x168] ;  /* 0x0001680001077983 */ /* 0x001f280000300800 */
[----:B------:R-:W4:Y:S04]  /*2e460*/  LDL.LU R28, [R1+0x160] ;  /* 0x00016000011c7983 */ /* 0x000f280000300800 */
[----:B------:R0:W-:Y:S01]  /*2e470*/  STL [R1+0x1bc], R17 ;  /* 0x0001bc1101007387 */ /* 0x0001e20000100800 */
[----:B------:R-:W-:-:S05]  /*2e480*/  IMAD R15, R15, UR6, RZ ;  /* 0x000000060f0f7c24 */ /* 0x000fca000f8e02ff */
[----:B------:R1:W-:Y:S01]  /*2e490*/  STL [R1+0x1b8], R15 ;  /* 0x0001b80f01007387 */ /* 0x0003e20000100800 */
[----:B0-----:R-:W-:-:S03]  /*2e4a0*/  IMAD R17, R14, UR6, RZ ;  /* 0x000000060e117c24 */ /* 0x001fc6000f8e02ff */
[----:B-1----:R-:W4:Y:S04]  /*2e4b0*/  LDL.LU R15, [R1+0x15c] ;  /* 0x00015c00010f7983 */ /* 0x002f280000300800 */
[----:B------:R-:W-:Y:S01]  /*2e4c0*/  STL [R1+0x1b4], R17 ;  /* 0x0001b41101007387 */ /* 0x000fe20000100800 */
[----:B------:R-:W-:-:S03]  /*2e4d0*/  IMAD R14, R5, UR6, RZ ;  /* 0x00000006050e7c24 */ /* 0x000fc6000f8e02ff */
[----:B------:R-:W4:Y:S01]  /*2e4e0*/  LDL.LU R5, [R1+0x158] ;  /* 0x0001580001057983 */ /* 0x000f220000300800 */
[----:B------:R-:W-:-:S03]  /*2e4f0*/  IMAD R13, R13, UR6, RZ ;  /* 0x000000060d0d7c24 */ /* 0x000fc6000f8e02ff */
[----:B------:R0:W-:Y:S01]  /*2e500*/  STL [R1+0x1b0], R14 ;  /* 0x0001b00e01007387 */ /* 0x0001e20000100800 */
[----:B------:R-:W-:-:S03]  /*2e510*/  IMAD R12, R12, UR6, RZ ;  /* 0x000000060c0c7c24 */ /* 0x000fc6000f8e02ff */
[----:B0-----:R-:W4:Y:S04]  /*2e520*/  LDL.LU R14, [R1+0x154] ;  /* 0x00015400010e7983 */ /* 0x001f280000300800 */
[----:B------:R0:W-:Y:S04]  /*2e530*/  STL [R1+0x1ac], R13 ;  /* 0x0001ac0d01007387 */ /* 0x0001e80000100800 */
[----:B------:R1:W-:Y:S01]  /*2e540*/  STL [R1+0x1a8], R12 ;  /* 0x0001a80c01007387 */ /* 0x0003e20000100800 */
[----:B------:R-:W-:-:S03]  /*2e550*/  IMAD R11, R11, UR6, RZ ;  /* 0x000000060b0b7c24 */ /* 0x000fc6000f8e02ff */
[----:B0-----:R-:W4:Y:S04]  /*2e560*/  LDL.LU R13, [R1+0x150] ;  /* 0x00015000010d7983 */ /* 0x001f280000300800 */
[----:B------:R0:W-:Y:S04]  /*2e570*/  STL [R1+0x1a4], R11 ;  /* 0x0001a40b01007387 */ /* 0x0001e80000100800 */
[----:B------:R-:W4:Y:S04]  /*2e580*/  LDL.LU R18, [R1+0x14c] ;  /* 0x00014c0001127983 */ /* 0x000f280000300800 */
[----:B------:R-:W4:Y:S01]  /*2e590*/  LDL.LU R17, [R1+0x148] ;  /* 0x0001480001117983 */ /* 0x000f220000300800 */
[----:B------:R-:W-:-:S05]  /*2e5a0*/  IMAD R10, R10, UR6, RZ ;  /* 0x000000060a0a7c24 */ /* 0x000fca000f8e02ff */
[----:B------:R0:W-:Y:S04]  /*2e5b0*/  STL [R1+0x1a0], R10 ;  /* 0x0001a00a01007387 */ /* 0x0001e80000100800 */
[----:B-1----:R-:W4:Y:S04]  /*2e5c0*/  LDL.LU R12, [R1+0x144] ;  /* 0x00014400010c7983 */ /* 0x002f280000300800 */
[----:B0-----:R-:W4:Y:S04]  /*2e5d0*/  LDL.LU R11, [R1+0x140] ;  /* 0x00014000010b7983 */ /* 0x001f280000300800 */
[----:B------:R-:W4:Y:S01]  /*2e5e0*/  LDL.LU R10, [R1+0x13c] ;  /* 0x00013c00010a7983 */ /* 0x000f220000300800 */
[----:B--2---:R-:W-:-:S05]  /*2e5f0*/  IMAD R9, R9, UR6, RZ ;  /* 0x0000000609097c24 */ /* 0x004fca000f8e02ff */
[----:B------:R0:W-:Y:S01]  /*2e600*/  STL [R1+0x198], R9 ;  /* 0x0001980901007387 */ /* 0x0001e20000100800 */
[----:B---3--:R-:W-:-:S03]  /*2e610*/  IMAD R20, R20, UR6, RZ ;  /* 0x0000000614147c24 */ /* 0x008fc6000f8e02ff */
[----:B0-----:R-:W2:Y:S01]  /*2e620*/  LDL.LU R9, [R1+0x134] ;  /* 0x0001340001097983 */ /* 0x001ea20000300800 */
[----:B------:R-:W-:-:S03]  /*2e630*/  IMAD R21, R8, UR6, RZ ;  /* 0x0000000608157c24 */ /* 0x000fc6000f8e02ff */
[----:B------:R-:W3:Y:S04]  /*2e640*/  LDL.LU R8, [R1+0x130] ;  /* 0x0001300001087983 */ /* 0x000ee80000300800 */
[----:B------:R0:W-:Y:S04]  /*2e650*/  STL [R1+0x194], R20 ;  /* 0x0001941401007387 */ /* 0x0001e80000100800 */
[----:B------:R-:W-:Y:S01]  /*2e660*/  STL [R1+0x190], R21 ;  /* 0x0001901501007387 */ /* 0x000fe20000100800 */
[----:B0-----:R-:W-:Y:S02]  /*2e670*/  IMAD R20, R19, UR6, RZ ;  /* 0x0000000613147c24 */ /* 0x001fe4000f8e02ff */
[----:B----4-:R-:W-:-:S02]  /*2e680*/  IMAD R19, R6, UR6, RZ ;  /* 0x0000000606137c24 */ /* 0x010fc4000f8e02ff */
        /* <DEDUP_REMOVED lines=9> */
[----:B------:R0:W-:Y:S04]  /*2e720*/  STL [R1+0x174], R19 ;  /* 0x0001741301007387 */ /* 0x0001e80000100800 */
[----:B------:R1:W-:Y:S01]  /*2e730*/  STL [R1+0x16c], R16 ;  /* 0x00016c1001007387 */ /* 0x0003e20000100800 */
[----:B------:R-:W-:-:S02]  /*2e740*/  IMAD R7, R7, UR6, RZ ;  /* 0x0000000607077c24 */ /* 0x000fc4000f8e02ff */
[----:B0-----:R-:W-:Y:S01]  /*2e750*/  IMAD R19, R28, UR6, RZ ;  /* 0x000000061c137c24 */ /* 0x001fe2000f8e02ff */
[----:B-1----:R-:W4:Y:S04]  /*2e760*/  LDL.LU R16, [R1+0x118] ;  /* 0x0001180001107983 */ /* 0x002f280000300800 */
        /* <DEDUP_REMOVED lines=17> */
[----:B------:R0:W-:Y:S04]  /*2e880*/  STL [R1+0x150], R20 ;  /* 0x0001501401007387 */ /* 0x0001e80000100800 */
[----:B------:R-:W-:Y:S01]  /*2e890*/  STL [R1+0x14c], R19 ;  /* 0x00014c1301007387 */ /* 0x000fe20000100800 */
[----:B------:R-:W-:Y:S02]  /*2e8a0*/  IMAD R17, R12, UR6, RZ ;  /* 0x000000060c117c24 */ /* 0x000fe4000f8e02ff */
[----:B------:R-:W-:Y:S01]  /*2e8b0*/  IMAD R11, R11, UR6, RZ ;  /* 0x000000060b0b7c24 */ /* 0x000fe2000f8e02ff */
[----:B------:R-:W4:Y:S04]  /*2e8c0*/  LDL.LU R12, [R1+0xf4] ;  /* 0x0000f400010c7983 */ /* 0x000f280000300800 */
[----:B------:R-:W-:Y:S04]  /*2e8d0*/  STL [R1+0x148], R18 ;  /* 0x0001481201007387 */ /* 0x000fe80000100800 */
[----:B------:R-:W-:Y:S04]  /*2e8e0*/  STL [R1+0x144], R17 ;  /* 0x0001441101007387 */ /* 0x000fe80000100800 */
[----:B------:R1:W-:Y:S04]  /*2e8f0*/  STL [R1+0x140], R11 ;  /* 0x0001400b01007387 */ /* 0x0003e80000100800 */
[----:B0-----:R-:W4:Y:S01]  /*2e900*/  LDL.LU R20, [R1+0xf0] ;  /* 0x0000f00001147983 */ /* 0x001f220000300800 */
[----:B------:R-:W-:-:S05]  /*2e910*/  IMAD R10, R10, UR6, RZ ;  /* 0x000000060a0a7c24 */ /* 0x000fca000f8e02ff */
[----:B------:R0:W-:Y:S04]  /*2e920*/  STL [R1+0x13c], R10 ;  /* 0x00013c0a01007387 */ /* 0x0001e80000100800 */
[----:B-1----:R-:W4:Y:S01]  /*2e930*/  LDL.LU R11, [R1+0xe8] ;  /* 0x0000e800010b7983 */ /* 0x002f220000300800 */
[----:B--2---:R-:W-:-:S05]  /*2e940*/  IMAD R9, R9, UR6, RZ ;  /* 0x0000000609097c24 */ /* 0x004fca000f8e02ff */
[----:B------:R-:W-:Y:S04]  /*2e950*/  STL [R1+0x134], R9 ;  /* 0x0001340901007387 */ /* 0x000fe80000100800 */
[----:B------:R-:W2:Y:S01]  /*2e960*/  LDL.LU R19, [R1+0xe4] ;  /* 0x0000e40001137983 */ /* 0x000ea20000300800 */
[----:B---3--:R-:W-:-:S03]  /*2e970*/  IMAD R8, R8, UR6, RZ ;  /* 0x0000000608087c24 */ /* 0x008fc6000f8e02ff */
[----:B0-----:R-:W3:Y:S04]  /*2e980*/  LDL.LU R10, [R1+0xe0] ;  /* 0x0000e000010a7983 */ /* 0x001ee80000300800 */
[----:B------:R0:W-:Y:S04]  /*2e990*/  STL [R1+0x130], R8 ;  /* 0x0001300801007387 */ /* 0x0001e80000100800 */
[----:B0-----:R-:W3:Y:S01]  /*2e9a0*/  LDL.LU R8, [R1+0xdc] ;  /* 0x0000dc0001087983 */ /* 0x001ee20000300800 */
[----:B----4-:R-:W-:-:S05]  /*2e9b0*/  IMAD R6, R6, UR6, RZ ;  /* 0x0000000606067c24 */ /* 0x010fca000f8e02ff */
[----:B------:R0:W-:Y:S04]  /*2e9c0*/  STL [R1+0x12c], R6 ;  /* 0x00012c0601007387 */ /* 0x0001e80000100800 */
[----:B------:R-:W4:Y:S01]  /*2e9d0*/  LDL.LU R9, [R1+0xd8] ;  /* 0x0000d80001097983 */ /* 0x000f220000300800 */
[----:B------:R-:W-:-:S03]  /*2e9e0*/  IMAD R2, R2, UR6, RZ ;  /* 0x0000000602027c24 */ /* 0x000fc6000f8e02ff */
[----:B0-----:R-:W4:Y:S04]  /*2e9f0*/  LDL.LU R6, [R1+0xd0] ;  /* 0x0000d00001067983 */ /* 0x001f280000300800 */
[----:B------:R0:W-:Y:S01]  /*2ea00*/  STL [R1+0x128], R2 ;  /* 0x0001280201007387 */ /* 0x0001e20000100800 */
[----:B------:R-:W-:-:S03]  /*2ea10*/  IMAD R17, R29, UR6, RZ ;  /* 0x000000061d117c24 */ /* 0x000fc6000f8e02ff */
[----:B0-----:R-:W4:Y:S04]  /*2ea20*/  LDL.LU R2, [R1+0xcc] ;  /* 0x0000cc0001027983 */ /* 0x001f280000300800 */
[----:B------:R-:W4:Y:S04]  /*2ea30*/  LDL.LU R29, [R1+0xc8] ;  /* 0x0000c800011d7983 */ /* 0x000f280000300800 */
[----:B------:R0:W-:Y:S01]  /*2ea40*/  STL [R1+0x120], R17 ;  /* 0x0001201101007387 */ /* 0x0001e20000100800 */
[----:B------:R-:W-:-:S05]  /*2ea50*/  IMAD R18, R16, UR6, RZ ;  /* 0x0000000610127c24 */ /* 0x000fca000f8e02ff */
[----:B------:R-:W-:Y:S01]  /*2ea60*/  STL [R1+0x118], R18 ;  /* 0x0001181201007387 */ /* 0x000fe20000100800 */
[----:B0-----:R-:W-:Y:S02]  /*2ea70*/  IMAD R17, R7, UR6, RZ ;  /* 0x0000000607117c24 */ /* 0x001fe4000f8e02ff */
[----:B------:R-:W-:Y:S01]  /*2ea80*/  IMAD R16, R28, UR6, RZ ;  /* 0x000000061c107c24 */ /* 0x000fe2000f8e02ff */
[----:B------:R-:W4:Y:S04]  /*2ea90*/  LDL.LU R7, [R1+0xbc] ;  /* 0x0000bc0001077983 */ /* 0x000f280000300800 */
[----:B------:R-:W-:Y:S04]  /*2eaa0*/  STL [R1+0x114], R17 ;  /* 0x0001141101007387 */ /* 0x000fe80000100800 */
[----:B------:R-:W4:Y:S04]  /*2eab0*/  LDL.LU R28, [R1+0xb8] ;  /* 0x0000b800011c7983 */ /* 0x000f280000300800 */
[----:B------:R0:W-:Y:S02]  /*2eac0*/  STL [R1+0x110], R16 ;  /* 0x0001101001007387 */ /* 0x0001e40000100800 */
[----:B0-----:R-:W-:-:S02]  /*2ead0*/  IMAD R16, R15, UR6, RZ ;  /* 0x000000060f107c24 */ /* 0x001fc4000f8e02ff */
[----:B------:R-:W-:Y:S02]  /*2eae0*/  IMAD R15, R5, UR6, RZ ;  /* 0x00000006050f7c24 */ /* 0x000fe4000f8e02ff */
[----:B------:R-:W4:Y:S04]  /*2eaf0*/  LDL.LU R5, [R1+0xa8] ;  /* 0x0000a80001057983 */ /* 0x000f280000300800 */
[----:B------:R0:W-:Y:S04]  /*2eb00*/  STL [R1+0x10c], R16 ;  /* 0x00010c1001007387 */ /* 0x0001e80000100800 */
[----:B------:R1:W-:Y:S04]  /*2eb10*/  STL [R1+0x104], R15 ;  /* 0x0001040f01007387 */ /* 0x0003e80000100800 */
[----:B------:R-:W4:Y:S01]  /*2eb20*/  LDL.LU R18, [R1+0xb0] ;  /* 0x0000b00001127983 */ /* 0x000f220000300800 */
[----:B------:R-:W-:-:S05]  /*2eb30*/  IMAD R14, R14, UR6, RZ ;  /* 0x000000060e0e7c24 */ /* 0x000fca000f8e02ff */
[----:B------:R1:W-:Y:S04]  /*2eb40*/  STL [R1+0x100], R14 ;  /* 0x0001000e01007387 */ /* 0x0003e80000100800 */
[----:B------:R-:W4:Y:S04]  /*2eb50*/  LDL.LU R17, [R1+0xa0] ;  /* 0x0000a00001117983 */ /* 0x000f280000300800 */
[----:B0-----:R-:W4:Y:S01]  /*2eb60*/  LDL.LU R16, [R1+0x9c] ;  /* 0x00009c0001107983 */ /* 0x001f220000300800 */
[----:B------:R-:W-:-:S05]  /*2eb70*/  IMAD R13, R13, UR6, RZ ;  /* 0x000000060d0d7c24 */ /* 0x000fca000f8e02ff */
[----:B------:R0:W-:Y:S04]  /*2eb80*/  STL [R1+0xf8], R13 ;  /* 0x0000f80d01007387 */ /* 0x0001e80000100800 */
[----:B-1----:R-:W4:Y:S04]  /*2eb90*/  LDL.LU R15, [R1+0x98] ;  /* 0x00009800010f7983 */ /* 0x002f280000300800 */
[----:B------:R-:W4:Y:S04]  /*2eba0*/  LDL.LU R14, [R1+0x94] ;  /* 0x00009400010e7983 */ /* 0x000f280000300800 */
[----:B0-----:R-:W4:Y:S01]  /*2ebb0*/  LDL.LU R13, [R1+0x90] ;  /* 0x00009000010d7983 */ /* 0x001f220000300800 */
[----:B------:R-:W-:-:S02]  /*2ebc0*/  IMAD R12, R12, UR6, RZ ;  /* 0x000000060c0c7c24 */ /* 0x000fc4000f8e02ff */
[----:B------:R-:W-:-:S03]  /*2ebd0*/  IMAD R20, R20, UR6, RZ ;  /* 0x0000000614147c24 */ /* 0x000fc6000f8e02ff */
[----:B------:R0:W-:Y:S01]  /*2ebe0*/  STL [R1+0xf4], R12 ;  /* 0x0000f40c01007387 */ /* 0x0001e20000100800 */
[----:B------:R-:W-:-:S03]  /*2ebf0*/  IMAD R21, R11, UR6, RZ ;  /* 0x000000060b157c24 */ /* 0x000fc6000f8e02ff */
[----:B0-----:R-:W4:Y:S04]  /*2ec00*/  LDL.LU R12, [R1+0x84] ;  /* 0x00008400010c7983 */ /* 0x001f280000300800 */
[----:B------:R-:W4:Y:S04]  /*2ec10*/  LDL.LU R11, [R1+0x80] ;  /* 0x00008000010b7983 */ /* 0x000f280000300800 */
[----:B------:R2:W-:Y:S04]  /*2ec20*/  STL [R1+0xf0], R20 ;  /* 0x0000f01401007387 */ /* 0x0005e80000100800 */
[----:B------:R-:W-:Y:S01]  /*2ec30*/  STL [R1+0xe8], R21 ;  /* 0x0000e81501007387 */ /* 0x000fe20000100800 */
[----:B--2---:R-:W-:-:S02]  /*2ec40*/  IMAD R20, R19, UR6, RZ ;  /* 0x0000000613147c24 */ /* 0x004fc4000f8e02ff */
[----:B---3--:R-:W-:Y:S02]  /*2ec50*/  IMAD R19, R10, UR6, RZ ;  /* 0x000000060a137c24 */ /* 0x008fe4000f8e02ff */
[----:B------:R-:W2:Y:S04]  /*2ec60*/  LDL.LU R10, [R1+0x7c] ;  /* 0x00007c00010a7983 */ /* 0x000ea80000300800 */
        /* <DEDUP_REMOVED lines=8> */
[----:B------:R0:W-:Y:S04]  /*2ecf0*/  STL [R1+0xd8], R19 ;  /* 0x0000d81301007387 */ /* 0x0001e80000100800 */
[----:B------:R1:W-:Y:S01]  /*2ed00*/  STL [R1+0xd0], R9 ;  /* 0x0000d00901007387 */ /* 0x0003e20000100800 */
[----:B0-----:R-:W-:-:S02]  /*2ed10*/  IMAD R19, R2, UR6, RZ ;  /* 0x0000000602137c24 */ /* 0x001fc4000f8e02ff */
[----:B-1----:R-:W-:Y:S01]  /*2ed20*/  IMAD R9, R29, UR6, RZ ;  /* 0x000000061d097c24 */ /* 0x002fe2000f8e02ff */
[----:B------:R-:W4:Y:S04]  /*2ed30*/  LDL.LU R2, [R1+0x6c] ;  /* 0x00006c0001027983 */ /* 0x000f280000300800 */
[----:B------:R0:W-:Y:S04]  /*2ed40*/  STL [R1+0xcc], R19 ;  /* 0x0000cc1301007387 */ /* 0x0001e80000100800 */
[----:B------:R1:W-:Y:S01]  /*2ed50*/  STL [R1+0xc8], R9 ;  /* 0x0000c80901007387 */ /* 0x0003e20000100800 */
[----:B0-----:R-:W-:-:S03]  /*2ed60*/  IMAD R19, R0, UR6, RZ ;  /* 0x0000000600137c24 */ /* 0x001fc6000f8e02ff */
[----:B------:R-:W2:Y:S04]  /*2ed70*/  LDL.LU R0, [R1+0x2b30] ;  /* 0x002b300001007983 */ /* 0x000ea80000300800 */
[----:B------:R-:W4:Y:S04]  /*2ed80*/  LDL.LU R29, [R1+0x68] ;  /* 0x00006800011d7983 */ /* 0x000f280000300800 */
[----:B------:R-:W-:Y:S01]  /*2ed90*/  STL [R1+0xc0], R19 ;  /* 0x0000c01301007387 */ /* 0x000fe20000100800 */
[----:B-1----:R-:W-:Y:S02]  /*2eda0*/  IMAD R9, R7, UR6, RZ ;  /* 0x0000000607097c24 */ /* 0x002fe4000f8e02ff */
[----:B------:R-:W-:-:S02]  /*2edb0*/  IMAD R7, R28, UR6, RZ ;  /* 0x000000061c077c24 */ /* 0x000fc4000f8e02ff */
[----:B------:R-:W4:Y:S04]  /*2edc0*/  LDL.LU R28, [R1+0x64] ;  /* 0x00006400011c7983 */ /* 0x000f280000300800 */
[----:B------:R-:W-:Y:S04]  /*2edd0*/  STL [R1+0xbc], R9 ;  /* 0x0000bc0901007387 */ /* 0x000fe80000100800 */
[----:B------:R0:W-:Y:S02]  /*2ede0*/  STL [R1+0xb8], R7 ;  /* 0x0000b80701007387 */ /* 0x0001e40000100800 */
[----:B0-----:R-:W-:-:S02]  /*2edf0*/  IMAD R7, R5, UR6, RZ ;  /* 0x0000000605077c24 */ /* 0x001fc4000f8e02ff */
[----:B------:R-:W4:Y:S04]  /*2ee00*/  LDL.LU R5, [R1+0x60] ;  /* 0x0000600001057983 */ /* 0x000f280000300800 */
[----:B------:R0:W-:Y:S04]  /*2ee10*/  STL [R1+0xa8], R7 ;  /* 0x0000a80701007387 */ /* 0x0001e80000100800 */
[----:B0-----:R-:W4:Y:S01]  /*2ee20*/  LDL.LU R7, [R1+0x5c] ;  /* 0x00005c0001077983 */ /* 0x001f220000300800 */
[-C--:B--2---:R-:W-:Y:S02]  /*2ee30*/  LEA R19, P6, R18, R0.reuse, 0x1 ;  /* 0x0000000012137211 */ /* 0x084fe400078c08ff */
[----:B------:R-:W-:-:S03]  /*2ee40*/  LEA R9, P5, R17, R0, 0x1 ;  /* 0x0000000011097211 */ /* 0x000fc600078a08ff */
[----:B------:R-:W-:Y:S04]  /*2ee50*/  STL [R1+0x2a84], R19 ;  /* 0x002a841301007387 */ /* 0x000fe80000100800 */
[----:B------:R0:W-:Y:S01]  /*2ee60*/  STL [R1+0x2a88], R9 ;  /* 0x002a880901007387 */ /* 0x0001e20000100800 */
[----:B------:R-:W-:-:S03]  /*2ee70*/  LEA R20, P4, R16, R0, 0x1 ;  /* 0x0000000010147211 */ /* 0x000fc600078808ff */
[----:B0-----:R-:W2:Y:S01]  /*2ee80*/  LDL.LU R9, [R1+0x58] ;  /* 0x0000580001097983 */ /* 0x001ea20000300800 */
[-C--:B------:R-:W-:Y:S02]  /*2ee90*/  LEA R19, P3, R15, R0.reuse, 0x1 ;  /* 0x000000000f137211 */ /* 0x080fe400078608ff */
[-C--:B------:R-:W-:Y:S01]  /*2eea0*/  LEA R21, P2, R14, R0.reuse, 0x1 ;  /* 0x000000000e157211 */ /* 0x080fe200078408ff */
[----:B------:R-:W-:Y:S04]  /*2eeb0*/  STL [R1+0x2a8c], R20 ;  /* 0x002a8c1401007387 */ /* 0x000fe80000100800 */
[----:B------:R0:W-:Y:S04]  /*2eec0*/  STL [R1+0x2a90], R19 ;  /* 0x002a901301007387 */ /* 0x0001e80000100800 */
[----:B------:R-:W-:Y:S04]  /*2eed0*/  STL [R1+0x2a94], R21 ;  /* 0x002a941501007387 */ /* 0x000fe80000100800 */
[----:B------:R-:W2:Y:S01]  /*2eee0*/  LDL.LU R23, [R1+0x54] ;  /* 0x0000540001177983 */ /* 0x000ea20000300800 */
[----:B0-----:R-:W-:-:S02]  /*2eef0*/  LEA R19, P1, R13, R0, 0x1 ;  /* 0x000000000d137211 */ /* 0x001fc400078208ff */
[----:B------:R-:W-:-:S03]  /*2ef00*/  LEA R20, P0, R12, R0, 0x1 ;  /* 0x000000000c147211 */ /* 0x000fc600078008ff */
[----:B------:R0:W-:Y:S04]  /*2ef10*/  STL [R1+0x2a98], R19 ;  /* 0x002a981301007387 */ /* 0x0001e80000100800 */
[----:B------:R-:W-:Y:S01]  /*2ef20*/  STL [R1+0x2a9c], R20 ;  /* 0x002a9c1401007387 */ /* 0x000fe20000100800 */
[----:B0-----:R-:W-:-:S05]  /*2ef30*/  LEA.HI.X.SX32 R19, R18, R4, 0x1, P6 ;  /* 0x0000000412137211 */ /* 0x001fca00030f0eff */
[----:B------:R-:W-:Y:S04]  /*2ef40*/  STL [R1+0x2a7c], R19 ;  /* 0x002a7c1301007387 */ /* 0x000fe80000100800 */
[----:B------:R-:W2:Y:S01]  /*2ef50*/  LDL.LU R22, [R1+0x50] ;  /* 0x0000500001167983 */ /* 0x000ea20000300800 */
[----:B------:R-:W-:Y:S02]  /*2ef60*/  LEA R18, P6, R11, R0, 0x1 ;  /* 0x000000000b127211 */ /* 0x000fe400078c08ff */
[----:B------:R-:W-:-:S03]  /*2ef70*/  LEA.HI.X.SX32 R17, R17, R4, 0x1, P5 ;  /* 0x0000000411117211 */ /* 0x000fc600028f0eff */
[----:B------:R0:W-:Y:S04]  /*2ef80*/  STL [R1+0x2a80], R18 ;  /* 0x002a801201007387 */ /* 0x0001e80000100800 */
[----:B------:R3:W-:Y:S01]  /*2ef90*/  STL [R1+0x2a74], R17 ;  /* 0x002a741101007387 */ /* 0x0007e20000100800 */
[----:B0-----:R-:W-:-:S05]  /*2efa0*/  LEA R18, P5, R10, R0, 0x1 ;  /* 0x000000000a127211 */ /* 0x001fca00078a08ff */
[----:B------:R-:W-:Y:S04]  /*2efb0*/  STL [R1+0x2a78], R18 ;  /* 0x002a781201007387 */ /* 0x000fe80000100800 */
[----:B------:R-:W2:Y:S01]  /*2efc0*/  LDL.LU R21, [R1+0x4c] ;  /* 0x00004c0001157983 */ /* 0x000ea20000300800 */
[----:B------:R-:W-:Y:S02]  /*2efd0*/  LEA.HI.X.SX32 R16, R16, R4, 0x1, P4 ;  /* 0x0000000410107211 */ /* 0x000fe400020f0eff */
[----:B---3--:R-:W-:-:S03]  /*2efe0*/  LEA R17, P4, R8, R0, 0x1 ;  /* 0x0000000008117211 */ /* 0x008fc600078808ff */
[----:B------:R0:W-:Y:S04]  /*2eff0*/  STL [R1+0x2a6c], R16 ;  /* 0x002a6c1001007387 */ /* 0x0001e80000100800 */
[----:B------:R-:W-:Y:S01]  /*2f000*/  STL [R1+0x2a70], R17 ;  /* 0x002a701101007387 */ /* 0x000fe20000100800 */
[----:B0-----:R-:W-:-:S05]  /*2f010*/  LEA.HI.X.SX32 R16, R15, R4, 0x1, P3 ;  /* 0x000000040f107211 */ /* 0x001fca00018f0eff */
[----:B------:R-:W-:Y:S04]  /*2f020*/  STL [R1+0x2a64], R16 ;  /* 0x002a641001007387 */ /* 0x000fe80000100800 */
[----:B------:R-:W3:Y:S01]  /*2f030*/  LDL.LU R20, [R1+0x48] ;  /* 0x0000480001147983 */ /* 0x000ee20000300800 */
[----:B----4-:R-:W-:Y:S02]  /*2f040*/  LEA R15, P3, R6, R0, 0x1 ;  /* 0x00000000060f7211 */ /* 0x010fe400078608ff */
[----:B------:R-:W-:-:S03]  /*2f050*/  LEA.HI.X.SX32 R14, R14, R4, 0x1, P2 ;  /* 0x000000040e0e7211 */ /* 0x000fc600010f0eff */
[----:B------:R0:W-:Y:S04]  /*2f060*/  STL [R1+0x2a68], R15 ;  /* 0x002a680f01007387 */ /* 0x0001e80000100800 */
[----:B------:R1:W-:Y:S01]  /*2f070*/  STL [R1+0x2a5c], R14 ;  /* 0x002a5c0e01007387 */ /* 0x0003e20000100800 */
[----:B0-----:R-:W-:Y:S02]  /*2f080*/  LEA R15, P2, R2, R0, 0x1 ;  /* 0x00000000020f7211 */ /* 0x001fe400078408ff */
[----:B------:R-:W-:-:S03]  /*2f090*/  LEA.HI.X.SX32 R13, R13, R4, 0x1, P1 ;  /* 0x000000040d0d7211 */ /* 0x000fc600008f0eff */
[----:B------:R-:W-:Y:S04]  /*2f0a0*/  STL [R1+0x2a60], R15 ;  /* 0x002a600f01007387 */ /* 0x000fe80000100800 */
[----:B------:R-:W4:Y:S01]  /*2f0b0*/  LDL.LU R19, [R1+0x44] ;  /* 0x0000440001137983 */ /* 0x000f220000300800 */
[----:B-1----:R-:W-:-:S03]  /*2f0c0*/  LEA R14, P1, R29, R0, 0x1 ;  /* 0x000000001d0e7211 */ /* 0x002fc600078208ff */
[----:B------:R0:W-:Y:S04]  /*2f0d0*/  STL [R1+0x2a54], R13 ;  /* 0x002a540d01007387 */ /* 0x0001e80000100800 */
[----:B------:R-:W-:Y:S01]  /*2f0e0*/  STL [R1+0x2a58], R14 ;  /* 0x002a580e01007387 */ /* 0x000fe20000100800 */
[----:B0-----:R-:W-:-:S05]  /*2f0f0*/  LEA.HI.X.SX32 R13, R12, R4, 0x1, P0 ;  /* 0x000000040c0d7211 */ /* 0x001fca00000f0eff */
[----:B------:R-:W-:Y:S04]  /*2f100*/  STL [R1+0x2a4c], R13 ;  /* 0x002a4c0d01007387 */ /* 0x000fe80000100800 */
[----:B------:R-:W4:Y:S01]  /*2f110*/  LDL.LU R18, [R1+0x40] ;  /* 0x0000400001127983 */ /* 0x000f220000300800 */
[----:B------:R-:W-:Y:S02]  /*2f120*/  LEA R12, P0, R28, R0, 0x1 ;  /* 0x000000001c0c7211 */ /* 0x000fe400078008ff */
[----:B------:R-:W-:-:S03]  /*2f130*/  LEA.HI.X.SX32 R11, R11, R4, 0x1, P6 ;  /* 0x000000040b0b7211 */ /* 0x000fc600030f0eff */
[----:B------:R0:W-:Y:S04]  /*2f140*/  STL [R1+0x2a50], R12 ;  /* 0x002a500c01007387 */ /* 0x0001e80000100800 */
[----:B------:R1:W-:Y:S01]  /*2f150*/  STL [R1+0x2a44], R11 ;  /* 0x002a440b01007387 */ /* 0x0003e20000100800 */
[----:B0-----:R-:W-:Y:S02]  /*2f160*/  LEA R12, P6, R5, R0, 0x1 ;  /* 0x00000000050c7211 */ /* 0x001fe400078c08ff */
[----:B-1----:R-:W-:Y:S02]  /*2f170*/  LEA.HI.X.SX32 R11, R10, R4, 0x1, P5 ;  /* 0x000000040a0b7211 */ /* 0x002fe400028f0eff */
[----:B------:R-:W-:Y:S01]  /*2f180*/  LEA R10, P5, R7, R0, 0x1 ;  /* 0x00000000070a7211 */ /* 0x000fe200078a08ff */
[----:B------:R-:W-:Y:S04]  /*2f190*/  STL [R1+0x2a48], R12 ;  /* 0x002a480c01007387 */ /* 0x000fe80000100800 */
[----:B------:R-:W4:Y:S04]  /*2f1a0*/  LDL.LU R17, [R1+0x3c] ;  /* 0x00003c0001117983 */ /* 0x000f280000300800 */
[----:B------:R-:W-:Y:S04]  /*2f1b0*/  STL [R1+0x2a3c], R11 ;  /* 0x002a3c0b01007387 */ /* 0x000fe80000100800 */
[----:B------:R-:W-:Y:S04]  /*2f1c0*/  STL [R1+0x2a40], R10 ;  /* 0x002a400a01007387 */ /* 0x000fe80000100800 */
[----:B------:R-:W4:Y:S01]  /*2f1d0*/  LDL.LU R16, [R1+0x38] ;  /* 0x0000380001107983 */ /* 0x000f220000300800 */
[----:B------:R-:W-:-:S05]  /*2f1e0*/  LEA.HI.X.SX32 R8, R8, R4, 0x1, P4 ;  /* 0x0000000408087211 */ /* 0x000fca00020f0eff */
[----:B------:R0:W-:Y:S04]  /*2f1f0*/  STL [R1+0x2a34], R8 ;  /* 0x002a340801007387 */ /* 0x0001e80000100800 */
[----:B------:R-:W4:Y:S01]  /*2f200*/  LDL.LU R15, [R1+0x34] ;  /* 0x00003400010f7983 */ /* 0x000f220000300800 */
[-C--:B0-----:R-:W-:Y:S02]  /*2f210*/  LEA.HI.X.SX32 R8, R6, R4.reuse, 0x1, P3 ;  /* 0x0000000406087211 */ /* 0x081fe400018f0eff */
[----:B------:R-:W-:Y:S02]  /*2f220*/  LEA.HI.X.SX32 R2, R2, R4, 0x1, P2 ;  /* 0x0000000402027211 */ /* 0x000fe400010f0eff */
[----:B--2---:R-:W-:-:S05]  /*2f230*/  LEA R10, P4, R9, R0, 0x1 ;  /* 0x00000000090a7211 */ /* 0x004fca00078808ff */
[----:B------:R-:W-:Y:S04]  /*2f240*/  STL [R1+0x2a38], R10 ;  /* 0x002a380a01007387 */ /* 0x000fe80000100800 */
[----:B------:R-:W2:Y:S04]  /*2f250*/  LDL.LU R14, [R1+0x30] ;  /* 0x00003000010e7983 */ /* 0x000ea80000300800 */
[----:B------:R-:W-:Y:S04]  /*2f260*/  STL [R1+0x2a2c], R8 ;  /* 0x002a2c0801007387 */ /* 0x000fe80000100800 */
[----:B------:R-:W2:Y:S01]  /*2f270*/  LDL.LU R13, [R1+0x2c] ;  /* 0x00002c00010d7983 */ /* 0x000ea20000300800 */
[----:B------:R-:W-:-:S05]  /*2f280*/  LEA R6, P3, R23, R0, 0x1 ;  /* 0x0000000017067211 */ /* 0x000fca00078608ff */
[----:B------:R-:W-:Y:S04]  /*2f290*/  STL [R1+0x2a30], R6 ;  /* 0x002a300601007387 */ /* 0x000fe80000100800 */
[----:B------:R-:W2:Y:S04]  /*2f2a0*/  LDL.LU R12, [R1+0x28] ;  /* 0x00002800010c7983 */ /* 0x000ea80000300800 */
[----:B------:R0:W-:Y:S04]  /*2f2b0*/  STL [R1+0x2a24], R2 ;  /* 0x002a240201007387 */ /* 0x0001e80000100800 */
[----:B------:R-:W2:Y:S01]  /*2f2c0*/  LDL.LU R11, [R1+0x24] ;  /* 0x00002400010b7983 */ /* 0x000ea20000300800 */
[----:B0-----:R-:W-:-:S02]  /*2f2d0*/  LEA.HI.X.SX32 R2, R29, R4, 0x1, P1 ;  /* 0x000000041d027211 */ /* 0x001fc400008f0eff */
        /* <DEDUP_REMOVED lines=10> */
[----:B0-----:R-:W2:Y:S01]  /*2f380*/  LDL.LU R2, [R1+0x14] ;  /* 0x0000140001027983 */ /* 0x001ea20000300800 */
[----:B---3--:R-:W-:-:S02]  /*2f390*/  LEA R8, P0, R20, R0, 0x1 ;  /* 0x0000000014087211 */ /* 0x008fc400078008ff */
[----:B------:R-:W-:-:S03]  /*2f3a0*/  LEA.HI.X.SX32 R6, R5, R4, 0x1, P6 ;  /* 0x0000000405067211 */ /* 0x000fc600030f0eff */
[----:B------:R-:W-:Y:S04]  /*2f3b0*/  STL [R1+0x2a18], R8 ;  /* 0x002a180801007387 */ /* 0x000fe80000100800 */
[----:B------:R-:W3:Y:S04]  /*2f3c0*/  LDL.LU R5, [R1+0x10] ;  /* 0x0000100001057983 */ /* 0x000ee80000300800 */
[----:B------:R0:W-:Y:S04]  /*2f3d0*/  STL [R1+0x2a0c], R6 ;  /* 0x002a0c0601007387 */ /* 0x0001e80000100800 */
[----:B0-----:R-:W3:Y:S01]  /*2f3e0*/  LDL.LU R6, [R1+0xc] ;  /* 0x00000c0001067983 */ /* 0x001ee20000300800 */
[----:B----4-:R-:W-:-:S02]  /*2f3f0*/  LEA R24, P6, R19, R0, 0x1 ;  /* 0x0000000013187211 */ /* 0x010fc400078c08ff */
[----:B------:R-:W-:-:S03]  /*2f400*/  LEA.HI.X.SX32 R8, R7, R4, 0x1, P5 ;  /* 0x0000000407087211 */ /* 0x000fc600028f0eff */
[----:B------:R-:W-:Y:S04]  /*2f410*/  STL [R1+0x2a10], R24 ;  /* 0x002a101801007387 */ /* 0x000fe80000100800 */
[----:B------:R-:W4:Y:S04]  /*2f420*/  LDL.LU R7, [R1+0x8] ;  /* 0x0000080001077983 */ /* 0x000f280000300800 */
[----:B------:R0:W-:Y:S04]  /*2f430*/  STL [R1+0x2a04], R8 ;  /* 0x002a040801007387 */ /* 0x0001e80000100800 */
[----:B0-----:R-:W4:Y:S01]  /*2f440*/  LDL.LU R8, [R1+0x4] ;  /* 0x0000040001087983 */ /* 0x001f220000300800 */
[----:B------:R-:W-:-:S05]  /*2f450*/  LEA R24, P5, R18, R0, 0x1 ;  /* 0x0000000012187211 */ /* 0x000fca00078a08ff */
[----:B------:R0:W-:Y:S02]  /*2f460*/  STL [R1+0x2a08], R24 ;  /* 0x002a081801007387 */ /* 0x0001e40000100800 */
[-C--:B0-----:R-:W-:Y:S02]  /*2f470*/  LEA.HI.X.SX32 R24, R9, R4.reuse, 0x1, P4 ;  /* 0x0000000409187211 */ /* 0x081fe400020f0eff */
[----:B------:R-:W4:Y:S04]  /*2f480*/  LDL.LU R9, [R1] ;  /* 0x0000000001097983 */ /* 0x000f280000300800 */
[----:B------:R0:W-:Y:S01]  /*2f490*/  STL [R1+0x29fc], R24 ;  /* 0x0029fc1801007387 */ /* 0x0001e20000100800 */
[----:B------:R-:W-:Y:S02]  /*2f4a0*/  LEA.HI.X.SX32 R23, R23, R4, 0x1, P3 ;  /* 0x0000000417177211 */ /* 0x000fe400018f0eff */
[----:B0-----:R-:W-:-:S05]  /*2f4b0*/  LEA R24, P4, R17, R0, 0x1 ;  /* 0x0000000011187211 */ /* 0x001fca00078808ff */
[----:B------:R0:W-:Y:S01]  /*2f4c0*/  STL [R1+0x2a00], R24 ;  /* 0x002a001801007387 */ /* 0x0001e20000100800 */
[----:B------:R-:W-:-:S03]  /*2f4d0*/  LEA.HI.X.SX32 R22, R22, R4, 0x1, P2 ;  /* 0x0000000416167211 */ /* 0x000fc600010f0eff */
[----:B0-----:R-:W4:Y:S04]  /*2f4e0*/  LDL.LU R24, [R1+0x2b2c] ;  /* 0x002b2c0001187983 */ /* 0x001f280000300800 */
[----:B------:R0:W-:Y:S02]  /*2f4f0*/  STL [R1+0x29f4], R23 ;  /* 0x0029f41701007387 */ /* 0x0001e40000100800 */
        /* <DEDUP_REMOVED lines=9> */
[----:B------:R2:W-:Y:S01]  /*2f590*/  STL [R1+0x29e4], R21 ;  /* 0x0029e41501007387 */ /* 0x0005e20000100800 */
[-C--:B------:R-:W-:Y:S02]  /*2f5a0*/  LEA.HI.X.SX32 R19, R19, R4.reuse, 0x1, P6 ;  /* 0x0000000413137211 */ /* 0x080fe400030f0eff */
[-C--:B------:R-:W-:Y:S02]  /*2f5b0*/  LEA.HI.X.SX32 R18, R18, R4.reuse, 0x1, P5 ;  /* 0x0000000412127211 */ /* 0x080fe400028f0eff */
[-C--:B------:R-:W-:Y:S02]  /*2f5c0*/  LEA.HI.X.SX32 R17, R17, R4.reuse, 0x1, P4 ;  /* 0x0000000411117211 */ /* 0x080fe400020f0eff */
[----:B------:R-:W-:-:S02]  /*2f5d0*/  LEA.HI.X.SX32 R16, R16, R4, 0x1, P3 ;  /* 0x0000000410107211 */ /* 0x000fc400018f0eff */
[----:B------:R-:W-:Y:S02]  /*2f5e0*/  LEA.HI.X.SX32 R15, R15, R4, 0x1, P2 ;  /* 0x000000040f0f7211 */ /* 0x000fe400010f0eff */
[----:B--2---:R-:W-:-:S05]  /*2f5f0*/  LEA R21, P1, R14, R0, 0x1 ;  /* 0x000000000e157211 */ /* 0x004fca00078208ff */
[----:B------:R0:W-:Y:S04]  /*2f600*/  STL [R1+0x29e8], R21 ;  /* 0x0029e81501007387 */ /* 0x0001e80000100800 */
[----:B0-----:R-:W2:Y:S04]  /*2f610*/  LDL.LU R21, [R1+0x2b20] ;  /* 0x002b200001157983 */ /* 0x001ea80000300800 */
[----:B------:R0:W-:Y:S02]  /*2f620*/  STL [R1+0x29dc], R20 ;  /* 0x0029dc1401007387 */ /* 0x0001e40000100800 */
[----:B0-----:R-:W-:-:S05]  /*2f630*/  LEA R20, P0, R13, R0, 0x1 ;  /* 0x000000000d147211 */ /* 0x001fca00078008ff */
        /* <DEDUP_REMOVED lines=16> */
[----:B------:R0:W-:Y:S01]  /*2f740*/  STL [R1+0x29c0], R16 ;  /* 0x0029c01001007387 */ /* 0x0001e20000100800 */
[----:B------:R-:W-:-:S03]  /*2f750*/  LEA.HI.X.SX32 R14, R14, R4, 0x1, P1 ;  /* 0x000000040e0e7211 */ /* 0x000fc600008f0eff */
        /* <DEDUP_REMOVED lines=12> */
[----:B---3--:R-:W-:-:S05]  /*2f820*/  LEA R13, P0, R5, R0, 0x1 ;  /* 0x00000000050d7211 */ /* 0x008fca00078008ff */
[----:B------:R0:W-:Y:S01]  /*2f830*/  STL [R1+0x29a8], R13 ;  /* 0x0029a80d01007387 */ /* 0x0001e20000100800 */
[----:B------:R-:W-:-:S03]  /*2f840*/  LEA.HI.X.SX32 R11, R11, R4, 0x1, P5 ;  /* 0x000000040b0b7211 */ /* 0x000fc600028f0eff */
[----:B0-----:R-:W3:Y:S04]  /*2f850*/  LDL.LU R13, [R1+0x2b00] ;  /* 0x002b0000010d7983 */ /* 0x001ee80000300800 */
[----:B------:R0:W-:Y:S02]  /*2f860*/  STL [R1+0x299c], R12 ;  /* 0x00299c0c01007387 */ /* 0x0001e40000100800 */
[----:B0-----:R-:W-:-:S05]  /*2f870*/  LEA R12, P6, R6, R0, 0x1 ;  /* 0x00000000060c7211 */ /* 0x001fca00078c08ff */
[----:B------:R0:W-:Y:S01]  /*2f880*/  STL [R1+0x29a0], R12 ;  /* 0x0029a00c01007387 */ /* 0x0001e20000100800 */
[----:B------:R-:W-:-:S03]  /*2f890*/  LEA.HI.X.SX32 R10, R10, R4, 0x1, P4 ;  /* 0x000000040a0a7211 */ /* 0x000fc600020f0eff */
[----:B0-----:R-:W2:Y:S04]  /*2f8a0*/  LDL.LU R12, [R1+0x2afc] ;  /* 0x002afc00010c7983 */ /* 0x001ea80000300800 */
[----:B------:R4:W-:Y:S02]  /*2f8b0*/  STL [R1+0x2994], R11 ;  /* 0x0029940b01007387 */ /* 0x0009e40000100800 */
[----:B----4-:R-:W-:-:S05]  /*2f8c0*/  LEA R11, P5, R7, R0, 0x1 ;  /* 0x00000000070b7211 */ /* 0x010fca00078a08ff */
[----:B------:R0:W-:Y:S01]  /*2f8d0*/  STL [R1+0x2998], R11 ;  /* 0x0029980b01007387 */ /* 0x0001e20000100800 */
[----:B------:R-:W-:-:S03]  /*2f8e0*/  LEA.HI.X.SX32 R29, R29, R4, 0x1, P3 ;  /* 0x000000041d1d7211 */ /* 0x000fc600018f0eff */
[----:B0-----:R-:W4:Y:S04]  /*2f8f0*/  LDL.LU R11, [R1+0x2af8] ;  /* 0x002af800010b7983 */ /* 0x001f280000300800 */
[----:B------:R0:W-:Y:S02]  /*2f900*/  STL [R1+0x298c], R10 ;  /* 0x00298c0a01007387 */ /* 0x0001e40000100800 */
[----:B0-----:R-:W-:-:S05]  /*2f910*/  LEA R10, P4, R8, R0, 0x1 ;  /* 0x00000000080a7211 */ /* 0x001fca00078808ff */
[----:B------:R0:W-:Y:S04]  /*2f920*/  STL [R1+0x2990], R10 ;  /* 0x0029900a01007387 */ /* 0x0001e80000100800 */
[----:B0-----:R-:W3:Y:S04]  /*2f930*/  LDL.LU R10, [R1+0x2af4] ;  /* 0x002af400010a7983 */ /* 0x001ee80000300800 */
[----:B------:R0:W-:Y:S02]  /*2f940*/  STL [R1+0x2984], R29 ;  /* 0x0029841d01007387 */ /* 0x0001e40000100800 */
[----:B0-----:R-:W-:-:S05]  /*2f950*/  LEA R29, P3, R9, R0, 0x1 ;  /* 0x00000000091d7211 */ /* 0x001fca00078608ff */
[----:B------:R0:W-:Y:S04]  /*2f960*/  STL [R1+0x2988], R29 ;  /* 0x0029881d01007387 */ /* 0x0001e80000100800 */
[----:B0-----:R-:W2:Y:S01]  /*2f970*/  LDL.LU R29, [R1+0x2af0] ;  /* 0x002af000011d7983 */ /* 0x001ea20000300800 */
[----:B------:R-:W-:-:S05]  /*2f980*/  LEA.HI.X.SX32 R28, R28, R4, 0x1, P2 ;  /* 0x000000041c1c7211 */ /* 0x000fca00010f0eff */
[----:B------:R2:W-:Y:S02]  /*2f990*/  STL [R1+0x297c], R28 ;  /* 0x00297c1c01007387 */ /* 0x0005e40000100800 */
[----:B--2---:R-:W-:-:S05]  /*2f9a0*/  LEA R28, P2, R29, R0, 0x1 ;  /* 0x000000001d1c7211 */ /* 0x004fca00078408ff */
        /* <DEDUP_REMOVED lines=33> */
[----:B------:R2:W-:Y:S01]  /*2fbc0*/  STL [R1+0x2944], R29 ;  /* 0x0029441d01007387 */ /* 0x0005e20000100800 */
[----:B------:R-:W-:Y:S02]  /*2fbd0*/  LEA.HI.X.SX32 R2, R2, R4, 0x1, P0 ;  /* 0x0000000402027211 */ /* 0x000fe400000f0eff */
[----:B--2---:R-:W-:-:S05]  /*2fbe0*/  LEA R29, P2, R9, R0, 0x1 ;  /* 0x00000000091d7211 */ /* 0x004fca00078408ff */
[----:B------:R0:W-:Y:S02]  /*2fbf0*/  STL [R1+0x2948], R29 ;  /* 0x0029481d01007387 */ /* 0x0001e40000100800 */
[----:B0-----:R-:W-:Y:S02]  /*2fc00*/  LEA.HI.X.SX32 R29, R28, R4, 0x1, P1 ;  /* 0x000000041c1d7211 */ /* 0x001fe400008f0eff */
[----:B---3--:R-:W-:-:S03]  /*2fc10*/  LEA R28, P1, R10, R0, 0x1 ;  /* 0x000000000a1c7211 */ /* 0x008fc600078208ff */
[----:B------:R4:W-:Y:S04]  /*2fc20*/  STL [R1+0x293c], R29 ;  /* 0x00293c1d01007387 */ /* 0x0009e80000100800 */
[----:B------:R0:W-:Y:S04]  /*2fc30*/  STL [R1+0x2940], R28 ;  /* 0x0029401c01007387 */ /* 0x0001e80000100800 */
[----:B------:R1:W-:Y:S01]  /*2fc40*/  STL [R1+0x2934], R2 ;  /* 0x0029340201007387 */ /* 0x0003e20000100800 */
[----:B----4-:R-:W-:Y:S02]  /*2fc50*/  LEA R29, P0, R11, R0, 0x1 ;  /* 0x000000000b1d7211 */ /* 0x010fe400078008ff */
[----:B0-----:R-:W-:-:S02]  /*2fc60*/  LEA.HI.X.SX32 R28, R5, R4, 0x1, P6 ;  /* 0x00000004051c7211 */ /* 0x001fc400030f0eff */
[----:B-1----:R-:W-:Y:S02]  /*2fc70*/  LEA R2, P6, R12, R0, 0x1 ;  /* 0x000000000c027211 */ /* 0x002fe400078c08ff */
[----:B------:R-:W-:Y:S02]  /*2fc80*/  LEA.HI.X.SX32 R5, R6, R4, 0x1, P5 ;  /* 0x0000000406057211 */ /* 0x000fe400028f0eff */
[----:B------:R-:W-:Y:S01]  /*2fc90*/  LEA R6, P5, R13, R0, 0x1 ;  /* 0x000000000d067211 */ /* 0x000fe200078a08ff */
[----:B------:R-:W-:Y:S04]  /*2fca0*/  STL [R1+0x2938], R29 ;  /* 0x0029381d01007387 */ /* 0x000fe80000100800 */
[----:B------:R-:W-:Y:S04]  /*2fcb0*/  STL [R1+0x292c], R28 ;  /* 0x00292c1c01007387 */ /* 0x000fe80000100800 */
[----:B------:R0:W-:Y:S04]  /*2fcc0*/  STL [R1+0x2930], R2 ;  /* 0x0029300201007387 */ /* 0x0001e80000100800 */
[----:B------:R1:W-:Y:S04]  /*2fcd0*/  STL [R1+0x2924], R5 ;  /* 0x0029240501007387 */ /* 0x0003e80000100800 */
[----:B------:R2:W-:Y:S01]  /*2fce0*/  STL [R1+0x2928], R6 ;  /* 0x0029280601007387 */ /* 0x0005e20000100800 */
[----:B0-----:R-:W-:-:S02]  /*2fcf0*/  LEA.HI.X.SX32 R2, R7, R4, 0x1, P4 ;  /* 0x0000000407027211 */ /* 0x001fc400020f0eff */
[----:B-1----:R-:W-:Y:S02]  /*2fd00*/  LEA R5, P4, R14, R0, 0x1 ;  /* 0x000000000e057211 */ /* 0x002fe400078808ff */
[----:B--2---:R-:W-:Y:S01]  /*2fd10*/  LEA.HI.X.SX32 R6, R8, R4, 0x1, P3 ;  /* 0x0000000408067211 */ /* 0x004fe200018f0eff */
[----:B------:R0:W-:Y:S04]  /*2fd20*/  STL [R1+0x291c], R2 ;  /* 0x00291c0201007387 */ /* 0x0001e80000100800 */
[----:B------:R1:W-:Y:S04]  /*2fd30*/  STL [R1+0x2920], R5 ;  /* 0x0029200501007387 */ /* 0x0003e80000100800 */
[----:B------:R2:W-:Y:S01]  /*2fd40*/  STL [R1+0x2914], R6 ;  /* 0x0029140601007387 */ /* 0x0005e20000100800 */
[----:B0-----:R-:W-:-:S02]  /*2fd50*/  LEA R2, P3, R15, R0, 0x1 ;  /* 0x000000000f027211 */ /* 0x001fc400078608ff */
[----:B-1----:R-:W-:Y:S02]  /*2fd60*/  LEA.HI.X.SX32 R5, R9, R4, 0x1, P2 ;  /* 0x0000000409057211 */ /* 0x002fe400010f0eff */
[----:B--2---:R-:W-:Y:S01]  /*2fd70*/  LEA R6, P2, R16, R0, 0x1 ;  /* 0x0000000010067211 */ /* 0x004fe200078408ff */
        /* <DEDUP_REMOVED lines=8> */
[----:B------:R-:W-:Y:S01]  /*2fe00*/  STL [R1+0x28fc], R6 ;  /* 0x0028fc0601007387 */ /* 0x000fe20000100800 */
[----:B0-----:R-:W-:-:S02]  /*2fe10*/  LEA R2, P0, R18, R0, 0x1 ;  /* 0x0000000012027211 */ /* 0x001fc400078008ff */
[----:B-1----:R-:W-:Y:S02]  /*2fe20*/  LEA.HI.X.SX32 R5, R12, R4, 0x1, P6 ;  /* 0x000000040c057211 */ /* 0x002fe400030f0eff */
[----:B------:R-:W2:Y:S04]  /*2fe30*/  LDL.LU R12, [R1+0x74] ;  /* 0x00007400010c7983 */ /* 0x000ea80000300800 */
[----:B------:R0:W-:Y:S04]  /*2fe40*/  STL [R1+0x2900], R2 ;  /* 0x0029000201007387 */ /* 0x0001e80000100800 */
[----:B------:R1:W-:Y:S04]  /*2fe50*/  STL [R1+0x28f4], R5 ;  /* 0x0028f40501007387 */ /* 0x0003e80000100800 */
[----:B------:R-:W3:Y:S01]  /*2fe60*/  LDL.LU R11, [R1+0x8c] ;  /* 0x00008c00010b7983 */ /* 0x000ee20000300800 */
[----:B0-----:R-:W-:-:S02]  /*2fe70*/  LEA R2, P6, R19, R0, 0x1 ;  /* 0x0000000013027211 */ /* 0x001fc400078c08ff */
[----:B-1----:R-:W-:-:S03]  /*2fe80*/  LEA.HI.X.SX32 R5, R13, R4, 0x1, P5 ;  /* 0x000000040d057211 */ /* 0x002fc600028f0eff */
[----:B------:R0:W-:Y:S04]  /*2fe90*/  STL [R1+0x28f8], R2 ;  /* 0x0028f80201007387 */ /* 0x0001e80000100800 */
[----:B------:R1:W-:Y:S04]  /*2fea0*/  STL [R1+0x28ec], R5 ;  /* 0x0028ec0501007387 */ /* 0x0003e80000100800 */
[----:B------:R-:W4:Y:S01]  /*2feb0*/  LDL.LU R10, [R1+0xa4] ;  /* 0x0000a400010a7983 */ /* 0x000f220000300800 */
[----:B0-----:R-:W-:Y:S02]  /*2fec0*/  LEA R2, P5, R20, R0, 0x1 ;  /* 0x0000000014027211 */ /* 0x001fe400078a08ff */
[----:B-1----:R-:W-:-:S02]  /*2fed0*/  LEA.HI.X.SX32 R5, R14, R4, 0x1, P4 ;  /* 0x000000040e057211 */ /* 0x002fc400020f0eff */
[----:B------:R-:W-:Y:S01]  /*2fee0*/  LEA.HI.X.SX32 R6, R15, R4, 0x1, P3 ;  /* 0x000000040f067211 */ /* 0x000fe200018f0eff */
[----:B------:R0:W-:Y:S04]  /*2fef0*/  STL [R1+0x28f0], R2 ;  /* 0x0028f00201007387 */ /* 0x0001e80000100800 */
[----:B------:R1:W-:Y:S01]  /*2ff00*/  STL [R1+0x28e4], R5 ;  /* 0x0028e40501007387 */ /* 0x0003e20000100800 */
[-C--:B0-----:R-:W-:Y:S02]  /*2ff10*/  LEA R2, P4, R21, R0.reuse, 0x1 ;  /* 0x0000000015027211 */ /* 0x081fe400078808ff */
[----:B-1----:R-:W-:-:S03]  /*2ff20*/  LEA R5, P3, R22, R0, 0x1 ;  /* 0x0000000016057211 */ /* 0x002fc600078608ff */
[----:B------:R0:W-:Y:S04]  /*2ff30*/  STL [R1+0x28e8], R2 ;  /* 0x0028e80201007387 */ /* 0x0001e80000100800 */
[----:B------:R-:W-:Y:S01]  /*2ff40*/  STL [R1+0x28dc], R6 ;  /* 0x0028dc0601007387 */ /* 0x000fe20000100800 */
[----:B0-----:R-:W-:-:S03]  /*2ff50*/  LEA.HI.X.SX32 R2, R16, R4, 0x1, P2 ;  /* 0x0000000410027211 */ /* 0x001fc600010f0eff */
[----:B------:R-:W4:Y:S04]  /*2ff60*/  LDL.LU R16, [R1+0xac] ;  /* 0x0000ac0001107983 */ /* 0x000f280000300800 */
[----:B------:R-:W-:Y:S04]  /*2ff70*/  STL [R1+0x28e0], R5 ;  /* 0x0028e00501007387 */ /* 0x000fe80000100800 */
[----:B------:R-:W4:Y:S04]  /*2ff80*/  LDL.LU R15, [R1+0xc4] ;  /* 0x0000c400010f7983 */ /* 0x000f280000300800 */
[----:B------:R0:W-:Y:S02]  /*2ff90*/  STL [R1+0x28d4], R2 ;  /* 0x0028d40201007387 */ /* 0x0001e40000100800 */
[----:B0-----:R-:W-:-:S02]  /*2ffa0*/  LEA.HI.X.SX32 R2, R17, R4, 0x1, P1 ;  /* 0x0000000411027211 */ /* 0x001fc400008f0eff */
[----:B------:R-:W4:Y:S01]  /*2ffb0*/  LDL.LU R17, [R1+0x88] ;  /* 0x0000880001117983 */ /* 0x000f220000300800 */
[----:B------:R-:W-:-:S05]  /*2ffc0*/  LEA R5, P2, R23, R0, 0x1 ;  /* 0x0000000017057211 */ /* 0x000fca00078408ff */
[----:B------:R0:W-:Y:S04]  /*2ffd0*/  STL [R1+0x28d8], R5 ;  /* 0x0028d80501007387 */ /* 0x0001e80000100800 */
[----:B------:R-:W4:Y:S04]  /*2ffe0*/  LDL.LU R14, [R1+0xd4] ;  /* 0x0000d400010e7983 */ /* 0x000f280000300800 */
[----:B------:R1:W-:Y:S01]  /*2fff0*/  STL [R1+0x28cc], R2 ;  /* 0x0028cc0201007387 */ /* 0x0003e20000100800 */
[----:B------:R-:W-:-:S03]  /*30000*/  IMAD R25, R25, UR6, RZ ;  /* 0x0000000619197c24 */ /* 0x000fc6000f8e02ff */
[----:B------:R-:W4:Y:S01]  /*30010*/  LDL.LU R9, [R1+0xec] ;  /* 0x0000ec0001097983 */ /* 0x000f220000300800 */
[----:B0-----:R-:W-:Y:S02]  /*30020*/  LEA R5, P1, R24, R0, 0x1 ;  /* 0x0000000018057211 */ /* 0x001fe400078208ff */
[----:B-1----:R-:W-:-:S03]  /*30030*/  LEA.HI.X.SX32 R2, R18, R4, 0x1, P0 ;  /* 0x0000000412027211 */ /* 0x002fc600000f0eff */
[----:B------:R0:W-:Y:S04]  /*30040*/  STL [R1+0x28d0], R5 ;  /* 0x0028d00501007387 */ /* 0x0001e80000100800 */
[----:B------:R1:W-:Y:S04]  /*30050*/  STL [R1+0x28c4], R2 ;  /* 0x0028c40201007387 */ /* 0x0003e80000100800 */
[----:B------:R-:W4:Y:S01]  /*30060*/  LDL.LU R8, [R1+0xfc] ;  /* 0x0000fc0001087983 */ /* 0x000f220000300800 */
[----:B------:R-:W-:Y:S01]  /*30070*/  IMAD R26, R26, UR6, RZ ;  /* 0x000000061a1a7c24 */ /* 0x000fe2000f8e02ff */
[----:B0-----:R-:W-:-:S02]  /*30080*/  LEA R5, P0, R25, R0, 0x1 ;  /* 0x0000000019057211 */ /* 0x001fc400078008ff */
[----:B-1----:R-:W-:-:S03]  /*30090*/  LEA.HI.X.SX32 R2, R19, R4, 0x1, P6 ;  /* 0x0000000413027211 */ /* 0x002fc600030f0eff */
[----:B------:R0:W-:Y:S04]  /*300a0*/  STL [R1+0x28c8], R5 ;  /* 0x0028c80501007387 */ /* 0x0001e80000100800 */
[----:B------:R1:W-:Y:S04]  /*300b0*/  STL [R1+0x28bc], R2 ;  /* 0x0028bc0201007387 */ /* 0x0003e80000100800 */
[----:B------:R-:W4:Y:S01]  /*300c0*/  LDL.LU R7, [R1+0x108] ;  /* 0x0001080001077983 */ /* 0x000f220000300800 */
[----:B0-----:R-:W-:Y:S02]  /*300d0*/  LEA R5, P6, R26, R0, 0x1 ;  /* 0x000000001a057211 */ /* 0x001fe400078c08ff */
[----:B-1----:R-:W-:-:S03]  /*300e0*/  LEA.HI.X.SX32 R2, R20, R4, 0x1, P5 ;  /* 0x0000000414027211 */ /* 0x002fc600028f0eff */
[----:B------:R0:W-:Y:S04]  /*300f0*/  STL [R1+0x28c0], R5 ;  /* 0x0028c00501007387 */ /* 0x0001e80000100800 */
[----:B------:R1:W-:Y:S04]  /*30100*/  STL [R1+0x28b4], R2 ;  /* 0x0028b40201007387 */ /* 0x0003e80000100800 */
[----:B------:R-:W4:Y:S01]  /*30110*/  LDL.LU R6, [R1+0x11c] ;  /* 0x00011c0001067983 */ /* 0x000f220000300800 */
[----:B------:R-:W-:-:S05]  /*30120*/  IMAD R27, R27, UR6, RZ ;  /* 0x000000061b1b7c24 */ /* 0x000fca000f8e02ff */
[----:B0-----:R-:W-:Y:S02]  /*30130*/  LEA R5, P5, R27, R0, 0x1 ;  /* 0x000000001b057211 */ /* 0x001fe400078a08ff */
[----:B-1----:R-:W-:-:S03]  /*30140*/  LEA.HI.X.SX32 R2, R21, R4, 0x1, P4 ;  /* 0x0000000415027211 */ /* 0x002fc600020f0eff */
[----:B------:R-:W-:Y:S04]  /*30150*/  STL [R1+0x28b8], R5 ;  /* 0x0028b80501007387 */ /* 0x000fe80000100800 */
[----:B------:R0:W-:Y:S04]  /*30160*/  STL [R1+0x28ac], R2 ;  /* 0x0028ac0201007387 */ /* 0x0001e80000100800 */
[----:B------:R-:W4:Y:S01]  /*30170*/  LDL.LU R18, [R1+0x124] ;  /* 0x0001240001127983 */ /* 0x000f220000300800 */
[----:B0-----:R-:W-:Y:S02]  /*30180*/  LEA.HI.X.SX32 R2, R22, R4, 0x1, P3 ;  /* 0x0000000416027211 */ /* 0x001fe400018f0eff */
[----:B--2---:R-:W-:-:S05]  /*30190*/  LEA R5, P4, R12, R0, 0x1 ;  /* 0x000000000c057211 */ /* 0x004fca00078808ff */
[----:B------:R-:W-:Y:S04]  /*301a0*/  STL [R1+0x28b0], R5 ;  /* 0x0028b00501007387 */ /* 0x000fe80000100800 */
[----:B------:R0:W-:Y:S04]  /*301b0*/  STL [R1+0x28a4], R2 ;  /* 0x0028a40201007387 */ /* 0x0001e80000100800 */
[----:B------:R-:W2:Y:S01]  /*301c0*/  LDL.LU R28, [R1+0x138] ;  /* 0x00013800011c7983 */ /* 0x000ea20000300800 */
[----:B0-----:R-:W-:Y:S02]  /*301d0*/  LEA.HI.X.SX32 R2, R23, R4, 0x1, P2 ;  /* 0x0000000417027211 */ /* 0x001fe400010f0eff */
[----:B---3--:R-:W-:-:S02]  /*301e0*/  LEA R13, P2, R11, R0, 0x1 ;  /* 0x000000000b0d7211 */ /* 0x008fc400078408ff */
[----:B----4-:R-:W-:-:S05]  /*301f0*/  LEA R5, P3, R17, R0, 0x1 ;  /* 0x0000000011057211 */ /* 0x010fca00078608ff */
[----:B------:R0:W-:Y:S04]  /*30200*/  STL [R1+0x28a8], R5 ;  /* 0x0028a80501007387 */ /* 0x0001e80000100800 */
[----:B------:R1:W-:Y:S04]  /*30210*/  STL [R1+0x289c], R2 ;  /* 0x00289c0201007387 */ /* 0x0003e80000100800 */
[----:B0-----:R-:W3:Y:S01]  /*30220*/  LDL.LU R5, [R1+0x164] ;  /* 0x0001640001057983 */ /* 0x001ee20000300800 */
[----:B-1----:R-:W-:-:S03]  /*30230*/  LEA.HI.X.SX32 R2, R24, R4, 0x1, P1 ;  /* 0x0000000418027211 */ /* 0x002fc600008f0eff */
[----:B------:R0:W-:Y:S04]  /*30240*/  STL [R1+0x28a0], R13 ;  /* 0x0028a00d01007387 */ /* 0x0001e80000100800 */
[----:B------:R1:W-:Y:S04]  /*30250*/  STL [R1+0x2894], R2 ;  /* 0x0028940201007387 */ /* 0x0003e80000100800 */
[----:B------:R-:W4:Y:S01]  /*30260*/  LDL.LU R29, [R1+0x170] ;  /* 0x00017000011d7983 */ /* 0x000f220000300800 */
[----:B0-----:R-:W-:Y:S02]  /*30270*/  LEA R13, P1, R10, R0, 0x1 ;  /* 0x000000000a0d7211 */ /* 0x001fe400078208ff */
[----:B-1----:R-:W-:-:S03]  /*30280*/  LEA.HI.X.SX32 R2, R25, R4, 0x1, P0 ;  /* 0x0000000419027211 */ /* 0x002fc600000f0eff */
[----:B------:R-:W-:Y:S04]  /*30290*/  STL [R1+0x2898], R13 ;  /* 0x0028980d01007387 */ /* 0x000fe80000100800 */
[----:B------:R0:W-:Y:S04]  /*302a0*/  STL [R1+0x288c], R2 ;  /* 0x00288c0201007387 */ /* 0x0001e80000100800 */
[----:B0-----:R-:W4:Y:S01]  /*302b0*/  LDL.LU R2, [R1+0x178] ;  /* 0x0001780001027983 */ /* 0x001f220000300800 */
[----:B------:R-:W-:Y:S02]  /*302c0*/  LEA R19, P0, R16, R0, 0x1 ;  /* 0x0000000010137211 */ /* 0x000fe400078008ff */
[----:B------:R-:W-:-:S02]  /*302d0*/  LEA.HI.X.SX32 R13, R26, R4, 0x1, P6 ;  /* 0x000000041a0d7211 */ /* 0x000fc400030f0eff */
[----:B------:R-:W-:Y:S01]  /*302e0*/  LEA R20, P6, R15, R0, 0x1 ;  /* 0x000000000f147211 */ /* 0x000fe200078c08ff */
[----:B------:R0:W-:Y:S04]  /*302f0*/  STL [R1+0x2890], R19 ;  /* 0x0028901301007387 */ /* 0x0001e80000100800 */
[----:B------:R1:W-:Y:S01]  /*30300*/  STL [R1+0x2884], R13 ;  /* 0x0028840d01007387 */ /* 0x0003e20000100800 */
[----:B0-----:R-:W-:-:S03]  /*30310*/  LEA.HI.X.SX32 R19, R27, R4, 0x1, P5 ;  /* 0x000000041b137211 */ /* 0x001fc600028f0eff */
[----:B-1----:R-:W4:Y:S04]  /*30320*/  LDL.LU R13, [R1+0x180] ;  /* 0x00018000010d7983 */ /* 0x002f280000300800 */
[----:B------:R0:W-:Y:S04]  /*30330*/  STL [R1+0x2888], R20 ;  /* 0x0028881401007387 */ /* 0x0001e80000100800 */
[----:B------:R1:W-:Y:S01]  /*30340*/  STL [R1+0x1ac0], R19 ;  /* 0x001ac01301007387 */ /* 0x0003e20000100800 */
[----:B0-----:R-:W-:Y:S02]  /*30350*/  LEA R20, P5, R14, R0, 0x1 ;  /* 0x000000000e147211 */ /* 0x001fe400078a08ff */
[----:B-1----:R-:W-:-:S02]  /*30360*/  LEA.HI.X.SX32 R19, R12, R4, 0x1, P4 ;  /* 0x000000040c137211 */ /* 0x002fc400020f0eff */
[----:B------:R-:W4:Y:S04]  /*30370*/  LDL.LU R12, [R1+0x188] ;  /* 0x00018800010c7983 */ /* 0x000f280000300800 */
        /* <DEDUP_REMOVED lines=20> */
[----:B------:R-:W-:Y:S04]  /*304c0*/  STL [R1+0x1b00], R20 ;  /* 0x001b001401007387 */ /* 0x000fe80000100800 */
[----:B------:R0:W-:Y:S02]  /*304d0*/  STL [R1+0x1ad4], R19 ;  /* 0x001ad41301007387 */ /* 0x0001e40000100800 */
[----:B0-----:R-:W-:-:S02]  /*304e0*/  LEA.HI.X.SX32 R19, R15, R4, 0x1, P6 ;  /* 0x000000040f137211 */ /* 0x001fc400030f0eff */
[----:B------:R-:W4:Y:S01]  /*304f0*/  LDL.LU R15, [R1+0x1e4] ;  /* 0x0001e400010f7983 */ /* 0x000f220000300800 */
[----:B------:R-:W-:-:S05]  /*30500*/  LEA R20, P0, R18, R0, 0x1 ;  /* 0x0000000012147211 */ /* 0x000fca00078008ff */
[----:B------:R-:W-:Y:S04]  /*30510*/  STL [R1+0x1b08], R20 ;  /* 0x001b081401007387 */ /* 0x000fe80000100800 */
[----:B------:R0:W-:Y:S02]  /*30520*/  STL [R1+0x1ad8], R19 ;  /* 0x001ad81301007387 */ /* 0x0001e40000100800 */
[----:B0-----:R-:W-:Y:S02]  /*30530*/  LEA.HI.X.SX32 R19, R14, R4, 0x1, P5 ;  /* 0x000000040e137211 */ /* 0x001fe400028f0eff */
[----:B------:R-:W4:Y:S01]  /*30540*/  LDL.LU R14, [R1+0x20c] ;  /* 0x00020c00010e7983 */ /* 0x000f220000300800 */
[----:B--2---:R-:W-:-:S05]  /*30550*/  LEA R20, P6, R28, R0, 0x1 ;  /* 0x000000001c147211 */ /* 0x004fca00078c08ff */
[----:B------:R-:W-:Y:S04]  /*30560*/  STL [R1+0x1b10], R20 ;  /* 0x001b101401007387 */ /* 0x000fe80000100800 */
[----:B------:R0:W-:Y:S02]  /*30570*/  STL [R1+0x1adc], R19 ;  /* 0x001adc1301007387 */ /* 0x0001e40000100800 */
[----:B0-----:R-:W-:Y:S02]  /*30580*/  LEA.HI.X.SX32 R19, R9, R4, 0x1, P4 ;  /* 0x0000000409137211 */ /* 0x001fe400020f0eff */
[----:B------:R-:W2:Y:S01]  /*30590*/  LDL.LU R9, [R1+0x214] ;  /* 0x0002140001097983 */ /* 0x000ea20000300800 */
[----:B---3--:R-:W-:-:S05]  /*305a0*/  LEA R20, P5, R5, R0, 0x1 ;  /* 0x0000000005147211 */ /* 0x008fca00078a08ff */
[----:B------:R4:W-:Y:S04]  /*305b0*/  STL [R1+0x1b18], R20 ;  /* 0x001b181401007387 */ /* 0x0009e80000100800 */
[----:B------:R0:W-:Y:S01]  /*305c0*/  STL [R1+0x1ae4], R19 ;  /* 0x001ae41301007387 */ /* 0x0001e20000100800 */
[----:B----4-:R-:W-:Y:S02]  /*305d0*/  LEA R20, P4, R29, R0, 0x1 ;  /* 0x000000001d147211 */ /* 0x010fe400078808ff */
[-C--:B0-----:R-:W-:Y:S02]  /*305e0*/  LEA.HI.X.SX32 R19, R8, R4.reuse, 0x1, P3 ;  /* 0x0000000408137211 */ /* 0x081fe400018f0eff */
[----:B------:R-:W3:Y:S04]  /*305f0*/  LDL.LU R8, [R1+0x21c] ;  /* 0x00021c0001087983 */ /* 0x000ee80000300800 */
[----:B------:R-:W-:Y:S04]  /*30600*/  STL [R1+0x1b20], R20 ;  /* 0x001b201401007387 */ /* 0x000fe80000100800 */
[----:B------:R0:W-:Y:S02]  /*30610*/  STL [R1+0x1aec], R19 ;  /* 0x001aec1301007387 */ /* 0x0001e40000100800 */
[----:B0-----:R-:W-:-:S02]  /*30620*/  LEA.HI.X.SX32 R19, R7, R4, 0x1, P2 ;  /* 0x0000000407137211 */ /* 0x001fc400010f0eff */
[----:B------:R-:W-:Y:S01]  /*30630*/  LEA R20, P3, R2, R0, 0x1 ;  /* 0x0000000002147211 */ /* 0x000fe200078608ff */
[----:B------:R-:W4:Y:S04]  /*30640*/  LDL.LU R7, [R1+0x244] ;  /* 0x0002440001077983 */ /* 0x000f280000300800 */
[----:B------:R-:W-:Y:S04]  /*30650*/  STL [R1+0x1b28], R20 ;  /* 0x001b281401007387 */ /* 0x000fe80000100800 */
[----:B------:R0:W-:Y:S02]  /*30660*/  STL [R1+0x1af4], R19 ;  /* 0x001af41301007387 */ /* 0x0001e40000100800 */
[----:B0-----:R-:W-:-:S02]  /*30670*/  LEA.HI.X.SX32 R19, R6, R4, 0x1, P1 ;  /* 0x0000000406137211 */ /* 0x001fc400008f0eff */
[----:B------:R-:W4:Y:S01]  /*30680*/  LDL.LU R6, [R1+0x258] ;  /* 0x0002580001067983 */ /* 0x000f220000300800 */
[----:B------:R-:W-:-:S05]  /*30690*/  LEA R20, P2, R13, R0, 0x1 ;  /* 0x000000000d147211 */ /* 0x000fca00078408ff */
[----:B------:R0:W-:Y:S04]  /*306a0*/  STL [R1+0x1b30], R20 ;  /* 0x001b301401007387 */ /* 0x0001e80000100800 */
[----:B------:R1:W-:Y:S01]  /*306b0*/  STL [R1+0x1afc], R19 ;  /* 0x001afc1301007387 */ /* 0x0003e20000100800 */
[----:B0-----:R-:W-:Y:S02]  /*306c0*/  LEA R20, P1, R12, R0, 0x1 ;  /* 0x000000000c147211 */ /* 0x001fe400078208ff */
[----:B-1----:R-:W-:Y:S02]  /*306d0*/  LEA.HI.X.SX32 R19, R18, R4, 0x1, P0 ;  /* 0x0000000412137211 */ /* 0x002fe400000f0eff */
[----:B------:R-:W4:Y:S04]  /*306e0*/  LDL.LU R18, [R1+0x260] ;  /* 0x0002600001127983 */ /* 0x000f280000300800 */
[----:B------:R0:W-:Y:S04]  /*306f0*/  STL [R1+0x1b38], R20 ;  /* 0x001b381401007387 */ /* 0x0001e80000100800 */
[----:B------:R1:W-:Y:S01]  /*30700*/  STL [R1+0x1b04], R19 ;  /* 0x001b041301007387 */ /* 0x0003e20000100800 */
[----:B0-----:R-:W-:-:S02]  /*30710*/  LEA R20, P0, R17, R0, 0x1 ;  /* 0x0000000011147211 */ /* 0x001fc400078008ff */
        /* <DEDUP_REMOVED lines=20> */
[-C--:B-1----:R-:W-:Y:S02]  /*30860*/  LEA.HI.X.SX32 R19, R13, R4.reuse, 0x1, P2 ;  /* 0x000000040d137211 */ /* 0x082fe400010f0eff */
        /* <DEDUP_REMOVED lines=1748> */
[-C--:B0-----:R-:W-:Y:S02]  /*375b0*/  LEA.HI.X.SX32 R19, R7, R4.reuse, 0x1, P2 ;  /* 0x0000000407137211 */ /* 0x081fe400010f0eff */
[----:B------:R-:W4:Y:S01]  /*375c0*/  LDL.LU R7, [R1+0x1f8] ;  /* 0x0001f80001077983 */ /* 0x000f220000300800 */
[----:B------:R-:W-:Y:S02]  /*375d0*/  LEA.HI.X.SX32 R18, R18, R4, 0x1, P0 ;  /* 0x0000000412127211 */ /* 0x000fe400000f0eff */
        /* <DEDUP_REMOVED lines=8> */
[----:B----4-:R-:W-:-:S03]  /*37660*/  LEA R20, P1, R12, R0, 0x1 ;  /* 0x000000000c147211 */ /* 0x010fc600078208ff */
[----:B0-----:R-:W3:Y:S04]  /*37670*/  LDL.LU R19, [R1+0x1f0] ;  /* 0x0001f00001137983 */ /* 0x001ee80000300800 */
        /* <DEDUP_REMOVED lines=25> */
[----:B------:R0:W-:Y:S04]  /*37810*/  STL [R1+0x2688], R20 ;  /* 0x0026881401007387 */ /* 0x0001e80000100800 */
[----:B------:R1:W-:Y:S01]  /*37820*/  STL [R1+0x2654], R18 ;  /* 0x0026541201007387 */ /* 0x0003e20000100800 */
[----:B------:R-:W-:-:S02]  /*37830*/  LEA.HI.X.SX32 R17, R17, R4, 0x1, P0 ;  /* 0x0000000411117211 */ /* 0x000fc400000f0eff */
[----:B0-----:R-:W-:Y:S02]  /*37840*/  LEA R20, P2, R14, R0, 0x1 ;  /* 0x000000000e147211 */ /* 0x001fe400078408ff */
[----:B-1----:R-:W-:Y:S02]  /*37850*/  LEA.HI.X.SX32 R18, R12, R4, 0x1, P1 ;  /* 0x000000040c127211 */ /* 0x002fe400008f0eff */
[----:B------:R-:W4:Y:S04]  /*37860*/  LDL.LU R12, [R1+0x1cc] ;  /* 0x0001cc00010c7983 */ /* 0x000f280000300800 */
[----:B------:R0:W-:Y:S04]  /*37870*/  STL [R1+0x2690], R20 ;  /* 0x0026901401007387 */ /* 0x0001e80000100800 */
[----:B------:R1:W-:Y:S01]  /*37880*/  STL [R1+0x265c], R18 ;  /* 0x00265c1201007387 */ /* 0x0003e20000100800 */
[----:B0-----:R-:W-:-:S03]  /*37890*/  LEA R20, P1, R9, R0, 0x1 ;  /* 0x0000000009147211 */ /* 0x001fc600078208ff */
[----:B-1----:R-:W4:Y:S04]  /*378a0*/  LDL.LU R18, [R1+0x1c4] ;  /* 0x0001c40001127983 */ /* 0x002f280000300800 */
        /* <DEDUP_REMOVED lines=9> */
[----:B------:R-:W-:Y:S02]  /*37940*/  LEA R20, P6, R7, R0, 0x1 ;  /* 0x0000000007147211 */ /* 0x000fe400078c08ff */
[----:B------:R-:W-:-:S03]  /*37950*/  LEA.HI.X.SX32 R16, R16, R4, 0x1, P4 ;  /* 0x0000000410107211 */ /* 0x000fc600020f0eff */
[----:B------:R-:W-:Y:S04]  /*37960*/  STL [R1+0x26a8], R20 ;  /* 0x0026a81401007387 */ /* 0x000fe80000100800 */
[----:B------:R0:W-:Y:S01]  /*37970*/  STL [R1+0x2674], R17 ;  /* 0x0026741101007387 */ /* 0x0001e20000100800 */
[----:B------:R-:W-:-:S03]  /*37980*/  LEA.HI.X.SX32 R15, R15, R4, 0x1, P3 ;  /* 0x000000040f0f7211 */ /* 0x000fc600018f0eff */
[----:B0-----:R-:W4:Y:S01]  /*37990*/  LDL.LU R17, [R1+0x1b8] ;  /* 0x0001b80001117983 */ /* 0x001f220000300800 */
[-C--:B------:R-:W-:Y:S02]  /*379a0*/  LEA.HI.X.SX32 R14, R14, R4.reuse, 0x1, P2 ;  /* 0x000000040e0e7211 */ /* 0x080fe400010f0eff */
[----:B------:R-:W-:Y:S02]  /*379b0*/  LEA.HI.X.SX32 R9, R9, R4, 0x1, P1 ;  /* 0x0000000409097211 */ /* 0x000fe400008f0eff */
[----:B--2---:R-:W-:-:S05]  /*379c0*/  LEA R20, P5, R6, R0, 0x1 ;  /* 0x0000000006147211 */ /* 0x004fca00078a08ff */
[----:B------:R-:W-:Y:S04]  /*379d0*/  STL [R1+0x26b0], R20 ;  /* 0x0026b01401007387 */ /* 0x000fe80000100800 */
[----:B------:R0:W-:Y:S04]  /*379e0*/  STL [R1+0x267c], R16 ;  /* 0x00267c1001007387 */ /* 0x0001e80000100800 */
[----:B0-----:R-:W2:Y:S01]  /*379f0*/  LDL.LU R16, [R1+0x1b4] ;  /* 0x0001b40001107983 */ /* 0x001ea20000300800 */
[----:B---3--:R-:W-:-:S05]  /*37a00*/  LEA R20, P4, R19, R0, 0x1 ;  /* 0x0000000013147211 */ /* 0x008fca00078808ff */
[----:B------:R-:W-:Y:S04]  /*37a10*/  STL [R1+0x26b8], R20 ;  /* 0x0026b81401007387 */ /* 0x000fe80000100800 */
[----:B------:R0:W-:Y:S04]  /*37a20*/  STL [R1+0x2684], R15 ;  /* 0x0026840f01007387 */ /* 0x0001e80000100800 */
[----:B0-----:R-:W3:Y:S01]  /*37a30*/  LDL.LU R15, [R1+0x1b0] ;  /* 0x0001b000010f7983 */ /* 0x001ee20000300800 */
[----:B----4-:R-:W-:-:S05]  /*37a40*/  LEA R20, P3, R28, R0, 0x1 ;  /* 0x000000001c147211 */ /* 0x010fca00078608ff */
[----:B------:R0:W-:Y:S04]  /*37a50*/  STL [R1+0x26c0], R20 ;  /* 0x0026c01401007387 */ /* 0x0001e80000100800 */
[----:B------:R1:W-:Y:S01]  /*37a60*/  STL [R1+0x268c], R14 ;  /* 0x00268c0e01007387 */ /* 0x0003e20000100800 */
[----:B0-----:R-:W-:-:S03]  /*37a70*/  LEA R20, P2, R5, R0, 0x1 ;  /* 0x0000000005147211 */ /* 0x001fc600078408ff */
[----:B-1----:R-:W4:Y:S04]  /*37a80*/  LDL.LU R14, [R1+0x1ac] ;  /* 0x0001ac00010e7983 */ /* 0x002f280000300800 */
[----:B------:R-:W-:Y:S04]  /*37a90*/  STL [R1+0x26c8], R20 ;  /* 0x0026c81401007387 */ /* 0x000fe80000100800 */
[----:B------:R0:W-:Y:S04]  /*37aa0*/  STL [R1+0x2694], R9 ;  /* 0x0026940901007387 */ /* 0x0001e80000100800 */
[----:B0-----:R-:W4:Y:S01]  /*37ab0*/  LDL.LU R9, [R1+0x1a8] ;  /* 0x0001a80001097983 */ /* 0x001f220000300800 */
[----:B------:R-:W-:-:S02]  /*37ac0*/  LEA.HI.X.SX32 R8, R8, R4, 0x1, P0 ;  /* 0x0000000408087211 */ /* 0x000fc400000f0eff */
[----:B------:R-:W-:-:S05]  /*37ad0*/  LEA R20, P1, R29, R0, 0x1 ;  /* 0x000000001d147211 */ /* 0x000fca00078208ff */
[----:B------:R0:W-:Y:S04]  /*37ae0*/  STL [R1+0x26d0], R20 ;  /* 0x0026d01401007387 */ /* 0x0001e80000100800 */
[----:B------:R1:W-:Y:S01]  /*37af0*/  STL [R1+0x269c], R8 ;  /* 0x00269c0801007387 */ /* 0x0003e20000100800 */
[----:B------:R-:W-:Y:S02]  /*37b00*/  LEA.HI.X.SX32 R21, R7, R4, 0x1, P6 ;  /* 0x0000000407157211 */ /* 0x000fe400030f0eff */
[-C--:B0-----:R-:W-:Y:S01]  /*37b10*/  LEA R20, P0, R2, R0.reuse, 0x1 ;  /* 0x0000000002147211 */ /* 0x081fe200078008ff */
[----:B-1----:R-:W4:Y:S04]  /*37b20*/  LDL.LU R8, [R1+0x1a4] ;  /* 0x0001a40001087983 */ /* 0x002f280000300800 */
[----:B------:R0:W-:Y:S04]  /*37b30*/  STL [R1+0x26d8], R20 ;  /* 0x0026d81401007387 */ /* 0x0001e80000100800 */
[----:B------:R-:W4:Y:S04]  /*37b40*/  LDL.LU R7, [R1+0x1a0] ;  /* 0x0001a00001077983 */ /* 0x000f280000300800 */
[----:B------:R1:W-:Y:S01]  /*37b50*/  STL [R1+0x26a4], R21 ;  /* 0x0026a41501007387 */ /* 0x0003e20000100800 */
[----:B0-----:R-:W-:-:S02]  /*37b60*/  LEA R20, P6, R13, R0, 0x1 ;  /* 0x000000000d147211 */ /* 0x001fc400078c08ff */
[----:B-1----:R-:W-:-:S03]  /*37b70*/  LEA.HI.X.SX32 R21, R6, R4, 0x1, P5 ;  /* 0x0000000406157211 */ /* 0x002fc600028f0eff */
[----:B------:R0:W-:Y:S04]  /*37b80*/  STL [R1+0x26e0], R20 ;  /* 0x0026e01401007387 */ /* 0x0001e80000100800 */
[----:B------:R-:W4:Y:S04]  /*37b90*/  LDL.LU R6, [R1+0x198] ;  /* 0x0001980001067983 */ /* 0x000f280000300800 */
[----:B------:R1:W-:Y:S01]  /*37ba0*/  STL [R1+0x26ac], R21 ;  /* 0x0026ac1501007387 */ /* 0x0003e20000100800 */
[----:B0-----:R-:W-:Y:S02]  /*37bb0*/  LEA R20, P5, R12, R0, 0x1 ;  /* 0x000000000c147211 */ /* 0x001fe400078a08ff */
[----:B-1----:R-:W-:-:S02]  /*37bc0*/  LEA.HI.X.SX32 R21, R19, R4, 0x1, P4 ;  /* 0x0000000413157211 */ /* 0x002fc400020f0eff */
[----:B------:R-:W-:Y:S01]  /*37bd0*/  LEA.HI.X.SX32 R19, R28, R4, 0x1, P3 ;  /* 0x000000041c137211 */ /* 0x000fe200018f0eff */
[----:B------:R0:W-:Y:S04]  /*37be0*/  STL [R1+0x26e8], R20 ;  /* 0x0026e81401007387 */ /* 0x0001e80000100800 */
[----:B------:R-:W-:Y:S04]  /*37bf0*/  STL [R1+0x26b4], R21 ;  /* 0x0026b41501007387 */ /* 0x000fe80000100800 */
[----:B------:R-:W4:Y:S01]  /*37c00*/  LDL.LU R28, [R1+0x194] ;  /* 0x00019400011c7983 */ /* 0x000f220000300800 */
[----:B0-----:R-:W-:-:S05]  /*37c10*/  LEA R20, P4, R18, R0, 0x1 ;  /* 0x0000000012147211 */ /* 0x001fca00078808ff */
        /* <DEDUP_REMOVED lines=26> */
[----:B------:R-:W-:Y:S04]  /*37dc0*/  STL [R1+0x2718], R20 ;  /* 0x0027181401007387 */ /* 0x000fe80000100800 */
[----:B------:R0:W-:Y:S04]  /*37dd0*/  STL [R1+0x26e4], R19 ;  /* 0x0026e41301007387 */ /* 0x0001e80000100800 */
[----:B0-----:R-:W3:Y:S01]  /*37de0*/  LDL.LU R19, [R1+0x16c] ;  /* 0x00016c0001137983 */ /* 0x001ee20000300800 */
[----:B----4-:R-:W-:-:S05]  /*37df0*/  LEA R20, P5, R14, R0, 0x1 ;  /* 0x000000000e147211 */ /* 0x010fca00078a08ff */
[----:B------:R0:W-:Y:S04]  /*37e00*/  STL [R1+0x2720], R20 ;  /* 0x0027201401007387 */ /* 0x0001e80000100800 */
[----:B------:R1:W-:Y:S01]  /*37e10*/  STL [R1+0x26ec], R18 ;  /* 0x0026ec1201007387 */ /* 0x0003e20000100800 */
[----:B------:R-:W-:Y:S02]  /*37e20*/  LEA R21, P4, R9, R0, 0x1 ;  /* 0x0000000009157211 */ /* 0x000fe400078808ff */
[----:B0-----:R-:W-:-:S03]  /*37e30*/  LEA.HI.X.SX32 R20, R11, R4, 0x1, P3 ;  /* 0x000000040b147211 */ /* 0x001fc600018f0eff */
[----:B------:R-:W-:Y:S04]  /*37e40*/  STL [R1+0x2728], R21 ;  /* 0x0027281501007387 */ /* 0x000fe80000100800 */
[----:B------:R-:W4:Y:S04]  /*37e50*/  LDL.LU R11, [R1+0x168] ;  /* 0x00016800010b7983 */ /* 0x000f280000300800 */
[----:B------:R0:W-:Y:S01]  /*37e60*/  STL [R1+0x26f4], R20 ;  /* 0x0026f41401007387 */ /* 0x0001e20000100800 */
[----:B-1----:R-:W-:Y:S02]  /*37e70*/  LEA R18, P3, R8, R0, 0x1 ;  /* 0x0000000008127211 */ /* 0x002fe400078608ff */
[----:B0-----:R-:W-:-:S03]  /*37e80*/  LEA.HI.X.SX32 R20, R10, R4, 0x1, P2 ;  /* 0x000000040a147211 */ /* 0x001fc600010f0eff */
[----:B------:R0:W-:Y:S04]  /*37e90*/  STL [R1+0x2730], R18 ;  /* 0x0027301201007387 */ /* 0x0001e80000100800 */
[----:B------:R-:W4:Y:S04]  /*37ea0*/  LDL.LU R10, [R1+0x160] ;  /* 0x00016000010a7983 */ /* 0x000f280000300800 */
[----:B------:R1:W-:Y:S01]  /*37eb0*/  STL [R1+0x26fc], R20 ;  /* 0x0026fc1401007387 */ /* 0x0003e20000100800 */
[----:B0-----:R-:W-:Y:S02]  /*37ec0*/  LEA R18, P2, R7, R0, 0x1 ;  /* 0x0000000007127211 */ /* 0x001fe400078408ff */
[----:B-1----:R-:W-:-:S02]  /*37ed0*/  LEA.HI.X.SX32 R20, R17, R4, 0x1, P1 ;  /* 0x0000000411147211 */ /* 0x002fc400008f0eff */
[----:B------:R-:W-:Y:S01]  /*37ee0*/  LEA R17, P1, R6, R0, 0x1 ;  /* 0x0000000006117211 */ /* 0x000fe200078208ff */
[----:B------:R0:W-:Y:S01]  /*37ef0*/  STL [R1+0x2738], R18 ;  /* 0x0027381201007387 */ /* 0x0001e20000100800 */
[----:B------:R-:W-:-:S03]  /*37f00*/  LEA.HI.X.SX32 R16, R16, R4, 0x1, P0 ;  /* 0x0000000410107211 */ /* 0x000fc600000f0eff */
[----:B0-----:R-:W4:Y:S04]  /*37f10*/  LDL.LU R18, [R1+0x15c] ;  /* 0x00015c0001127983 */ /* 0x001f280000300800 */
[----:B------:R-:W-:Y:S04]  /*37f20*/  STL [R1+0x2704], R20 ;  /* 0x0027041401007387 */ /* 0x000fe80000100800 */
[----:B------:R0:W-:Y:S01]  /*37f30*/  STL [R1+0x2740], R17 ;  /* 0x0027401101007387 */ /* 0x0001e20000100800 */
[----:B------:R-:W-:-:S03]  /*37f40*/  LEA.HI.X.SX32 R15, R15, R4, 0x1, P6 ;  /* 0x000000040f0f7211 */ /* 0x000fc600030f0eff */
[----:B0-----:R-:W4:Y:S01]  /*37f50*/  LDL.LU R17, [R1+0x158] ;  /* 0x0001580001117983 */ /* 0x001f220000300800 */
[----:B------:R-:W-:-:S03]  /*37f60*/  LEA R20, P0, R28, R0, 0x1 ;  /* 0x000000001c147211 */ /* 0x000fc600078008ff */
[----:B------:R0:W-:Y:S01]  /*37f70*/  STL [R1+0x270c], R16 ;  /* 0x00270c1001007387 */ /* 0x0001e20000100800 */
[----:B------:R-:W-:-:S03]  /*37f80*/  LEA.HI.X.SX32 R14, R14, R4, 0x1, P5 ;  /* 0x000000040e0e7211 */ /* 0x000fc600028f0eff */
[----:B0-----:R-:W4:Y:S04]  /*37f90*/  LDL.LU R16, [R1+0x154] ;  /* 0x0001540001107983 */ /* 0x001f280000300800 */
[----:B------:R0:W-:Y:S04]  /*37fa0*/  STL [R1+0x2748], R20 ;  /* 0x0027481401007387 */ /* 0x0001e80000100800 */
[----:B------:R1:W-:Y:S01]  /*37fb0*/  STL [R1+0x2714], R15 ;  /* 0x0027140f01007387 */ /* 0x0003e20000100800 */
[----:B------:R-:W-:Y:S02]  /*37fc0*/  LEA.HI.X.SX32 R9, R9, R4, 0x1, P4 ;  /* 0x0000000409097211 */ /* 0x000fe400020f0eff */
[----:B0-----:R-:W-:Y:S01]  /*37fd0*/  LEA R20, P6, R5, R0, 0x1 ;  /* 0x0000000005147211 */ /* 0x001fe200078c08ff */
[----:B-1----:R-:W4:Y:S04]  /*37fe0*/  LDL.LU R15, [R1+0x150] ;  /* 0x00015000010f7983 */ /* 0x002f280000300800 */
[----:B------:R0:W-:Y:S04]  /*37ff0*/  STL [R1+0x2750], R20 ;  /* 0x0027501401007387 */ /* 0x0001e80000100800 */
[----:B------:R1:W-:Y:S01]  /*38000*/  STL [R1+0x271c], R14 ;  /* 0x00271c0e01007387 */ /* 0x0003e20000100800 */
[----:B------:R-:W-:-:S02]  /*38010*/  LEA.HI.X.SX32 R8, R8, R4, 0x1, P3 ;  /* 0x0000000408087211 */ /* 0x000fc400018f0eff */
[-C--:B0-----:R-:W-:Y:S01]  /*38020*/  LEA R20, P5, R29, R0.reuse, 0x1 ;  /* 0x000000001d147211 */ /* 0x081fe200078a08ff */
[----:B-1----:R-:W4:Y:S04]  /*38030*/  LDL.LU R14, [R1+0x14c] ;  /* 0x00014c00010e7983 */ /* 0x002f280000300800 */
[----:B------:R0:W-:Y:S04]  /*38040*/  STL [R1+0x2758], R20 ;  /* 0x0027581401007387 */ /* 0x0001e80000100800 */
[----:B------:R1:W-:Y:S01]  /*38050*/  STL [R1+0x2724], R9 ;  /* 0x0027240901007387 */ /* 0x0003e20000100800 */
[----:B0-----:R-:W-:-:S03]  /*38060*/  LEA R20, P4, R2, R0, 0x1 ;  /* 0x0000000002147211 */ /* 0x001fc600078808ff */
[----:B-1----:R-:W4:Y:S04]  /*38070*/  LDL.LU R9, [R1+0x148] ;  /* 0x0001480001097983 */ /* 0x002f280000300800 */
[----:B------:R-:W-:Y:S04]  /*38080*/  STL [R1+0x2760], R20 ;  /* 0x0027601401007387 */ /* 0x000fe80000100800 */
[----:B------:R0:W-:Y:S04]  /*38090*/  STL [R1+0x272c], R8 ;  /* 0x00272c0801007387 */ /* 0x0001e80000100800 */
[----:B0-----:R-:W4:Y:S01]  /*380a0*/  LDL.LU R8, [R1+0x144] ;  /* 0x0001440001087983 */ /* 0x001f220000300800 */
[----:B------:R-:W-:-:S02]  /*380b0*/  LEA R21, P3, R13, R0, 0x1 ;  /* 0x000000000d157211 */ /* 0x000fc400078608ff */
[----:B------:R-:W-:-:S03]  /*380c0*/  LEA.HI.X.SX32 R20, R7, R4, 0x1, P2 ;  /* 0x0000000407147211 */ /* 0x000fc600010f0eff */
[----:B------:R-:W-:Y:S04]  /*380d0*/  STL [R1+0x2768], R21 ;  /* 0x0027681501007387 */ /* 0x000fe80000100800 */
[----:B------:R-:W4:Y:S04]  /*380e0*/  LDL.LU R7, [R1+0x140] ;  /* 0x0001400001077983 */ /* 0x000f280000300800 */
[----:B------:R0:W-:Y:S02]  /*380f0*/  STL [R1+0x2734], R20 ;  /* 0x0027341401007387 */ /* 0x0001e40000100800 */
[----:B0-----:R-:W-:-:S02]  /*38100*/  LEA.HI.X.SX32 R20, R6, R4, 0x1, P1 ;  /* 0x0000000406147211 */ /* 0x001fc400008f0eff */
[----:B--2---:R-:W-:-:S05]  /*38110*/  LEA R21, P2, R12, R0, 0x1 ;  /* 0x000000000c157211 */ /* 0x004fca00078408ff */
[----:B------:R-:W-:Y:S04]  /*38120*/  STL [R1+0x2770], R21 ;  /* 0x0027701501007387 */ /* 0x000fe80000100800 */
[----:B------:R-:W2:Y:S04]  /*38130*/  LDL.LU R6, [R1+0x13c] ;  /* 0x00013c0001067983 */ /* 0x000ea80000300800 */
[----:B------:R0:W-:Y:S02]  /*38140*/  STL [R1+0x273c], R20 ;  /* 0x00273c1401007387 */ /* 0x0001e40000100800 */
[----:B0-----:R-:W-:-:S02]  /*38150*/  LEA.HI.X.SX32 R20, R28, R4, 0x1, P0 ;  /* 0x000000041c147211 */ /* 0x001fc400000f0eff */
[----:B---3--:R-:W-:-:S05]  /*38160*/  LEA R21, P1, R19, R0, 0x1 ;  /* 0x0000000013157211 */ /* 0x008fca00078208ff */
[----:B------:R-:W-:Y:S04]  /*38170*/  STL [R1+0x2778], R21 ;  /* 0x0027781501007387 */ /* 0x000fe80000100800 */
[----:B------:R-:W3:Y:S04]  /*38180*/  LDL.LU R28, [R1+0x134] ;  /* 0x00013400011c7983 */ /* 0x000ee80000300800 */
[----:B------:R0:W-:Y:S02]  /*38190*/  STL [R1+0x2744], R20 ;  /* 0x0027441401007387 */ /* 0x0001e40000100800 */
[----:B0-----:R-:W-:-:S02]  /*381a0*/  LEA.HI.X.SX32 R20, R5, R4, 0x1, P6 ;  /* 0x0000000405147211 */ /* 0x001fc400030f0eff */
[----:B------:R-:W3:Y:S01]  /*381b0*/  LDL.LU R5, [R1+0x130] ;  /* 0x0001300001057983 */ /* 0x000ee20000300800 */
[----:B----4-:R-:W-:-:S05]  /*381c0*/  LEA R21, P0, R11, R0, 0x1 ;  /* 0x000000000b157211 */ /* 0x010fca00078008ff */
[----:B------:R-:W-:Y:S04]  /*381d0*/  STL [R1+0x2780], R21 ;  /* 0x0027801501007387 */ /* 0x000fe80000100800 */
[----:B------:R0:W-:Y:S02]  /*381e0*/  STL [R1+0x274c], R20 ;  /* 0x00274c1401007387 */ /* 0x0001e40000100800 */
[----:B0-----:R-:W-:Y:S02]  /*381f0*/  LEA.HI.X.SX32 R20, R29, R4, 0x1, P5 ;  /* 0x000000041d147211 */ /* 0x001fe400028f0eff */
[----:B------:R-:W4:Y:S01]  /*38200*/  LDL.LU R29, [R1+0x12c] ;  /* 0x00012c00011d7983 */ /* 0x000f220000300800 */
[----:B------:R-:W-:-:S05]  /*38210*/  LEA R21, P6, R10, R0, 0x1 ;  /* 0x000000000a157211 */ /* 0x000fca00078c08ff */
[----:B------:R0:W-:Y:S04]  /*38220*/  STL [R1+0x2788], R21 ;  /* 0x0027881501007387 */ /* 0x0001e80000100800 */
[----:B------:R1:W-:Y:S01]  /*38230*/  STL [R1+0x2754], R20 ;  /* 0x0027541401007387 */ /* 0x0003e20000100800 */
[----:B0-----:R-:W-:Y:S02]  /*38240*/  LEA.HI.X.SX32 R21, R2, R4, 0x1, P4 ;  /* 0x0000000402157211 */ /* 0x001fe400020f0eff */
[----:B------:R-:W-:-:S05]  /*38250*/  LEA R22, P5, R18, R0, 0x1 ;  /* 0x0000000012167211 */ /* 0x000fca00078a08ff */
        /* <DEDUP_REMOVED lines=9> */
[----:B-1----:R-:W-:-:S03]  /*382f0*/  LEA.HI.X.SX32 R21, R12, R4, 0x1, P2 ;  /* 0x000000040c157211 */ /* 0x002fc600010f0eff */
[----:B------:R0:W-:Y:S04]  /*38300*/  STL [R1+0x27a0], R20 ;  /* 0x0027a01401007387 */ /* 0x0001e80000100800 */
[----:B------:R-:W4:Y:S04]  /*38310*/  LDL.LU R12, [R1+0x118] ;  /* 0x00011800010c7983 */ /* 0x000f280000300800 */
[----:B------:R1:W-:Y:S01]  /*38320*/  STL [R1+0x276c], R21 ;  /* 0x00276c1501007387 */ /* 0x0003e20000100800 */
[----:B0-----:R-:W-:Y:S02]  /*38330*/  LEA R20, P2, R15, R0, 0x1 ;  /* 0x000000000f147211 */ /* 0x001fe400078408ff */
[----:B-1----:R-:W-:-:S03]  /*38340*/  LEA.HI.X.SX32 R21, R19, R4, 0x1, P1 ;  /* 0x0000000413157211 */ /* 0x002fc600008f0eff */
[----:B------:R0:W-:Y:S01]  /*38350*/  STL [R1+0x27a8], R20 ;  /* 0x0027a81401007387 */ /* 0x0001e20000100800 */
[----:B------:R-:W-:-:S03]  /*38360*/  LEA.HI.X.SX32 R19, R11, R4, 0x1, P0 ;  /* 0x000000040b137211 */ /* 0x000fc600000f0eff */
[----:B------:R1:W-:Y:S04]  /*38370*/  STL [R1+0x2774], R21 ;  /* 0x0027741501007387 */ /* 0x0003e80000100800 */
[----:B------:R-:W4:Y:S01]  /*38380*/  LDL.LU R11, [R1+0x114] ;  /* 0x00011400010b7983 */ /* 0x000f220000300800 */
[----:B0-----:R-:W-:-:S05]  /*38390*/  LEA R20, P1, R14, R0, 0x1 ;  /* 0x000000000e147211 */ /* 0x001fca00078208ff */
[----:B------:R-:W-:Y:S04]  /*383a0*/  STL [R1+0x27b0], R20 ;  /* 0x0027b01401007387 */ /* 0x000fe80000100800 */
[----:B------:R0:W-:Y:S01]  /*383b0*/  STL [R1+0x277c], R19 ;  /* 0x00277c1301007387 */ /* 0x0001e20000100800 */
[----:B-1----:R-:W-:-:S05]  /*383c0*/  LEA R21, P0, R9, R0, 0x1 ;  /* 0x0000000009157211 */ /* 0x002fca00078008ff */
[----:B------:R-:W-:Y:S01]  /*383d0*/  STL [R1+0x27b8], R21 ;  /* 0x0027b81501007387 */ /* 0x000fe20000100800 */
[----:B0-----:R-:W-:-:S03]  /*383e0*/  LEA.HI.X.SX32 R19, R10, R4, 0x1, P6 ;  /* 0x000000040a137211 */ /* 0x001fc600030f0eff */
[----:B------:R-:W4:Y:S04]  /*383f0*/  LDL.LU R10, [R1+0x110] ;  /* 0x00011000010a7983 */ /* 0x000f280000300800 */
[----:B------:R0:W-:Y:S01]  /*38400*/  STL [R1+0x2784], R19 ;  /* 0x0027841301007387 */ /* 0x0001e20000100800 */
[----:B------:R-:W-:Y:S02]  /*38410*/  LEA R20, P6, R8, R0, 0x1 ;  /* 0x0000000008147211 */ /* 0x000fe400078c08ff */
[----:B0-----:R-:W-:-:S03]  /*38420*/  LEA.HI.X.SX32 R19, R18, R4, 0x1, P5 ;  /* 0x0000000412137211 */ /* 0x001fc600028f0eff */
[----:B------:R-:W-:Y:S04]  /*38430*/  STL [R1+0x27c0], R20 ;  /* 0x0027c01401007387 */ /* 0x000fe80000100800 */
[----:B------:R-:W-:Y:S04]  /*38440*/  STL [R1+0x278c], R19 ;  /* 0x00278c1301007387 */ /* 0x000fe80000100800 */
[----:B------:R-:W4:Y:S01]  /*38450*/  LDL.LU R22, [R1+0x10c] ;  /* 0x00010c0001167983 */ /* 0x000f220000300800 */
[----:B------:R-:W-:Y:S02]  /*38460*/  LEA R18, P5, R7, R0, 0x1 ;  /* 0x0000000007127211 */ /* 0x000fe400078a08ff */
[----:B------:R-:W-:-:S03]  /*38470*/  LEA.HI.X.SX32 R17, R17, R4, 0x1, P4 ;  /* 0x0000000411117211 */ /* 0x000fc600020f0eff */
[----:B------:R2:W-:Y:S04]  /*38480*/  STL [R1+0x27c8], R18 ;  /* 0x0027c81201007387 */ /* 0x0005e80000100800 */
[----:B------:R-:W-:Y:S01]  /*38490*/  STL [R1+0x2794], R17 ;  /* 0x0027941101007387 */ /* 0x000fe20000100800 */
[-C--:B------:R-:W-:Y:S02]  /*384a0*/  LEA.HI.X.SX32 R16, R16, R4.reuse, 0x1, P3 ;  /* 0x0000000410107211 */ /* 0x080fe400018f0eff */
[----:B------:R-:W-:Y:S02]  /*384b0*/  LEA.HI.X.SX32 R14, R14, R4, 0x1, P1 ;  /* 0x000000040e0e7211 */ /* 0x000fe400008f0eff */
[----:B--2---:R-:W-:-:S05]  /*384c0*/  LEA R18, P4, R6, R0, 0x1 ;  /* 0x0000000006127211 */ /* 0x004fca00078808ff */
[----:B------:R-:W-:Y:S04]  /*384d0*/  STL [R1+0x27d0], R18 ;  /* 0x0027d01201007387 */ /* 0x000fe80000100800 */
[----:B------:R-:W2:Y:S04]  /*384e0*/  LDL.LU R21, [R1+0x104] ;  /* 0x0001040001157983 */ /* 0x000ea80000300800 */
[----:B------:R0:W-:Y:S02]  /*384f0*/  STL [R1+0x279c], R16 ;  /* 0x00279c1001007387 */ /* 0x0001e40000100800 */
[----:B0-----:R-:W-:-:S02]  /*38500*/  LEA.HI.X.SX32 R16, R15, R4, 0x1, P2 ;  /* 0x000000040f107211 */ /* 0x001fc400010f0eff */
[----:B---3--:R-:W-:-:S05]  /*38510*/  LEA R17, P3, R28, R0, 0x1 ;  /* 0x000000001c117211 */ /* 0x008fca00078608ff */
[----:B------:R-:W-:Y:S04]  /*38520*/  STL [R1+0x27d8], R17 ;  /* 0x0027d81101007387 */ /* 0x000fe80000100800 */
[----:B------:R-:W-:Y:S04]  /*38530*/  STL [R1+0x27a4], R16 ;  /* 0x0027a41001007387 */ /* 0x000fe80000100800 */
[----:B------:R-:W3:Y:S01]  /*38540*/  LDL.LU R20, [R1+0x100] ;  /* 0x0001000001147983 */ /* 0x000ee20000300800 */
[----:B------:R-:W-:-:S05]  /*38550*/  LEA R15, P2, R5, R0, 0x1 ;  /* 0x00000000050f7211 */ /* 0x000fca00078408ff */
[----:B------:R-:W-:Y:S04]  /*38560*/  STL [R1+0x27e0], R15 ;  /* 0x0027e00f01007387 */ /* 0x000fe80000100800 */
[----:B------:R0:W-:Y:S04]  /*38570*/  STL [R1+0x27ac], R14 ;  /* 0x0027ac0e01007387 */ /* 0x0001e80000100800 */
[----:B------:R-:W3:Y:S01]  /*38580*/  LDL.LU R19, [R1+0xf8] ;  /* 0x0000f80001137983 */ /* 0x000ee20000300800 */
[----:B0-----:R-:W-:Y:S02]  /*38590*/  LEA.HI.X.SX32 R14, R9, R4, 0x1, P0 ;  /* 0x00000004090e7211 */ /* 0x001fe400000f0eff */
[----:B----4-:R-:W-:-:S05]  /*385a0*/  LEA R15, P1, R29, R0, 0x1 ;  /* 0x000000001d0f7211 */ /* 0x010fca00078208ff */
[----:B------:R-:W-:Y:S04]  /*385b0*/  STL [R1+0x27e8], R15 ;  /* 0x0027e80f01007387 */ /* 0x000fe80000100800 */
[----:B------:R-:W4:Y:S04]  /*385c0*/  LDL.LU R18, [R1+0xf4] ;  /* 0x0000f40001127983 */ /* 0x000f280000300800 */
[----:B------:R0:W-:Y:S04]  /*385d0*/  STL [R1+0x27b4], R14 ;  /* 0x0027b40e01007387 */ /* 0x0001e80000100800 */
[----:B------:R-:W4:Y:S01]  /*385e0*/  LDL.LU R17, [R1+0xf0] ;  /* 0x0000f00001117983 */ /* 0x000f220000300800 */
[----:B0-----:R-:W-:-:S02]  /*385f0*/  LEA.HI.X.SX32 R14, R8, R4, 0x1, P6 ;  /* 0x00000004080e7211 */ /* 0x001fc400030f0eff */
[----:B------:R-:W-:Y:S02]  /*38600*/  LEA.HI.X.SX32 R8, R7, R4, 0x1, P5 ;  /* 0x0000000407087211 */ /* 0x000fe400028f0eff */
[----:B------:R-:W-:-:S05]  /*38610*/  LEA R9, P0, R2, R0, 0x1 ;  /* 0x0000000002097211 */ /* 0x000fca00078008ff */
[----:B------:R0:W-:Y:S04]  /*38620*/  STL [R1+0x27f0], R9 ;  /* 0x0027f00901007387 */ /* 0x0001e80000100800 */
[----:B------:R1:W-:Y:S04]  /*38630*/  STL [R1+0x27bc], R14 ;  /* 0x0027bc0e01007387 */ /* 0x0003e80000100800 */
[----:B------:R-:W4:Y:S01]  /*38640*/  LDL.LU R16, [R1+0xe8] ;  /* 0x0000e80001107983 */ /* 0x000f220000300800 */
[----:B0-----:R-:W-:Y:S02]  /*38650*/  LEA R9, P6, R13, R0, 0x1 ;  /* 0x000000000d097211 */ /* 0x001fe400078c08ff */
[----:B------:R-:W-:-:S03]  /*38660*/  LEA.HI.X.SX32 R6, R6, R4, 0x1, P4 ;  /* 0x0000000406067211 */ /* 0x000fc600020f0eff */
[----:B------:R0:W-:Y:S04]  /*38670*/  STL [R1+0x27f8], R9 ;  /* 0x0027f80901007387 */ /* 0x0001e80000100800 */
[----:B------:R-:W-:Y:S04]  /*38680*/  STL [R1+0x27c4], R8 ;  /* 0x0027c40801007387 */ /* 0x000fe80000100800 */
[----:B------:R-:W4:Y:S01]  /*38690*/  LDL.LU R15, [R1+0xe4] ;  /* 0x0000e400010f7983 */ /* 0x000f220000300800 */
[----:B------:R-:W-:-:S05]  /*386a0*/  LEA R7, P5, R12, R0, 0x1 ;  /* 0x000000000c077211 */ /* 0x000fca00078a08ff */
[----:B------:R-:W-:Y:S04]  /*386b0*/  STL [R1+0x2800], R7 ;  /* 0x0028000701007387 */ /* 0x000fe80000100800 */
[----:B-1----:R-:W4:Y:S04]  /*386c0*/  LDL.LU R14, [R1+0xe0] ;  /* 0x0000e000010e7983 */ /* 0x002f280000300800 */
[----:B------:R1:W-:Y:S04]  /*386d0*/  STL [R1+0x27cc], R6 ;  /* 0x0027cc0601007387 */ /* 0x0003e80000100800 */
[----:B0-----:R-:W4:Y:S01]  /*386e0*/  LDL.LU R9, [R1+0xdc] ;  /* 0x0000dc0001097983 */ /* 0x001f220000300800 */
[----:B-1----:R-:W-:-:S02]  /*386f0*/  LEA.HI.X.SX32 R6, R28, R4, 0x1, P3 ;  /* 0x000000041c067211 */ /* 0x002fc400018f0eff */
[----:B------:R-:W-:-:S05]  /*38700*/  LEA R7, P4, R11, R0, 0x1 ;  /* 0x000000000b077211 */ /* 0x000fca00078808ff */
[----:B------:R-:W-:Y:S04]  /*38710*/  STL [R1+0x2808], R7 ;  /* 0x0028080701007387 */ /* 0x000fe80000100800 */
[----:B------:R-:W4:Y:S04]  /*38720*/  LDL.LU R28, [R1+0xd8] ;  /* 0x0000d800011c7983 */ /* 0x000f280000300800 */
[----:B------:R0:W-:Y:S04]  /*38730*/  STL [R1+0x27d4], R6 ;  /* 0x0027d40601007387 */ /* 0x0001e80000100800 */
[----:B------:R-:W4:Y:S01]  /*38740*/  LDL.LU R8, [R1+0xd0] ;  /* 0x0000d00001087983 */ /* 0x000f220000300800 */
[----:B------:R-:W-:-:S02]  /*38750*/  LEA.HI.X.SX32 R23, R29, R4, 0x1, P1 ;  /* 0x000000041d177211 */ /* 0x000fc400008f0eff */
[----:B0-----:R-:W-:Y:S02]  /*38760*/  LEA.HI.X.SX32 R6, R5, R4, 0x1, P2 ;  /* 0x0000000405067211 */ /* 0x001fe400010f0eff */
[----:B------:R-:W-:-:S05]  /*38770*/  LEA R7, P3, R10, R0, 0x1 ;  /* 0x000000000a077211 */ /* 0x000fca00078608ff */
[----:B------:R0:W-:Y:S04]  /*38780*/  STL [R1+0x2810], R7 ;  /* 0x0028100701007387 */ /* 0x0001e80000100800 */
[----:B0-----:R-:W4:Y:S04]  /*38790*/  LDL.LU R7, [R1+0xcc] ;  /* 0x0000cc0001077983 */ /* 0x001f280000300800 */
[----:B------:R0:W-:Y:S01]  /*387a0*/  STL [R1+0x27dc], R6 ;  /* 0x0027dc0601007387 */ /* 0x0001e20000100800 */
[----:B------:R-:W-:-:S03]  /*387b0*/  LEA R5, P2, R22, R0, 0x1 ;  /* 0x0000000016057211 */ /* 0x000fc600078408ff */
[----:B0-----:R-:W4:Y:S04]  /*387c0*/  LDL.LU R6, [R1+0xc0] ;  /* 0x0000c00001067983 */ /* 0x001f280000300800 */
[----:B------:R0:W-:Y:S04]  /*387d0*/  STL [R1+0x2818], R5 ;  /* 0x0028180501007387 */ /* 0x0001e80000100800 */
[----:B0-----:R-:W4:Y:S04]  /*387e0*/  LDL.LU R5, [R1+0xa8] ;  /* 0x0000a80001057983 */ /* 0x001f280000300800 */
[----:B------:R0:W-:Y:S04]  /*387f0*/  STL [R1+0x27e4], R23 ;  /* 0x0027e41701007387 */ /* 0x0001e80000100800 */
[----:B------:R-:W4:Y:S01]  /*38800*/  LDL.LU R29, [R1+0xbc] ;  /* 0x0000bc00011d7983 */ /* 0x000f220000300800 */
[----:B0-----:R-:W-:-:S02]  /*38810*/  LEA.HI.X.SX32 R23, R2, R4, 0x1, P0 ;  /* 0x0000000402177211 */ /* 0x001fc400000f0eff */
[----:B--2---:R-:W-:-:S05]  /*38820*/  LEA R24, P1, R21, R0, 0x1 ;  /* 0x0000000015187211 */ /* 0x004fca00078208ff */
[----:B------:R0:W-:Y:S04]  /*38830*/  STL [R1+0x2820], R24 ;  /* 0x0028201801007387 */ /* 0x0001e80000100800 */
[----:B------:R-:W2:Y:S04]  /*38840*/  LDL.LU R2, [R1+0xb8] ;  /* 0x0000b80001027983 */ /* 0x000ea80000300800 */
[----:B------:R1:W-:Y:S01]  /*38850*/  STL [R1+0x27ec], R23 ;  /* 0x0027ec1701007387 */ /* 0x0003e20000100800 */
[-C--:B0-----:R-:W-:Y:S02]  /*38860*/  LEA.HI.X.SX32 R24, R13, R4.reuse, 0x1, P6 ;  /* 0x000000040d187211 */ /* 0x081fe400030f0eff */
[----:B------:R-:W-:-:S02]  /*38870*/  LEA.HI.X.SX32 R13, R12, R4, 0x1, P5 ;  /* 0x000000040c0d7211 */ /* 0x000fc400028f0eff */
[----:B---3--:R-:W-:-:S05]  /*38880*/  LEA R25, P0, R20, R0, 0x1 ;  /* 0x0000000014197211 */ /* 0x008fca00078008ff */
[----:B------:R-:W-:Y:S04]  /*38890*/  STL [R1+0x2828], R25 ;  /* 0x0028281901007387 */ /* 0x000fe80000100800 */
[----:B------:R0:W-:Y:S01]  /*388a0*/  STL [R1+0x27f4], R24 ;  /* 0x0027f41801007387 */ /* 0x0001e20000100800 */
[----:B-1----:R-:W-:-:S05]  /*388b0*/  LEA R23, P6, R19, R0, 0x1 ;  /* 0x0000000013177211 */ /* 0x002fca00078c08ff */
[----:B------:R1:W-:Y:S04]  /*388c0*/  STL [R1+0x2830], R23 ;  /* 0x0028301701007387 */ /* 0x0003e80000100800 */
[----:B------:R-:W-:Y:S01]  /*388d0*/  STL [R1+0x27fc], R13 ;  /* 0x0027fc0d01007387 */ /* 0x000fe20000100800 */
[-C--:B0-----:R-:W-:Y:S02]  /*388e0*/  LEA.HI.X.SX32 R24, R10, R4.reuse, 0x1, P3 ;  /* 0x000000040a187211 */ /* 0x081fe400018f0eff */
[----:B-1----:R-:W-:Y:S02]  /*388f0*/  LEA.HI.X.SX32 R23, R11, R4, 0x1, P4 ;  /* 0x000000040b177211 */ /* 0x002fe400020f0eff */
[-C--:B----4-:R-:W-:Y:S02]  /*38900*/  LEA R12, P5, R18, R0.reuse, 0x1 ;  /* 0x00000000120c7211 */ /* 0x090fe400078a08ff */
[----:B------:R-:W-:-:S03]  /*38910*/  LEA R11, P4, R17, R0, 0x1 ;  /* 0x00000000110b7211 */ /* 0x000fc600078808ff */
[----:B------:R0:W-:Y:S04]  /*38920*/  STL [R1+0x2838], R12 ;  /* 0x0028380c01007387 */ /* 0x0001e80000100800 */
[----:B0-----:R-:W3:Y:S04]  /*38930*/  LDL.64 R12, [R1+0x11d8] ;  /* 0x0011d800010c7983 */ /* 0x001ee80000100a00 */
[----:B------:R-:W-:Y:S04]  /*38940*/  STL [R1+0x2804], R23 ;  /* 0x0028041701007387 */ /* 0x000fe80000100800 */
[----:B------:R0:W-:Y:S04]  /*38950*/  STL [R1+0x2840], R11 ;  /* 0x0028400b01007387 */ /* 0x0001e80000100800 */
[----:B0-----:R-:W4:Y:S04]  /*38960*/  LDL.64 R10, [R1+0x12f0] ;  /* 0x0012f000010a7983 */ /* 0x001f280000100a00 */
[----:B------:R0:W-:Y:S01]  /*38970*/  STL [R1+0x280c], R24 ;  /* 0x00280c1801007387 */ /* 0x0001e20000100800 */
[----:B------:R-:W-:-:S02]  /*38980*/  LEA R23, P3, R16, R0, 0x1 ;  /* 0x0000000010177211 */ /* 0x000fc400078608ff */
[----:B0-----:R-:W-:-:S03]  /*38990*/  LEA.HI.X.SX32 R24, R22, R4, 0x1, P2 ;  /* 0x0000000416187211 */ /* 0x001fc600010f0eff */
[----:B------:R0:W-:Y:S04]  /*389a0*/  STL [R1+0x2848], R23 ;  /* 0x0028481701007387 */ /* 0x0001e80000100800 */
[----:B------:R-:W-:Y:S01]  /*389b0*/  STL [R1+0x2814], R24 ;  /* 0x0028141801007387 */ /* 0x000fe20000100800 */
[----:B------:R-:W-:Y:S02]  /*389c0*/  LEA R22, P2, R15, R0, 0x1 ;  /* 0x000000000f167211 */ /* 0x000fe400078408ff */
[----:B0-----:R-:W-:-:S03]  /*389d0*/  LEA.HI.X.SX32 R23, R21, R4, 0x1, P1 ;  /* 0x0000000415177211 */ /* 0x001fc600008f0eff */
[----:B------:R0:W-:Y:S04]  /*389e0*/  STL [R1+0x2850], R22 ;  /* 0x0028501601007387 */ /* 0x0001e80000100800 */
[----:B------:R-:W-:Y:S01]  /*389f0*/  STL [R1+0x281c], R23 ;  /* 0x00281c1701007387 */ /* 0x000fe20000100800 */
[----:B------:R-:W-:Y:S02]  /*38a00*/  LEA R21, P1, R14, R0, 0x1 ;  /* 0x000000000e157211 */ /* 0x000fe400078208ff */
[----:B0-----:R-:W-:Y:S02]  /*38a10*/  LEA.HI.X.SX32 R22, R20, R4, 0x1, P0 ;  /* 0x0000000414167211 */ /* 0x001fe400000f0eff */
[----:B------:R-:W-:Y:S01]  /*38a20*/  LEA R20, P0, R9, R0, 0x1 ;  /* 0x0000000009147211 */ /* 0x000fe200078008ff */
[----:B------:R0:W-:Y:S04]  /*38a30*/  STL [R1+0x2858], R21 ;  /* 0x0028581501007387 */ /* 0x0001e80000100800 */
[----:B------:R-:W-:Y:S04]  /*38a40*/  STL [R1+0x2824], R22 ;  /* 0x0028241601007387 */ /* 0x000fe80000100800 */
[----:B------:R1:W-:Y:S01]  /*38a50*/  STL [R1+0x2860], R20 ;  /* 0x0028601401007387 */ /* 0x0003e20000100800 */
[----:B0-----:R-:W-:-:S02]  /*38a60*/  LEA.HI.X.SX32 R21, R19, R4, 0x1, P6 ;  /* 0x0000000413157211 */ /* 0x001fc400030f0eff */
[----:B------:R-:W-:Y:S02]  /*38a70*/  LEA R19, P6, R28, R0, 0x1 ;  /* 0x000000001c137211 */ /* 0x000fe400078c08ff */
[----:B-1----:R-:W-:Y:S02]  /*38a80*/  LEA.HI.X.SX32 R20, R18, R4, 0x1, P5 ;  /* 0x0000000412147211 */ /* 0x002fe400028f0eff */
[----:B------:R-:W-:Y:S01]  /*38a90*/  LEA R18, P5, R8, R0, 0x1 ;  /* 0x0000000008127211 */ /* 0x000fe200078a08ff */
[----:B------:R-:W-:Y:S04]  /*38aa0*/  STL [R1+0x282c], R21 ;  /* 0x00282c1501007387 */ /* 0x000fe80000100800 */
[----:B------:R0:W-:Y:S04]  /*38ab0*/  STL [R1+0x2868], R19 ;  /* 0x0028681301007387 */ /* 0x0001e80000100800 */
[----:B------:R-:W-:Y:S04]  /*38ac0*/  STL [R1+0x2834], R20 ;  /* 0x0028341401007387 */ /* 0x000fe80000100800 */
[----:B------:R1:W-:Y:S01]  /*38ad0*/  STL [R1+0x286c], R18 ;  /* 0x00286c1201007387 */ /* 0x0003e20000100800 */
[----:B0-----:R-:W-:-:S02]  /*38ae0*/  LEA.HI.X.SX32 R19, R17, R4, 0x1, P4 ;  /* 0x0000000411137211 */ /* 0x001fc400020f0eff */
[----:B-1----:R-:W-:-:S03]  /*38af0*/  LEA.HI.X.SX32 R18, R16, R4, 0x1, P3 ;  /* 0x0000000410127211 */ /* 0x002fc600018f0eff */
[----:B------:R-:W-:Y:S01]  /*38b00*/  STL [R1+0x283c], R19 ;  /* 0x00283c1301007387 */ /* 0x000fe20000100800 */
[----:B------:R-:W-:-:S05]  /*38b10*/  LEA R17, P4, R7, R0, 0x1 ;  /* 0x0000000007117211 */ /* 0x000fca00078808ff */
[----:B------:R0:W-:Y:S04]  /*38b20*/  STL [R1+0x2870], R17 ;  /* 0x0028701101007387 */ /* 0x0001e80000100800 */
[----:B------:R-:W-:Y:S01]  /*38b30*/  STL [R1+0x2844], R18 ;  /* 0x0028441201007387 */ /* 0x000fe20000100800 */
[----:B------:R-:W-:Y:S02]  /*38b40*/  LEA R16, P3, R6, R0, 0x1 ;  /* 0x0000000006107211 */ /* 0x000fe400078608ff */
[----:B0-----:R-:W-:-:S03]  /*38b50*/  LEA.HI.X.SX32 R17, R15, R4, 0x1, P2 ;  /* 0x000000040f117211 */ /* 0x001fc600010f0eff */
[----:B------:R0:W-:Y:S01]  /*38b60*/  STL [R1+0x2880], R16 ;  /* 0x0028801001007387 */ /* 0x0001e20000100800 */
[----:B------:R-:W-:-:S03]  /*38b70*/  LEA R15, P2, R5, R0, 0x1 ;  /* 0x00000000050f7211 */ /* 0x000fc600078408ff */
[----:B------:R-:W-:Y:S01]  /*38b80*/  STL [R1+0x284c], R17 ;  /* 0x00284c1101007387 */ /* 0x000fe20000100800 */
[----:B0-----:R-:W-:Y:S02]  /*38b90*/  LEA.HI.X.SX32 R16, R14, R4, 0x1, P1 ;  /* 0x000000040e107211 */ /* 0x001fe400008f0eff */
[----:B------:R-:W-:Y:S01]  /*38ba0*/  LEA R14, P1, R29, R0, 0x1 ;  /* 0x000000001d0e7211 */ /* 0x000fe200078208ff */
[----:B------:R-:W-:Y:S04]  /*38bb0*/  STL [R1+0x2874], R15 ;  /* 0x0028740f01007387 */ /* 0x000fe80000100800 */
[----:B------:R-:W-:Y:S04]  /*38bc0*/  STL [R1+0x2854], R16 ;  /* 0x0028541001007387 */ /* 0x000fe80000100800 */
[----:B------:R0:W-:Y:S02]  /*38bd0*/  STL [R1+0x2878], R14 ;  /* 0x0028780e01007387 */ /* 0x0001e40000100800 */
[----:B0-----:R-:W-:-:S02]  /*38be0*/  LEA.HI.X.SX32 R14, R28, R4, 0x1, P6 ;  /* 0x000000041c0e7211 */ /* 0x001fc400030f0eff */
[----:B------:R-:W0:Y:S01]  /*38bf0*/  LDC R28, c[0x0][0x238] ;  /* 0x00008e00ff1c7b82 */ /* 0x000e220000000800 */
[-C--:B------:R-:W-:Y:S01]  /*38c00*/  LEA.HI.X.SX32 R15, R9, R4.reuse, 0x1, P0 ;  /* 0x00000004090f7211 */ /* 0x080fe200000f0eff */
[----:B------:R-:W-:Y:S01]  /*38c10*/  IMAD R3, R3, UR6, RZ ;  /* 0x0000000603037c24 */ /* 0x000fe2000f8e02ff */
[----:B------:R-:W-:-:S03]  /*38c20*/  LEA.HI.X.SX32 R8, R8, R4, 0x1, P5 ;  /* 0x0000000408087211 */ /* 0x000fc600028f0eff */
[----:B------:R-:W-:Y:S01]  /*38c30*/  STL [R1+0x285c], R15 ;  /* 0x00285c0f01007387 */ /* 0x000fe20000100800 */
[-C--:B------:R-:W-:Y:S02]  /*38c40*/  LEA.HI.X.SX32 R6, R6, R4.reuse, 0x1, P3 ;  /* 0x0000000406067211 */ /* 0x080fe400018f0eff */
[----:B------:R-:W-:Y:S02]  /*38c50*/  LEA.HI.X.SX32 R5, R5, R4, 0x1, P2 ;  /* 0x0000000405057211 */ /* 0x000fe400010f0eff */
[----:B--2---:R-:W-:-:S05]  /*38c60*/  LEA R9, P0, R2, R0, 0x1 ;  /* 0x0000000002097211 */ /* 0x004fca00078008ff */
[----:B------:R1:W-:Y:S04]  /*38c70*/  STL [R1+0x287c], R9 ;  /* 0x00287c0901007387 */ /* 0x0003e80000100800 */
[----:B------:R-:W-:Y:S01]  /*38c80*/  STL [R1+0x2864], R14 ;  /* 0x0028640e01007387 */ /* 0x000fe20000100800 */
[----:B-1----:R-:W-:Y:S02]  /*38c90*/  LEA R9, P6, R3, R0, 0x1 ;  /* 0x0000000003097211 */ /* 0x002fe400078c08ff */
[----:B------:R-:W-:-:S03]  /*38ca0*/  LEA.HI.X.SX32 R0, R7, R4, 0x1, P4 ;  /* 0x0000000407007211 */ /* 0x000fc600020f0eff */
[----:B------:R-:W-:Y:S04]  /*38cb0*/  STL [R1+0x1ab8], R9 ;  /* 0x001ab80901007387 */ /* 0x000fe80000100800 */
[----:B------:R-:W-:Y:S04]  /*38cc0*/  STL [R1+0x1aa4], R8 ;  /* 0x001aa40801007387 */ /* 0x000fe80000100800 */
[----:B------:R1:W-:Y:S01]  /*38cd0*/  STL [R1+0x1aa8], R0 ;  /* 0x001aa80001007387 */ /* 0x0003e20000100800 */
[----:B0-----:R-:W-:-:S03]  /*38ce0*/  IMAD R28, R28, 0x3f, RZ ;  /* 0x0000003f1c1c7824 */ /* 0x001fc600078e02ff */
[----:B------:R-:W-:Y:S01]  /*38cf0*/  STL [R1+0x1abc], R6 ;  /* 0x001abc0601007387 */ /* 0x000fe20000100800 */
[-C--:B-1----:R-:W-:Y:S02]  /*38d00*/  LEA.HI.X.SX32 R0, R29, R4.reuse, 0x1, P1 ;  /* 0x000000041d007211 */ /* 0x082fe400008f0eff */
[----:B------:R-:W0:Y:S01]  /*38d10*/  LDC R29, c[0x0][0x238] ;  /* 0x00008e00ff1d7b82 */ /* 0x000e220000000800 */
[----:B------:R-:W-:Y:S01]  /*38d20*/  STL [R1+0x1aac], R5 ;  /* 0x001aac0501007387 */ /* 0x000fe20000100800 */
[----:B------:R-:W-:-:S03]  /*38d30*/  LEA.HI.X.SX32 R2, R2, R4, 0x1, P0 ;  /* 0x0000000402027211 */ /* 0x000fc600000f0eff */
[----:B------:R1:W-:Y:S04]  /*38d40*/  STL [R1+0x1ab0], R0 ;  /* 0x001ab00001007387 */ /* 0x0003e80000100800 */
[----:B------:R-:W-:Y:S01]  /*38d50*/  STL [R1+0x1ab4], R2 ;  /* 0x001ab40201007387 */ /* 0x000fe20000100800 */
[----:B-1----:R-:W-:-:S03]  /*38d60*/  LEA.HI.X.SX32 R0, R3, R4, 0x1, P6 ;  /* 0x0000000403007211 */ /* 0x002fc600030f0eff */
[----:B------:R1:W5:Y:S04]  /*38d70*/  LDL.LU R3, [R1+0x2ad0] ;  /* 0x002ad00001037983 */ /* 0x0003680000300800 */
[----:B------:R-:W-:Y:S01]  /*38d80*/  STL [R1+0x16b0], R0 ;  /* 0x0016b00001007387 */ /* 0x000fe20000100800 */
[----:B0-----:R-:W-:Y:S02]  /*38d90*/  IMAD R29, R29, 0x3e, RZ ;  /* 0x0000003e1d1d7824 */ /* 0x001fe400078e02ff */
[----:B---3--:R-:W-:-:S04]  /*38da0*/  IMAD.WIDE R6, R28, 0x2, R12 ;  /* 0x000000021c067825 */ /* 0x008fc800078e020c */
[----:B----4-:R-:W-:Y:S02]  /*38db0*/  IMAD.WIDE R8, R28, 0x2, R10 ;  /* 0x000000021c087825 */ /* 0x010fe400078e020a */
[----:B------:R-:W0:Y:S01]  /*38dc0*/  LDC R28, c[0x0][0x238] ;  /* 0x00008e00ff1c7b82 */ /* 0x000e220000000800 */
[----:B------:R-:W-:Y:S01]  /*38dd0*/  STL [R1+0x16b8], R6 ;  /* 0x0016b80601007387 */ /* 0x000fe20000100800 */
[----:B------:R-:W-:-:S03]  /*38de0*/  IMAD.WIDE R4, R29, 0x2, R12 ;  /* 0x000000021d047825 */ /* 0x000fc600078e020c */
[----:B------:R2:W-:Y:S04]  /*38df0*/  STL [R1+0x16b4], R7 ;  /* 0x0016b40701007387 */ /* 0x0005e80000100800 */
[----:B------:R0:W-:Y:S04]  /*38e00*/  STL [R1+0x16c0], R8 ;  /* 0x0016c00801007387 */ /* 0x0001e80000100800 */
[----:B------:R-:W-:Y:S04]  /*38e10*/  STL [R1+0x16bc], R9 ;  /* 0x0016bc0901007387 */ /* 0x000fe80000100800 */
[----:B------:R-:W-:Y:S04]  /*38e20*/  STL [R1+0x16c8], R4 ;  /* 0x0016c80401007387 */ /* 0x000fe80000100800 */
[----:B------:R3:W-:Y:S01]  /*38e30*/  STL [R1+0x16c4], R5 ;  /* 0x0016c40501007387 */ /* 0x0007e20000100800 */
[----:B--2---:R-:W-:-:S04]  /*38e40*/  IMAD.WIDE R6, R29, 0x2, R10 ;  /* 0x000000021d067825 */ /* 0x004fc800078e020a */
[C---:B0-----:R-:W-:Y:S02]  /*38e50*/  IMAD R8, R28.reuse, 0x3d, RZ ;  /* 0x0000003d1c087824 */ /* 0x041fe400078e02ff */
[----:B------:R-:W-:Y:S02]  /*38e60*/  IMAD R0, R28, 0x3c, RZ ;  /* 0x0000003c1c007824 */ /* 0x000fe400078e02ff */
[C---:B---3--:R-:W-:Y:S01]  /*38e70*/  IMAD.WIDE R4, R8.reuse, 0x2, R12 ;  /* 0x0000000208047825 */ /* 0x048fe200078e020c */
[----:B------:R-:W-:Y:S03]  /*38e80*/  STL [R1+0x16d0], R6 ;  /* 0x0016d00601007387 */ /* 0x000fe60000100800 */
[----:B------:R-:W-:Y:S01]  /*38e90*/  IMAD.WIDE R8, R8, 0x2, R10 ;  /* 0x0000000208087825 */ /* 0x000fe200078e020a */
[----:B------:R-:W-:Y:S04]  /*38ea0*/  STL [R1+0x16cc], R7 ;  /* 0x0016cc0701007387 */ /* 0x000fe80000100800 */
[----:B------:R-:W-:Y:S04]  /*38eb0*/  STL [R1+0x16d8], R4 ;  /* 0x0016d80401007387 */ /* 0x000fe80000100800 */
[----:B------:R0:W-:Y:S04]  /*38ec0*/  STL [R1+0x16d4], R5 ;  /* 0x0016d40501007387 */ /* 0x0001e80000100800 */
[----:B------:R2:W-:Y:S04]  /*38ed0*/  STL [R1+0x16e0], R8 ;  /* 0x0016e00801007387 */ /* 0x0005e80000100800 */
[----:B------:R-:W-:Y:S01]  /*38ee0*/  STL [R1+0x16dc], R9 ;  /* 0x0016dc0901007387 */ /* 0x000fe20000100800 */
[----:B0-----:R-:W-:-:S04]  /*38ef0*/  IMAD.WIDE R4, R0, 0x2, R12 ;  /* 0x0000000200047825 */ /* 0x001fc800078e020c */
[----:B--2---:R-:W-:Y:S02]  /*38f00*/  IMAD R8, R28, 0x3b, RZ ;  /* 0x0000003b1c087824 */ /* 0x004fe400078e02ff */
[----:B------:R-:W-:Y:S01]  /*38f10*/  IMAD.WIDE R6, R0, 0x2, R10 ;  /* 0x0000000200067825 */ /* 0x000fe200078e020a */
[----:B------:R-:W-:Y:S04]  /*38f20*/  STL [R1+0x16e8], R4 ;  /* 0x0016e80401007387 */ /* 0x000fe80000100800 */
[----:B------:R0:W-:Y:S01]  /*38f30*/  STL [R1+0x16e4], R5 ;  /* 0x0016e40501007387 */ /* 0x0001e20000100800 */
[----:B------:R-:W-:-:S03]  /*38f40*/  IMAD R0, R28, 0x3a, RZ ;  /* 0x0000003a1c007824 */ /* 0x000fc600078e02ff */
[----:B------:R-:W-:Y:S04]  /*38f50*/  STL [R1+0x16f0], R6 ;  /* 0x0016f00601007387 */ /* 0x000fe80000100800 */
[----:B------:R2:W-:Y:S01]  /*38f60*/  STL [R1+0x16ec], R7 ;  /* 0x0016ec0701007387 */ /* 0x0005e20000100800 */
[----:B0-----:R-:W-:-:S04]  /*38f70*/  IMAD.WIDE R4, R8, 0x2, R12 ;  /* 0x0000000208047825 */ /* 0x001fc800078e020c */
[--C-:B------:R-:W-:Y:S01]  /*38f80*/  IMAD.WIDE R8, R8, 0x2, R10.reuse ;  /* 0x0000000208087825 */ /* 0x100fe200078e020a */
[----:B------:R-:W-:Y:S04]  /*38f90*/  STL [R1+0x16f8], R4 ;  /* 0x0016f80401007387 */ /* 0x000fe80000100800 */
[----:B------:R0:W-:Y:S04]  /*38fa0*/  STL [R1+0x16f4], R5 ;  /* 0x0016f40501007387 */ /* 0x0001e80000100800 */
[----:B------:R3:W-:Y:S04]  /*38fb0*/  STL [R1+0x1700], R8 ;  /* 0x0017000801007387 */ /* 0x0007e80000100800 */
[----:B------:R-:W-:Y:S01]  /*38fc0*/  STL [R1+0x16fc], R9 ;  /* 0x0016fc0901007387 */ /* 0x000fe20000100800 */
[----:B--2---:R-:W-:-:S04]  /*38fd0*/  IMAD.WIDE R6, R0, 0x2, R10 ;  /* 0x0000000200067825 */ /* 0x004fc800078e020a */
[----:B0-----:R-:W-:-:S04]  /*38fe0*/  IMAD.WIDE R4, R0, 0x2, R12 ;  /* 0x0000000200047825 */ /* 0x001fc800078e020c */
[C---:B---3--:R-:W-:Y:S01]  /*38ff0*/  IMAD R8, R28.reuse, 0x39, RZ ;  /* 0x000000391c087824 */ /* 0x048fe200078e02ff */
        /* <DEDUP_REMOVED lines=170> */
[----:B------:R-:W-:-:S03]  /*39aa0*/  IMAD.SHL.U32 R0, R28, 0x20, RZ ;  /* 0x000000201c007824 */ /* 0x000fc600078e00ff */
        /* <DEDUP_REMOVED lines=216> */
[----:B------:R-:W-:Y:S01]  /*3a830*/  STL [R1+0x1a80], R8 ;  /* 0x001a800801007387 */ /* 0x000fe20000100800 */
[----:B--2---:R-:W-:-:S03]  /*3a840*/  IMAD.WIDE R6, R0, 0x2, R10 ;  /* 0x0000000200067825 */ /* 0x004fc600078e020a */
[----:B------:R2:W-:Y:S01]  /*3a850*/  STL [R1+0x1a7c], R9 ;  /* 0x001a7c0901007387 */ /* 0x0005e20000100800 */
[----:B0-----:R-:W-:-:S04]  /*3a860*/  IMAD.WIDE R4, R0, 0x2, R12 ;  /* 0x0000000200047825 */ /* 0x001fc800078e020c */
[C---:B--2---:R-:W-:Y:S01]  /*3a870*/  IMAD.WIDE R8, R28.reuse, 0x2, R12 ;  /* 0x000000021c087825 */ /* 0x044fe200078e020c */
[----:B------:R-:W-:Y:S04]  /*3a880*/  STL [R1+0x1a88], R4 ;  /* 0x001a880401007387 */ /* 0x000fe80000100800 */
[----:B------:R0:W-:Y:S04]  /*3a890*/  STL [R1+0x1a84], R5 ;  /* 0x001a840501007387 */ /* 0x0001e80000100800 */
[----:B------:R-:W-:Y:S04]  /*3a8a0*/  STL [R1+0x1a90], R6 ;  /* 0x001a900601007387 */ /* 0x000fe80000100800 */
[----:B------:R-:W-:Y:S04]  /*3a8b0*/  STL [R1+0x1a8c], R7 ;  /* 0x001a8c0701007387 */ /* 0x000fe80000100800 */
[----:B------:R-:W-:Y:S04]  /*3a8c0*/  STL [R1+0x1a98], R8 ;  /* 0x001a980801007387 */ /* 0x000fe80000100800 */
[----:B------:R-:W-:Y:S01]  /*3a8d0*/  STL [R1+0x1a94], R9 ;  /* 0x001a940901007387 */ /* 0x000fe20000100800 */
[----:B0-----:R-:W-:-:S05]  /*3a8e0*/  IMAD.WIDE R4, R28, 0x2, R10 ;  /* 0x000000021c047825 */ /* 0x001fca00078e020a */
[----:B------:R0:W-:Y:S04]  /*3a8f0*/  STL [R1+0x1aa0], R4 ;  /* 0x001aa00401007387 */ /* 0x0001e80000100800 */
[----:B------:R2:W-:Y:S04]  /*3a900*/  STL [R1+0x1a9c], R5 ;  /* 0x001a9c0501007387 */ /* 0x0005e80000100800 */
[----:B------:R-:W-:Y:S04]  /*3a910*/  STL [R1+0x16ac], RZ ;  /* 0x0016acff01007387 */ /* 0x000fe80000100800 */
        /* <DEDUP_REMOVED lines=876> */
[----:B------:R-:W-:Y:S01]  /*3dfe0*/  STL [R1+0x490], RZ ;  /* 0x000490ff01007387 */ /* 0x000fe20000100800 */
[----:B------:R-:W3:Y:S03]  /*3dff0*/  S2R R2, SR_TID.X ;  /* 0x0000000000027919 */ /* 0x000ee60000002100 */
[----:B------:R-:W-:Y:S04]  /*3e000*/  STL [R1+0x494], RZ ;  /* 0x000494ff01007387 */ /* 0x000fe80000100800 */
[----:B------:R-:W-:Y:S04]  /*3e010*/  STL [R1+0x498], RZ ;  /* 0x000498ff01007387 */ /* 0x000fe80000100800 */
[----:B------:R-:W-:Y:S04]  /*3e020*/  STL [R1+0x49c], RZ ;  /* 0x00049cff01007387 */ /* 0x000fe80000100800 */
[----:B------:R-:W-:Y:S04]  /*3e030*/  STL [R1+0x480], RZ ;  /* 0x000480ff01007387 */ /* 0x000fe80000100800 */
[----:B------:R-:W-:Y:S01]  /*3e040*/  STL [R1+0x484], RZ ;  /* 0x000484ff01007387 */ /* 0x000fe20000100800 */
[----:B------:R-:W2:Y:S03]  /*3e050*/  S2R R29, SR_TID.X ;  /* 0x00000000001d7919 */ /* 0x000ea60000002100 */
        /* <DEDUP_REMOVED lines=13> */
[----:B0-----:R-:W-:Y:S01]  /*3e130*/  IMAD.SHL.U32 R4, R28, 0x40, RZ ;  /* 0x000000401c047824 */ /* 0x001fe200078e00ff */
[----:B------:R-:W-:Y:S01]  /*3e140*/  USHF.L.U32 UR5, UR5, 0x6, URZ ;  /* 0x0000000605057899 */ /* 0x000fe2000800063f */
[----:B---3--:R-:W-:-:S05]  /*3e150*/  LOP3.LUT R2, R2, 0x3f, RZ, 0xc0, !PT ;  /* 0x0000003f02027812 */ /* 0x008fca00078ec0ff */
[----:B------:R-:W-:Y:S02]  /*3e160*/  IMAD.SHL.U32 R2, R2, 0x2, RZ ;  /* 0x0000000202027824 */ /* 0x000fe400078e00ff */
[----:B--2---:R-:W-:Y:S01]  /*3e170*/  IMAD.SHL.U32 R5, R29, 0x20, RZ ;  /* 0x000000201d057824 */ /* 0x004fe200078e00ff */
[----:B------:R-:W0:Y:S04]  /*3e180*/  LDC R10, c[0x0][0x230] ;  /* 0x00008c00ff0a7b82 */ /* 0x000e280000000800 */
[----:B------:R-:W-:Y:S01]  /*3e190*/  LOP3.LUT R5, R5, 0x400, RZ, 0xc0, !PT ;  /* 0x0000040005057812 */ /* 0x000fe200078ec0ff */
[----:B------:R-:W-:Y:S01]  /*3e1a0*/  USHF.R.S32.HI UR6, URZ, 0x1f, UR5 ;  /* 0x0000001f3f067899 */ /* 0x000fe20008011405 */
[----:B------:R-:W-:Y:S01]  /*3e1b0*/  SHF.R.S32.HI R0, RZ, 0x1f, R4 ;  /* 0x0000001fff007819 */ /* 0x000fe20000011404 */
[----:B------:R-:W-:-:S02]  /*3e1c0*/  USHF.L.U32 UR7, UR5, 0x1, URZ ;  /* 0x0000000105077899 */ /* 0x000fc4000800063f */
[----:B------:R2:W-:Y:S01]  /*3e1d0*/  STL [R1+0x2acc], R5 ;  /* 0x002acc0501007387 */ /* 0x0005e20000100800 */
[----:B------:R-:W-:Y:S01]  /*3e1e0*/  SHF.L.U64.HI R0, R4, 0x1, R0 ;  /* 0x0000000104007819 */ /* 0x000fe20000010200 */
[----:B0-----:R-:W-:-:S05]  /*3e1f0*/  VIADD R10, R10, 0x3f ;  /* 0x0000003f0a0a7836 */ /* 0x001fca0000000000 */
[----:B------:R-:W-:-:S04]  /*3e200*/  SHF.R.S32.HI R28, RZ, 0x1f, R10 ;  /* 0x0000001fff1c7819 */ /* 0x000fc8000001140a */
[----:B------:R-:W-:-:S04]  /*3e210*/  LEA.HI R28, R28, R10, RZ, 0x6 ;  /* 0x0000000a1c1c7211 */ /* 0x000fc800078f30ff */
[----:B------:R-:W-:Y:S01]  /*3e220*/  SHF.R.S32.HI R6, RZ, 0x6, R28 ;  /* 0x00000006ff067819 */ /* 0x000fe2000001141c */
[----:B------:R1:W-:Y:S01]  /*3e230*/  STL [R1+0x47c], RZ ;  /* 0x00047cff01007387 */ /* 0x0003e20000100800 */
[----:B------:R-:W-:Y:S01]  /*3e240*/  LOP3.LUT R11, R29, 0x7, RZ, 0xc0, !PT ;  /* 0x000000071d0b7812 */ /* 0x000fe200078ec0ff */
[----:B------:R-:W-:Y:S01]  /*3e250*/  USHF.L.U64.HI UR6, UR5, 0x1, UR6 ;  /* 0x0000000105067899 */ /* 0x000fe20008010206 */
[C---:B------:R-:W-:Y:S01]  /*3e260*/  LOP3.LUT R4, R2.reuse, 0x30, RZ, 0x3c, !PT ;  /* 0x0000003002047812 */ /* 0x040fe200078e3cff */
[----:B------:R1:W-:Y:S01]  /*3e270*/  STL [R1+0x3c0], RZ ;  /* 0x0003c0ff01007387 */ /* 0x0003e20000100800 */
[C---:B------:R-:W-:Y:S01]  /*3e280*/  LOP3.LUT R6, R2.reuse, 0x10, RZ, 0x3c, !PT ;  /* 0x0000001002067812 */ /* 0x040fe200078e3cff */
[----:B------:R-:W-:Y:S01]  /*3e290*/  IMAD R11, R11, 0x110, RZ ;  /* 0x000001100b0b7824 */ /* 0x000fe200078e02ff */
[C---:B------:R-:W-:Y:S01]  /*3e2a0*/  LOP3.LUT R4, R2.reuse, 0x40, RZ, 0x3c, !PT ;  /* 0x0000004002047812 */ /* 0x040fe200078e3cff */
[----:B------:R1:W-:Y:S01]  /*3e2b0*/  STL [R1+0x3c4], RZ ;  /* 0x0003c4ff01007387 */ /* 0x0003e20000100800 */
[----:B------:R-:W-:-:S02]  /*3e2c0*/  LOP3.LUT R6, R2, 0x50, RZ, 0x3c, !PT ;  /* 0x0000005002067812 */ /* 0x000fc400078e3cff */
[----:B------:R-:W-:Y:S01]  /*3e2d0*/  LOP3.LUT R4, R2, 0x70, RZ, 0x3c, !PT ;  /* 0x0000007002047812 */ /* 0x000fe200078e3cff */
        /* <DEDUP_REMOVED lines=87> */
[----:B------:R-:W0:Y:S03]  /*3e850*/  S2R R28, SR_TID.X ;  /* 0x00000000001c7919 */ /* 0x000e260000002100 */
        /* <DEDUP_REMOVED lines=8> */
[C---:B0-----:R-:W-:Y:S01]  /*3e8e0*/  LOP3.LUT R10, R28.reuse, 0x7, RZ, 0xc0, !PT ;  /* 0x000000071c0a7812 */ /* 0x041fe200078ec0ff */
[----:B------:R-:W-:-:S02]  /*3e8f0*/  IMAD.SHL.U32 R28, R28, 0x2, RZ ;  /* 0x000000021c1c7824 */ /* 0x000fc400078e00ff */
[----:B------:R1:W-:Y:S02]  /*3e900*/  STL [R1+0x1224], RZ ;  /* 0x001224ff01007387 */ /* 0x0003e40000100800 */
[----:B------:R-:W-:Y:S02]  /*3e910*/  IMAD R10, R10, 0x90, RZ ;  /* 0x000000900a0a7824 */ /* 0x000fe400078e02ff */
[----:B------:R1:W-:Y:S03]  /*3e920*/  STL [R1+0x1228], RZ ;  /* 0x001228ff01007387 */ /* 0x0003e60000100800 */
[----:B------:R-:W-:Y:S01]  /*3e930*/  LOP3.LUT R28, R10, 0x30, R28, 0x78, !PT ;  /* 0x000000300a1c7812 */ /* 0x000fe200078e781c */
[----:B------:R1:W-:Y:S01]  /*3e940*/  STL [R1+0x122c], RZ ;  /* 0x00122cff01007387 */ /* 0x0003e20000100800 */
[C---:B------:R-:W-:Y:S02]  /*3e950*/  IMAD.SHL.U32 R10, R29.reuse, 0x80, RZ ;  /* 0x000000801d0a7824 */ /* 0x040fe400078e00ff */
[----:B------:R-:W-:Y:S01]  /*3e960*/  IMAD.SHL.U32 R29, R29, 0x2, RZ ;  /* 0x000000021d1d7824 */ /* 0x000fe200078e00ff */
[----:B------:R1:W-:Y:S01]  /*3e970*/  STL [R1+0x1210], RZ ;  /* 0x001210ff01007387 */ /* 0x0003e20000100800 */
[----:B------:R-:W-:-:S02]  /*3e980*/  LOP3.LUT R28, R28, R5, RZ, 0xfc, !PT ;  /* 0x000000051c1c7212 */ /* 0x000fc400078efcff */
[C---:B--2---:R-:W-:Y:S01]  /*3e990*/  LOP3.LUT R5, R2.reuse, 0x20, RZ, 0x3c, !PT ;  /* 0x0000002002057812 */ /* 0x044fe200078e3cff */
[----:B------:R1:W-:Y:S01]  /*3e9a0*/  STL [R1+0x1214], RZ ;  /* 0x001214ff01007387 */ /* 0x0003e20000100800 */
[----:B------:R-:W-:Y:S02]  /*3e9b0*/  LOP3.LUT R29, R11, 0x10, R29, 0x78, !PT ;  /* 0x000000100b1d7812 */ /* 0x000fe400078e781d */
[----:B------:R-:W-:Y:S01]  /*3e9c0*/  LOP3.LUT R5, R2, 0x60, RZ, 0x3c, !PT ;  /* 0x0000006002057812 */ /* 0x000fe200078e3cff */
[----:B------:R1:W-:Y:S01]  /*3e9d0*/  STL [R1+0x1218], RZ ;  /* 0x001218ff01007387 */ /* 0x0003e20000100800 */
[----:B------:R-:W-:-:S03]  /*3e9e0*/  LOP3.LUT R29, R29, 0x800, R10, 0xf8, !PT ;  /* 0x000008001d1d7812 */ /* 0x000fc600078ef80a */
[----:B------:R1:W-:Y:S01]  /*3e9f0*/  STL [R1+0x121c], RZ ;  /* 0x00121cff01007387 */ /* 0x0003e20000100800 */
[C---:B------:R-:W-:Y:S02]  /*3ea00*/  LOP3.LUT R6, R29.reuse, 0x20, RZ, 0x3c, !PT ;  /* 0x000000201d067812 */ /* 0x040fe400078e3cff */
[C---:B------:R-:W-:Y:S01]  /*3ea10*/  LOP3.LUT R5, R29.reuse, 0x40, RZ, 0x3c, !PT ;  /* 0x000000401d057812 */ /* 0x040fe200078e3cff */
[----:B------:R1:W-:Y:S01]  /*3ea20*/  STL [R1+0x1200], RZ ;  /* 0x001200ff01007387 */ /* 0x0003e20000100800 */
[----:B------:R-:W-:Y:S02]  /*3ea30*/  LOP3.LUT R4, R29, 0x60, RZ, 0x3c, !PT ;  /* 0x000000601d047812 */ /* 0x000fe400078e3cff */
        /* <DEDUP_REMOVED lines=23> */
[----:B------:R1:W-:Y:S02]  /*3ebb0*/  STL [R1+0x1bc], RZ ;  /* 0x0001bcff01007387 */ /* 0x0003e40000100800 */
.L_x_2:
[----:B0-----:R-:W2:Y:S01]  /*3ebc0*/  LDL.64 R6, [R1+0x12f0] ;  /* 0x0012f00001067983 */ /* 0x001ea20000100a00 */
[----:B------:R-:W0:Y:S03]  /*3ebd0*/  LDC R4, c[0x0][0x230] ;  /* 0x00008c00ff047b82 */ /* 0x000e260000000800 */
[----:B--2---:R2:W-:Y:S04]  /*3ebe0*/  STL [R1+0x8258], R7 ;  /* 0x0082580701007387 */ /* 0x0045e80000100800 */
[----:B--2---:R-:W0:Y:S04]  /*3ebf0*/  LDL R7, [R1+0x16ac] ;  /* 0x0016ac0001077983 */ /* 0x004e280000100800 */
[----:B------:R-:W-:Y:S04]  /*3ec00*/  STL [R1+0x80a0], R5 ;  /* 0x0080a00501007387 */ /* 0x000fe80000100800 */
        /* <DEDUP_REMOVED lines=73> */
[----:B------:R-:W-:Y:S01]  /*3f0a0*/  STL [R1+0x8094], R2 ;  /* 0x0080940201007387 */ /* 0x000fe20000100800 */
[----:B0-----:R-:W-:-:S03]  /*3f0b0*/  IMAD R4, R7, -0x40, R4 ;  /* 0xffffffc007047824 */ /* 0x001fc600078e0204 */
        /* <DEDUP_REMOVED lines=55> */
[----:B------:R0:W-:Y:S04]  /*3f430*/  STL [R1+0x8254], R2 ;  /* 0x0082540201007387 */ /* 0x0001e80000100800 */
        /* <DEDUP_REMOVED lines=34> */
[----:B-----5:R-:W-:Y:S04]  /*3f660*/  STL [R1+0x7fc0], R13 ;  /* 0x007fc00d01007387 */ /* 0x020fe80000100800 */
        /* <DEDUP_REMOVED lines=279> */
[----:B------:R-:W2:Y:S01]  /*407e0*/  LDL.LU R7, [R1+0x8258] ;  /* 0x0082580001077983 */ /* 0x000ea20000300800 */
[----:B------:R-:W-:-:S02]  /*407f0*/  ISETP.GT.AND P0, PT, R4, RZ, PT ;  /* 0x000000ff0400720c */ /* 0x000fc40003f04270 */
[----:B0-----:R-:W-:Y:S02]  /*40800*/  PRMT R2, RZ, 0x7610, R2 ;  /* 0x00007610ff027816 */ /* 0x001fe40000000002 */
[----:B------:R-:W-:Y:S02]  /*40810*/  PRMT R5, RZ, 0x7610, R5 ;  /* 0x00007610ff057816 */ /* 0x000fe40000000005 */
[----:B------:R-:W-:-:S07]  /*40820*/  ISETP.GT.AND P1, PT, R4, 0x1, PT ;  /* 0x000000010400780c */ /* 0x000fce0003f24270 */
[----:B--2---:R-:W2:Y:S04]  /*40830*/  @P0 LDG.E.U16 R2, desc[UR60][R6.64] ;  /* 0x0000003c06020981 */ /* 0x004ea8000c1e1500 */
[----:B--2---:R0:W-:Y:S04]  /*40840*/  STL [R1+0x2e0], R2 ;  /* 0x0002e00201007387 */ /* 0x0041e80000100800 */
[----:B0-----:R-:W2:Y:S04]  /*40850*/  LDL.LU R2, [R1+0x8254] ;  /* 0x0082540001027983 */ /* 0x001ea80000300800 */
[----:B------:R-:W3:Y:S01]  /*40860*/  LDL.64 R6, [R1+0x11d8] ;  /* 0x0011d80001067983 */ /* 0x000ee20000100a00 */
[----:B------:R-:W-:-:S02]  /*40870*/  ISETP.GT.AND P2, PT, R4, 0x2, PT ;  /* 0x000000020400780c */ /* 0x000fc40003f44270 */
[----:B--2---:R-:W-:Y:S01]  /*40880*/  PRMT R2, RZ, 0x7610, R2 ;  /* 0x00007610ff027816 */ /* 0x004fe20000000002 */
[----:B---3--:R-:W2:Y:S04]  /*40890*/  @P0 LDG.E.U16 R5, desc[UR60][R6.64] ;  /* 0x0000003c06050981 */ /* 0x008ea8000c1e1500 */
[----:B--2---:R0:W-:Y:S04]  /*408a0*/  STL [R1+0x2dc], R5 ;  /* 0x0002dc0501007387 */ /* 0x0041e80000100800 */
[----:B0-----:R-:W2:Y:S04]  /*408b0*/  LDL.LU R5, [R1+0x8250] ;  /* 0x0082500001057983 */ /* 0x001ea80000300800 */
[----:B------:R-:W3:Y:S04]  /*408c0*/  LDL R6, [R1+0x1a9c] ;  /* 0x001a9c0001067983 */ /* 0x000ee80000100800 */
[----:B------:R-:W3:Y:S01]  /*408d0*/  LDL R7, [R1+0x1aa0] ;  /* 0x001aa00001077983 */ /* 0x000ee20000100800 */
[----:B--2---:R-:W-:-:S02]  /*408e0*/  PRMT R5, RZ, 0x7610, R5 ;  /* 0x00007610ff057816 */ /* 0x004fc40000000005 */
[----:B---3--:R-:W-:-:S04]  /*408f0*/  @P1 LOP3.LUT R7, R7, R6, RZ, 0x3c, !PT ;  /* 0x0000000607071212 */ /* 0x008fc800078e3cff */
[----:B------:R-:W-:-:S04]  /*40900*/  @P1 LOP3.LUT R6, R7, R6, RZ, 0x3c, !PT ;  /* 0x0000000607061212 */ /* 0x000fc800078e3cff */
[----:B------:R-:W-:-:S05]  /*40910*/  @P1 LOP3.LUT R7, R7, R6, RZ, 0x3c, !PT ;  /* 0x0000000607071212 */ /* 0x000fca00078e3cff */
[----:B------:R-:W2:Y:S04]  /*40920*/  @P1 LDG.E.U16 R2, desc[UR60][R6.64] ;  /* 0x0000003c06021981 */ /* 0x000ea8000c1e1500 */
[----:B--2---:R0:W-:Y:S04]  /*40930*/  STL [R1+0x2d8], R2 ;  /* 0x0002d80201007387 */ /* 0x0041e80000100800 */
[----:B0-----:R-:W2:Y:S04]  /*40940*/  LDL.LU R2, [R1+0x824c] ;  /* 0x00824c0001027983 */ /* 0x001ea80000300800 */
[----:B------:R-:W3:Y:S04]  /*40950*/  LDL R6, [R1+0x1a94] ;  /* 0x001a940001067983 */ /* 0x000ee80000100800 */
[----:B------:R-:W3:Y:S01]  /*40960*/  LDL R7, [R1+0x1a98] ;  /* 0x001a980001077983 */ /* 0x000ee20000100800 */
[----:B------:R-:W-:-:S02]  /*40970*/  ISETP.GT.AND P0, PT, R4, 0x3, PT ;  /* 0x000000030400780c */ /* 0x000fc40003f04270 */
[----:B--2---:R-:W-:Y:S02]  /*40980*/  PRMT R2, RZ, 0x7610, R2 ;  /* 0x00007610ff027816 */ /* 0x004fe40000000002 */
        /* <DEDUP_REMOVED lines=986> */
[----:B------:R-:W-:-:S02]  /*44730*/  PRMT R29, RZ, 0x7610, R29 ;  /* 0x00007610ff1d7816 */ /* 0x000fc4000000001d */
[----:B------:R-:W-:Y:S02]  /*44740*/  ISETP.GT.AND P1, PT, R4, 0x37, PT ;  /* 0x000000370400780c */ /* 0x000fe40003f24270 */
[----:B---3--:R-:W-:-:S04]  /*44750*/  @P2 LOP3.LUT R7, R7, R6, RZ, 0x3c, !PT ;  /* 0x0000000607072212 */ /* 0x008fc800078e3cff */
[----:B------:R-:W-:-:S04]  /*44760*/  @P2 LOP3.LUT R6, R7, R6, RZ, 0x3c, !PT ;  /* 0x0000000607062212 */ /* 0x000fc800078e3cff */
[----:B------:R-:W-:-:S05]  /*44770*/  @P2 LOP3.LUT R7, R7, R6, RZ, 0x3c, !PT ;  /* 0x0000000607072212 */ /* 0x000fca00078e3cff */
[----:B------:R-:W3:Y:S04]  /*44780*/  @P2 LDG.E.U16 R5, desc[UR60][R6.64] ;  /* 0x0000003c06052981 */ /* 0x000ee8000c1e1500 */
[----:B---3--:R0:W-:Y:S04]  /*44790*/  STL [R1+0x114], R5 ;  /* 0x0001140501007387 */ /* 0x0081e80000100800 */
[----:B0-----:R-:W3:Y:S04]  /*447a0*/  LDL.LU R5, [R1+0x80a8] ;  /* 0x0080a80001057983 */ /* 0x001ee80000300800 */
[----:B------:R-:W4:Y:S04]  /*447b0*/  LDL R6, [R1+0x174c] ;  /* 0x00174c0001067983 */ /* 0x000f280000100800 */
[----:B------:R-:W4:Y:S01]  /*447c0*/  LDL R7, [R1+0x1750] ;  /* 0x0017500001077983 */ /* 0x000f220000100800 */
[----:B--2---:R-:W-:-:S02]  /*447d0*/  PRMT R2, RZ, 0x7610, R2 ;  /* 0x00007610ff027816 */ /* 0x004fc40000000002 */
[----:B------:R-:W-:Y:S02]  /*447e0*/  ISETP.GT.AND P2, PT, R4, 0x38, PT ;  /* 0x000000380400780c */ /* 0x000fe40003f44270 */
[----:B----4-:R-:W-:-:S04]  /*447f0*/  @P0 LOP3.LUT R7, R7, R6, RZ, 0x3c, !PT ;  /* 0x0000000607070212 */ /* 0x010fc800078e3cff */
[----:B------:R-:W-:-:S04]  /*44800*/  @P0 LOP3.LUT R6, R7, R6, RZ, 0x3c, !PT ;  /* 0x0000000607060212 */ /* 0x000fc800078e3cff */
[----:B------:R-:W-:-:S05]  /*44810*/  @P0 LOP3.LUT R7, R7, R6, RZ, 0x3c, !PT ;  /* 0x0000000607070212 */ /* 0x000fca00078e3cff */
[----:B------:R-:W2:Y:S04]  /*44820*/  @P0 LDG.E.U16 R29, desc[UR60][R6.64] ;  /* 0x0000003c061d0981 */ /* 0x000ea8000c1e1500 */
[----:B------:R-:W4:Y:S04]  /*44830*/  LDL R6, [R1+0x1744] ;  /* 0x0017440001067983 */ /* 0x000f280000100800 */
[----:B------:R-:W4:Y:S01]  /*44840*/  LDL R7, [R1+0x1748] ;  /* 0x0017480001077983 */ /* 0x000f220000100800 */
[----:B---3--:R-:W-:-:S03]  /*44850*/  PRMT R5, RZ, 0x7610, R5 ;  /* 0x00007610ff057816 */ /* 0x008fc60000000005 */
[----:B--2---:R-:W-:Y:S01]  /*44860*/  STL [R1+0x7fa8], R29 ;  /* 0x007fa81d01007387 */ /* 0x004fe20000100800 */
[----:B----4-:R-:W-:-:S04]  /*44870*/  @P0 LOP3.LUT R7, R7, R6, RZ, 0x3c, !PT ;  /* 0x0000000607070212 */ /* 0x010fc800078e3cff */
        /* <DEDUP_REMOVED lines=27> */
[----:B---3--:R-:W-:-:S04]  /*44a30*/  @P2 LOP3.LUT R7, R7, R6, RZ, 0x3c, !PT ;  /* 0x0000000607072212 */ /* 0x008fc800078e3cff */
[----:B------:R-:W-:-:S04]  /*44a40*/  @P2 LOP3.LUT R6, R7, R6, RZ, 0x3c, !PT ;  /* 0x0000000607062212 */ /* 0x000fc800078e3cff */
[----:B------:R-:W-:-:S05]  /*44a50*/  @P2 LOP3.LUT R7, R7, R6, RZ, 0x3c, !PT ;  /* 0x0000000607072212 */ /* 0x000fca00078e3cff */
[----:B------:R-:W3:Y:S04]  /*44a60*/  @P2 LDG.E.U16 R5, desc[UR60][R6.64] ;  /* 0x0000003c06052981 */ /* 0x000ee8000c1e1500 */
[----:B------:R-:W4:Y:S04]  /*44a70*/  LDL R6, [R1+0x1724] ;  /* 0x0017240001067983 */ /* 0x000f280000100800 */
[----:B------:R-:W4:Y:S04]  /*44a80*/  LDL R7, [R1+0x1728] ;  /* 0x0017280001077983 */ /* 0x000f280000100800 */
[----:B---3--:R0:W-:Y:S04]  /*44a90*/  STL [R1+0x100], R5 ;  /* 0x0001000501007387 */ /* 0x0081e80000100800 */
[----:B0-----:R-:W3:Y:S01]  /*44aa0*/  LDL R5, [R1+0x1710] ;  /* 0x0017100001057983 */ /* 0x001ee20000100800 */
[----:B--2---:R-:W-:-:S02]  /*44ab0*/  PRMT R2, RZ, 0x7610, R2 ;  /* 0x00007610ff027816 */ /* 0x004fc40000000002 */
[----:B----4-:R-:W-:-:S04]  /*44ac0*/  @P2 LOP3.LUT R7, R7, R6, RZ, 0x3c, !PT ;  /* 0x0000000607072212 */ /* 0x010fc800078e3cff */
[----:B------:R-:W-:-:S04]  /*44ad0*/  @P2 LOP3.LUT R6, R7, R6, RZ, 0x3c, !PT ;  /* 0x0000000607062212 */ /* 0x000fc800078e3cff */
[----:B------:R-:W-:-:S05]  /*44ae0*/  @P2 LOP3.LUT R7, R7, R6, RZ, 0x3c, !PT ;  /* 0x0000000607072212 */ /* 0x000fca00078e3cff */
[----:B------:R-:W2:Y:S04]  /*44af0*/  @P2 LDG.E.U16 R27, desc[UR60][R6.64] ;  /* 0x0000003c061b2981 */ /* 0x000ea8000c1e1500 */
[----:B--2---:R0:W-:Y:S04]  /*44b00*/  STL [R1+0xfc], R27 ;  /* 0x0000fc1b01007387 */ /* 0x0041e80000100800 */
[----:B0-----:R-:W2:Y:S04]  /*44b10*/  LDL.LU R27, [R1+0x8098] ;  /* 0x00809800011b7983 */ /* 0x001ea80000300800 */
[----:B------:R-:W4:Y:S04]  /*44b20*/  LDL R6, [R1+0x171c] ;  /* 0x00171c0001067983 */ /* 0x000f280000100800 */
[----:B------:R-:W4:Y:S01]  /*44b30*/  LDL R7, [R1+0x1720] ;  /* 0x0017200001077983 */ /* 0x000f220000100800 */
[----:B------:R-:W-:-:S02]  /*44b40*/  ISETP.GT.AND P0, PT, R4, 0x3a, PT ;  /* 0x0000003a0400780c */ /* 0x000fc40003f04270 */
[----:B--2---:R-:W-:Y:S02]  /*44b50*/  PRMT R27, RZ, 0x7610, R27 ;  /* 0x00007610ff1b7816 */ /* 0x004fe4000000001b */
[----:B----4-:R-:W-:-:S04]  /*44b60*/  @P3 LOP3.LUT R7, R7, R6, RZ, 0x3c, !PT ;  /* 0x0000000607073212 */ /* 0x010fc800078e3cff */
[----:B------:R-:W-:-:S04]  /*44b70*/  @P3 LOP3.LUT R6, R7, R6, RZ, 0x3c, !PT ;  /* 0x0000000607063212 */ /* 0x000fc800078e3cff */
[----:B------:R-:W-:-:S05]  /*44b80*/  @P3 LOP3.LUT R7, R7, R6, RZ, 0x3c, !PT ;  /* 0x0000000607073212 */ /* 0x000fca00078e3cff */
[----:B------:R-:W2:Y:S04]  /*44b90*/  @P3 LDG.E.U16 R2, desc[UR60][R6.64] ;  /* 0x0000003c06023981 */ /* 0x000ea8000c1e1500 */
[----:B--2---:R0:W-:Y:S04]  /*44ba0*/  STL [R1+0xf8], R2 ;  /* 0x0000f80201007387 */ /* 0x0041e80000100800 */
[----:B0-----:R-:W2:Y:S04]  /*44bb0*/  LDL.LU R2, [R1+0x8094] ;  /* 0x0080940001027983 */ /* 0x001ea80000300800 */
[----:B------:R-:W4:Y:S04]  /*44bc0*/  LDL R6, [R1+0x1714] ;  /* 0x0017140001067983 */ /* 0x000f280000100800 */
[----:B------:R-:W4:Y:S02]  /*44bd0*/  LDL R7, [R1+0x1718] ;  /* 0x0017180001077983 */ /* 0x000f240000100800 */
[----:B----4-:R-:W-:-:S04]  /*44be0*/  @P3 LOP3.LUT R7, R7, R6, RZ, 0x3c, !PT ;  /* 0x0000000607073212 */ /* 0x010fc800078e3cff */
[----:B------:R-:W-:-:S04]  /*44bf0*/  @P3 LOP3.LUT R6, R7, R6, RZ, 0x3c, !PT ;  /* 0x0000000607063212 */ /* 0x000fc800078e3cff */
[----:B------:R-:W-:-:S05]  /*44c00*/  @P3 LOP3.LUT R7, R7, R6, RZ, 0x3c, !PT ;  /* 0x0000000607073212 */ /* 0x000fca00078e3cff */
[----:B------:R-:W4:Y:S01]  /*44c10*/  @P3 LDG.E.U16 R27, desc[UR60][R6.64] ;  /* 0x0000003c061b3981 */ /* 0x000f22000c1e1500 */
[C---:B------:R-:W-:Y:S02]  /*44c20*/  ISETP.GT.AND P1, PT, R4.reuse, 0x3b, PT ;  /* 0x0000003b0400780c */ /* 0x040fe40003f24270 */
[C---:B------:R-:W-:Y:S02]  /*44c30*/  ISETP.GT.AND P2, PT, R4.reuse, 0x3c, PT ;  /* 0x0000003c0400780c */ /* 0x040fe40003f44270 */
[C---:B------:R-:W-:Y:S02]  /*44c40*/  ISETP.GT.AND P3, PT, R4.reuse, 0x3d, PT ;  /* 0x0000003d0400780c */ /* 0x040fe40003f64270 */
[C---:B------:R-:W-:Y:S02]  /*44c50*/  ISETP.GT.AND P4, PT, R4.reuse, 0x3e, PT ;  /* 0x0000003e0400780c */ /* 0x040fe40003f84270 */
[----:B------:R-:W-:Y:S02]  /*44c60*/  ISETP.GT.AND P5, PT, R4, 0x3f, PT ;  /* 0x0000003f0400780c */ /* 0x000fe40003fa4270 */
[----:B--2---:R-:W-:Y:S01]  /*44c70*/  PRMT R2, RZ, 0x7610, R2 ;  /* 0x00007610ff027816 */ /* 0x004fe20000000002 */
[----:B----4-:R0:W-:Y:S02]  /*44c80*/  STL [R1+0xf4], R27 ;  /* 0x0000f41b01007387 */ /* 0x0101e40000100800 */
[----:B0-----:R-:W0:Y:S02]  /*44c90*/  S2R R27, SR_TID.X ;  /* 0x00000000001b7919 */ /* 0x001e240000002100 */
[----:B0-----:R-:W-:-:S04]  /*44ca0*/  LOP3.LUT R27, R27, 0x3f, RZ, 0xc0, !PT ;  /* 0x0000003f1b1b7812 */ /* 0x001fc800078ec0ff */
[----:B------:R-:W-:Y:S02]  /*44cb0*/  ISETP.GE.AND P6, PT, R27, R4, PT ;  /* 0x000000041b00720c */ /* 0x000fe40003fc6270 */
[----:B------:R-:W2:Y:S04]  /*44cc0*/  LDL.LU R27, [R1+0x8090] ;  /* 0x00809000011b7983 */ /* 0x000ea80000300800 */
[----:B------:R-:W3:Y:S01]  /*44cd0*/  LDL R4, [R1+0x170c] ;  /* 0x00170c0001047983 */ /* 0x000ee20000100800 */
        /* <DEDUP_REMOVED lines=63> */
[----:B---3--:R-:W-:-:S02]  /*450d0*/  PRMT R2, RZ, 0x7610, R2 ;  /* 0x00007610ff027816 */ /* 0x008fc40000000002 */
[----:B----4-:R-:W-:-:S04]  /*450e0*/  @P3 LOP3.LUT R5, R5, R4, RZ, 0x3c, !PT ;  /* 0x0000000405053212 */ /* 0x010fc800078e3cff */
[----:B------:R-:W-:-:S04]  /*450f0*/  @P3 LOP3.LUT R4, R5, R4, RZ, 0x3c, !PT ;  /* 0x0000000405043212 */ /* 0x000fc800078e3cff */
[----:B------:R-:W-:-:S05]  /*45100*/  @P3 LOP3.LUT R5, R5, R4, RZ, 0x3c, !PT ;  /* 0x0000000405053212 */ /* 0x000fca00078e3cff */
[----:B------:R0:W3:Y:S04]  /*45110*/  @P3 LDG.E.U16 R29, desc[UR60][R4.64] ;  /* 0x0000003c041d3981 */ /* 0x0000e8000c1e1500 */
[----:B------:R-:W0:Y:S04]  /*45120*/  LDL R4, [R1+0x16cc] ;  /* 0x0016cc0001047983 */ /* 0x000e280000100800 */
[----:B------:R-:W0:Y:S01]  /*45130*/  LDL R5, [R1+0x16d0] ;  /* 0x0016d00001057983 */ /* 0x000e220000100800 */
[----:B------:R-:W-:Y:S02]  /*45140*/  PRMT R26, RZ, 0x7610, R26 ;  /* 0x00007610ff1a7816 */ /* 0x000fe4000000001a */
[----:B0-----:R-:W-:-:S04]  /*45150*/  @P4 LOP3.LUT R5, R5, R4, RZ, 0x3c, !PT ;  /* 0x0000000405054212 */ /* 0x001fc800078e3cff */
[----:B------:R-:W-:-:S04]  /*45160*/  @P4 LOP3.LUT R4, R5, R4, RZ, 0x3c, !PT ;  /* 0x0000000405044212 */ /* 0x000fc800078e3cff */
[----:B------:R-:W-:-:S05]  /*45170*/  @P4 LOP3.LUT R5, R5, R4, RZ, 0x3c, !PT ;  /* 0x0000000405054212 */ /* 0x000fca00078e3cff */
[----:B------:R-:W4:Y:S04]  /*45180*/  @P4 LDG.E.U16 R2, desc[UR60][R4.64] ;  /* 0x0000003c04024981 */ /* 0x000f28000c1e1500 */
[----:B----4-:R0:W-:Y:S04]  /*45190*/  STL [R1+0xd0], R2 ;  /* 0x0000d00201007387 */ /* 0x0101e80000100800 */
[----:B0-----:R-:W4:Y:S04]  /*451a0*/  LDL.LU R2, [R1+0x8070] ;  /* 0x0080700001027983 */ /* 0x001f280000300800 */
[----:B------:R-:W3:Y:S04]  /*451b0*/  LDL R4, [R1+0x16c4] ;  /* 0x0016c40001047983 */ /* 0x000ee80000100800 */
[----:B------:R-:W3:Y:S01]  /*451c0*/  LDL R5, [R1+0x16c8] ;  /* 0x0016c80001057983 */ /* 0x000ee20000100800 */
[----:B--2---:R-:W-:-:S02]  /*451d0*/  PRMT R27, RZ, 0x7610, R27 ;  /* 0x00007610ff1b7816 */ /* 0x004fc4000000001b */
[----:B----4-:R-:W-:Y:S02]  /*451e0*/  PRMT R2, RZ, 0x7610, R2 ;  /* 0x00007610ff027816 */ /* 0x010fe40000000002 */
[----:B---3--:R-:W-:-:S04]  /*451f0*/  @P4 LOP3.LUT R5, R5, R4, RZ, 0x3c, !PT ;  /* 0x0000000405054212 */ /* 0x008fc800078e3cff */
[----:B------:R-:W-:-:S04]  /*45200*/  @P4 LOP3.LUT R4, R5, R4, RZ, 0x3c, !PT ;  /* 0x0000000405044212 */ /* 0x000fc800078e3cff */
[----:B------:R-:W-:-:S05]  /*45210*/  @P4 LOP3.LUT R5, R5, R4, RZ, 0x3c, !PT ;  /* 0x0000000405054212 */ /* 0x000fca00078e3cff */
[----:B------:R-:W2:Y:S04]  /*45220*/  @P4 LDG.E.U16 R26, desc[UR60][R4.64] ;  /* 0x0000003c041a4981 */ /* 0x000ea8000c1e1500 */
[----:B--2---:R0:W-:Y:S04]  /*45230*/  STL [R1+0xcc], R26 ;  /* 0x0000cc1a01007387 */ /* 0x0041e80000100800 */
[----:B0-----:R-:W2:Y:S04]  /*45240*/  LDL.LU R26, [R1+0x806c] ;  /* 0x00806c00011a7983 */ /* 0x001ea80000300800 */
[----:B------:R-:W3:Y:S04]  /*45250*/  LDL R4, [R1+0x16bc] ;  /* 0x0016bc0001047983 */ /* 0x000ee80000100800 */
[----:B------:R-:W3:Y:S02]  /*45260*/  LDL R5, [R1+0x16c0] ;  /* 0x0016c00001057983 */ /* 0x000ee40000100800 */
[----:B---3--:R-:W-:-:S04]  /*45270*/  @P5 LOP3.LUT R5, R5, R4, RZ, 0x3c, !PT ;  /* 0x0000000405055212 */ /* 0x008fc800078e3cff */
[----:B------:R-:W-:-:S04]  /*45280*/  @P5 LOP3.LUT R4, R5, R4, RZ, 0x3c, !PT ;  /* 0x0000000405045212 */ /* 0x000fc800078e3cff */
[----:B------:R-:W-:-:S05]  /*45290*/  @P5 LOP3.LUT R5, R5, R4, RZ, 0x3c, !PT ;  /* 0x0000000405055212 */ /* 0x000fca00078e3cff */
[----:B------:R-:W3:Y:S04]  /*452a0*/  @P5 LDG.E.U16 R27, desc[UR60][R4.64] ;  /* 0x0000003c041b5981 */ /* 0x000ee8000c1e1500 */
[----:B---3--:R0:W-:Y:S04]  /*452b0*/  STL [R1+0xc8], R27 ;  /* 0x0000c81b01007387 */ /* 0x0081e80000100800 */
[----:B0-----:R-:W3:Y:S04]  /*452c0*/  LDL.LU R27, [R1+0x8068] ;  /* 0x00806800011b7983 */ /* 0x001ee80000300800 */
[----:B------:R-:W4:Y:S04]  /*452d0*/  LDL R4, [R1+0x16b4] ;  /* 0x0016b40001047983 */ /* 0x000f280000100800 */
[----:B------:R-:W4:Y:S02]  /*452e0*/  LDL R5, [R1+0x16b8] ;  /* 0x0016b80001057983 */ /* 0x000f240000100800 */
[----:B----4-:R-:W-:-:S04]  /*452f0*/  @P5 LOP3.LUT R5, R5, R4, RZ, 0x3c, !PT ;  /* 0x0000000405055212 */ /* 0x010fc800078e3cff */
[----:B------:R-:W-:-:S04]  /*45300*/  @P5 LOP3.LUT R4, R5, R4, RZ, 0x3c, !PT ;  /* 0x0000000405045212 */ /* 0x000fc800078e3cff */
[----:B------:R-:W-:-:S05]  /*45310*/  @P5 LOP3.LUT R5, R5, R4, RZ, 0x3c, !PT ;  /* 0x0000000405055212 */ /* 0x000fca00078e3cff */
[----:B------:R-:W4:Y:S01]  /*45320*/  @P5 LDG.E.U16 R2, desc[UR60][R4.64] ;  /* 0x0000003c04025981 */ /* 0x000f22000c1e1500 */
[----:B--2---:R-:W-:Y:S01]  /*45330*/  PRMT R26, RZ, 0x7610, R26 ;  /* 0x00007610ff1a7816 */ /* 0x004fe2000000001a */
[----:B------:R-:W-:Y:S06]  /*45340*/  BAR.SYNC.DEFER_BLOCKING 0x0 ;  /* 0x0000000000007b1d */ /* 0x000fec0000010000 */
[----:B----4-:R0:W-:Y:S04]  /*45350*/  STL [R1+0xc4], R2 ;  /* 0x0000c40201007387 */ /* 0x0101e80000100800 */
[----:B0-----:R-:W2:Y:S04]  /*45360*/  LDL.LU R2, [R1+0x8064] ;  /* 0x0080640001027983 */ /* 0x001ea80000300800 */
[----:B------:R-:W4:Y:S04]  /*45370*/  LDL R4, [R1+0x1abc] ;  /* 0x001abc0001047983 */ /* 0x000f280000100800 */
[----:B------:R-:W4:Y:S01]  /*45380*/  LDL R5, [R1+0x2880] ;  /* 0x0028800001057983 */ /* 0x000f220000100800 */
[----:B---3--:R-:W-:-:S02]  /*45390*/  PRMT R27, RZ, 0x7610, R27 ;  /* 0x00007610ff1b7816 */ /* 0x008fc4000000001b */
[----:B--2---:R-:W-:Y:S02]  /*453a0*/  PRMT R2, RZ, 0x7610, R2 ;  /* 0x00007610ff027816 */ /* 0x004fe40000000002 */
[----:B----4-:R-:W-:-:S04]  /*453b0*/  @!P6 LOP3.LUT R5, R5, R4, RZ, 0x3c, !PT ;  /* 0x000000040505e212 */ /* 0x010fc800078e3cff */
[----:B------:R-:W-:-:S04]  /*453c0*/  @!P6 LOP3.LUT R4, R5, R4, RZ, 0x3c, !PT ;  /* 0x000000040504e212 */ /* 0x000fc800078e3cff */
[----:B------:R-:W-:-:S05]  /*453d0*/  @!P6 LOP3.LUT R5, R5, R4, RZ, 0x3c, !PT ;  /* 0x000000040505e212 */ /* 0x000fca00078e3cff */
[----:B------:R-:W2:Y:S04]  /*453e0*/  @!P6 LDG.E.U16 R26, desc[UR60][R4.64] ;  /* 0x0000003c041ae981 */ /* 0x000ea8000c1e1500 */
[----:B--2---:R0:W-:Y:S04]  /*453f0*/  STL [R1+0xc0], R26 ;  /* 0x0000c01a01007387 */ /* 0x0041e80000100800 */
[----:B0-----:R-:W2:Y:S04]  /*45400*/  LDL.LU R26, [R1+0x8060] ;  /* 0x00806000011a7983 */ /* 0x001ea80000300800 */
[----:B------:R-:W3:Y:S04]  /*45410*/  LDL R4, [R1+0x285c] ;  /* 0x00285c0001047983 */ /* 0x000ee80000100800 */
[----:B------:R-:W3:Y:S02]  /*45420*/  LDL R5, [R1+0x2860] ;  /* 0x0028600001057983 */ /* 0x000ee40000100800 */
[----:B---3--:R-:W-:-:S04]  /*45430*/  @!P6 LOP3.LUT R5, R5, R4, RZ, 0x3c, !PT ;  /* 0x000000040505e212 */ /* 0x008fc800078e3cff */
[----:B------:R-:W-:-:S04]  /*45440*/  @!P6 LOP3.LUT R4, R5, R4, RZ, 0x3c, !PT ;  /* 0x000000040504e212 */ /* 0x000fc800078e3cff */
[----:B------:R-:W-:-:S05]  /*45450*/  @!P6 LOP3.LUT R5, R5, R4, RZ, 0x3c, !PT ;  /* 0x000000040505e212 */ /* 0x000fca00078e3cff */
[----:B------:R-:W3:Y:S04]  /*45460*/  @!P6 LDG.E.U16 R2, desc[UR60][R4.64] ;  /* 0x0000003c0402e981 */ /* 0x000ee8000c1e1500 */
[----:B---3--:R0:W-:Y:S04]  /*45470*/  STL [R1+0xbc], R2 ;  /* 0x0000bc0201007387 */ /* 0x0081e80000100800 */
[----:B0-----:R-:W3:Y:S04]  /*45480*/  LDL.LU R2, [R1+0x805c] ;  /* 0x00805c0001027983 */ /* 0x001ee80000300800 */
[----:B------:R-:W4:Y:S04]  /*45490*/  LDL R4, [R1+0x281c] ;  /* 0x00281c0001047983 */ /* 0x000f280000100800 */
[----:B------:R-:W4:Y:S01]  /*454a0*/  LDL R5, [R1+0x2820] ;  /* 0x0028200001057983 */ /* 0x000f220000100800 */
[----:B---3--:R-:W-:-:S02]  /*454b0*/  PRMT R2, RZ, 0x7610, R2 ;  /* 0x00007610ff027816 */ /* 0x008fc40000000002 */
[----:B----4-:R-:W-:-:S04]  /*454c0*/  @!P6 LOP3.LUT R5, R5, R4, RZ, 0x3c, !PT ;  /* 0x000000040505e212 */ /* 0x010fc800078e3cff */
        /* <DEDUP_REMOVED lines=214> */
[----:B--2---:R-:W-:-:S02]  /*46230*/  PRMT R26, RZ, 0x7610, R26 ;  /* 0x00007610ff1a7816 */ /* 0x004fc4000000001a */
[----:B----4-:R-:W-:-:S04]  /*46240*/  @!P6 LOP3.LUT R5, R5, R4, RZ, 0x3c, !PT ;  /* 0x000000040505e212 */ /* 0x010fc800078e3cff */
[----:B------:R-:W-:-:S04]  /*46250*/  @!P6 LOP3.LUT R4, R5, R4, RZ, 0x3c, !PT ;  /* 0x000000040504e212 */ /* 0x000fc800078e3cff */
[----:B------:R-:W-:-:S05]  /*46260*/  @!P6 LOP3.LUT R5, R5, R4, RZ, 0x3c, !PT ;  /* 0x000000040505e212 */ /* 0x000fca00078e3cff */
[----:B------:R-:W2:Y:S04]  /*46270*/  @!P6 LDG.E.U16 R27, desc[UR60][R4.64] ;  /* 0x0000003c041be981 */ /* 0x000ea8000c1e1500 */
[----:B--2---:R0:W-:Y:S04]  /*46280*/  STL [R1+0x58], R27 ;  /* 0x0000581b01007387 */ /* 0x0041e80000100800 */
[----:B0-----:R-:W2:Y:S04]  /*46290*/  LDL.LU R27, [R1+0x7ff8] ;  /* 0x007ff800011b7983 */ /* 0x001ea80000300800 */
[----:B------:R-:W4:Y:S04]  /*462a0*/  LDL R4, [R1+0x21dc] ;  /* 0x0021dc0001047983 */ /* 0x000f280000100800 */
[----:B------:R-:W4:Y:S01]  /*462b0*/  LDL R5, [R1+0x21e0] ;  /* 0x0021e00001057983 */ /* 0x000f220000100800 */
[----:B------:R-:W-:-:S02]  /*462c0*/  PRMT R25, RZ, 0x7610, R25 ;  /* 0x00007610ff197816 */ /* 0x000fc40000000019 */
[----:B----4-:R-:W-:-:S04]  /*462d0*/  @!P6 LOP3.LUT R5, R5, R4, RZ, 0x3c, !PT ;  /* 0x000000040505e212 */ /* 0x010fc800078e3cff */
[----:B------:R-:W-:-:S04]  /*462e0*/  @!P6 LOP3.LUT R4, R5, R4, RZ, 0x3c, !PT ;  /* 0x000000040504e212 */ /* 0x000fc800078e3cff */
[----:B------:R-:W-:-:S05]  /*462f0*/  @!P6 LOP3.LUT R5, R5, R4, RZ, 0x3c, !PT ;  /* 0x000000040505e212 */ /* 0x000fca00078e3cff */
[----:B------:R-:W4:Y:S04]  /*46300*/  @!P6 LDG.E.U16 R26, desc[UR60][R4.64] ;  /* 0x0000003c041ae981 */ /* 0x000f28000c1e1500 */
[----:B----4-:R0:W-:Y:S04]  /*46310*/  STL [R1+0x54], R26 ;  /* 0x0000541a01007387 */ /* 0x0101e80000100800 */
[----:B0-----:R-:W4:Y:S04]  /*46320*/  LDL.LU R26, [R1+0x7ff4] ;  /* 0x007ff400011a7983 */ /* 0x001f280000300800 */
[----:B------:R-:W3:Y:S04]  /*46330*/  LDL R4, [R1+0x219c] ;  /* 0x00219c0001047983 */ /* 0x000ee80000100800 */
[----:B------:R-:W3:Y:S01]  /*46340*/  LDL R5, [R1+0x21a0] ;  /* 0x0021a00001057983 */ /* 0x000ee20000100800 */
[----:B------:R-:W-:-:S02]  /*46350*/  PRMT R24, RZ, 0x7610, R24 ;  /* 0x00007610ff187816 */ /* 0x000fc40000000018 */
[----:B---3--:R-:W-:-:S04]  /*46360*/  @!P6 LOP3.LUT R5, R5, R4, RZ, 0x3c, !PT ;  /* 0x000000040505e212 */ /* 0x008fc800078e3cff */
[----:B------:R-:W-:-:S04]  /*46370*/  @!P6 LOP3.LUT R4, R5, R4, RZ, 0x3c, !PT ;  /* 0x000000040504e212 */ /* 0x000fc800078e3cff */
[----:B------:R-:W-:-:S05]  /*46380*/  @!P6 LOP3.LUT R5, R5, R4, RZ, 0x3c, !PT ;  /* 0x000000040505e212 */ /* 0x000fca00078e3cff */
[----:B------:R-:W3:Y:S04]  /*46390*/  @!P6 LDG.E.U16 R25, desc[UR60][R4.64] ;  /* 0x0000003c0419e981 */ /* 0x000ee8000c1e1500 */
[----:B---3--:R0:W-:Y:S04]  /*463a0*/  STL [R1+0x50], R25 ;  /* 0x0000501901007387 */ /* 0x0081e80000100800 */
[----:B0-----:R-:W3:Y:S04]  /*463b0*/  LDL.LU R25, [R1+0x7ff0] ;  /* 0x007ff00001197983 */ /* 0x001ee80000300800 */
[----:B------:R-:W2:Y:S04]  /*463c0*/  LDL R4, [R1+0x215c] ;  /* 0x00215c0001047983 */ /* 0x000ea80000100800 */
[----:B------:R-:W2:Y:S01]  /*463d0*/  LDL R5, [R1+0x2160] ;  /* 0x0021600001057983 */ /* 0x000ea20000100800 */
[----:B------:R-:W-:-:S02]  /*463e0*/  PRMT R23, RZ, 0x7610, R23 ;  /* 0x00007610ff177816 */ /* 0x000fc40000000017 */
[----:B--2---:R-:W-:-:S04]  /*463f0*/  @!P6 LOP3.LUT R5, R5, R4, RZ, 0x3c, !PT ;  /* 0x000000040505e212 */ /* 0x004fc800078e3cff */
        /* <DEDUP_REMOVED lines=157> */
[----:B------:R-:W3:Y:S04]  /*46dd0*/  LDL R4, [R1+0x1cdc] ;  /* 0x001cdc0001047983 */ /* 0x000ee80000100800 */
[----:B------:R-:W3:Y:S01]  /*46de0*/  LDL R5, [R1+0x1ce0] ;  /* 0x001ce00001057983 */ /* 0x000ee20000100800 */
[----:B------:R-:W-:-:S02]  /*46df0*/  PRMT R3, RZ, 0x7610, R3 ;  /* 0x00007610ff037816 */ /* 0x000fc40000000003 */
[----:B------:R-:W-:Y:S02]  /*46e00*/  PRMT R27, RZ, 0x7610, R27 ;  /* 0x00007610ff1b7816 */ /* 0x000fe4000000001b */
[----:B------:R-:W-:Y:S02]  /*46e10*/  PRMT R26, RZ, 0x7610, R26 ;  /* 0x00007610ff1a7816 */ /* 0x000fe4000000001a */
[----:B------:R-:W-:Y:S02]  /*46e20*/  PRMT R25, RZ, 0x7610, R25 ;  /* 0x00007610ff197816 */ /* 0x000fe40000000019 */
[----:B------:R-:W-:Y:S02]  /*46e30*/  PRMT R24, RZ, 0x7610, R24 ;  /* 0x00007610ff187816 */ /* 0x000fe40000000018 */
[----:B------:R-:W-:Y:S02]  /*46e40*/  PRMT R23, RZ, 0x7610, R23 ;  /* 0x00007610ff177816 */ /* 0x000fe40000000017 */
        /* <DEDUP_REMOVED lines=13> */
[----:B--2---:R-:W-:Y:S02]  /*46f20*/  PRMT R9, RZ, 0x7610, R9 ;  /* 0x00007610ff097816 */ /* 0x004fe40000000009 */
[----:B----4-:R-:W-:Y:S02]  /*46f30*/  PRMT R8, RZ, 0x7610, R8 ;  /* 0x00007610ff087816 */ /* 0x010fe40000000008 */
[----:B------:R-:W-:Y:S02]  /*46f40*/  PRMT R7, RZ, 0x7610, R7 ;  /* 0x00007610ff077816 */ /* 0x000fe40000000007 */
[----:B------:R-:W-:Y:S02]  /*46f50*/  PRMT R6, RZ, 0x7610, R6 ;  /* 0x00007610ff067816 */ /* 0x000fe40000000006 */
[----:B------:R-:W-:Y:S01]  /*46f60*/  PRMT R0, RZ, 0x7610, R0 ;  /* 0x00007610ff007816 */ /* 0x000fe20000000000 */
[----:B0-----:R-:W0:Y:S02]  /*46f70*/  S2R R2, SR_TID.X ;  /* 0x0000000000027919 */ /* 0x001e240000002100 */
[----:B0-----:R-:W-:-:S05]  /*46f80*/  LOP3.LUT R2, R2, 0x3f, RZ, 0xc0, !PT ;  /* 0x0000003f02027812 */ /* 0x001fca00078ec0ff */
[----:B------:R-:W-:Y:S01]  /*46f90*/  IMAD.SHL.U32 R2, R2, 0x2, RZ ;  /* 0x0000000202027824 */ /* 0x000fe200078e00ff */
[----:B---3--:R-:W-:-:S04]  /*46fa0*/  @!P6 LOP3.LUT R5, R5, R4, RZ, 0x3c, !PT ;  /* 0x000000040505e212 */ /* 0x008fc800078e3cff */
[----:B------:R-:W-:-:S04]  /*46fb0*/  @!P6 LOP3.LUT R4, R5, R4, RZ, 0x3c, !PT ;  /* 0x000000040504e212 */ /* 0x000fc800078e3cff */
[----:B------:R-:W-:-:S05]  /*46fc0*/  @!P6 LOP3.LUT R5, R5, R4, RZ, 0x3c, !PT ;  /* 0x000000040505e212 */ /* 0x000fca00078e3cff */
[----:B------:R0:W2:Y:S04]  /*46fd0*/  @!P6 LDG.E.U16 R28, desc[UR60][R4.64] ;  /* 0x0000003c041ce981 */ /* 0x0000a8000c1e1500 */
[----:B------:R-:W0:Y:S04]  /*46fe0*/  LDL R4, [R1+0x1c9c] ;  /* 0x001c9c0001047983 */ /* 0x000e280000100800 */
[----:B------:R-:W0:Y:S02]  /*46ff0*/  LDL R5, [R1+0x1ca0] ;  /* 0x001ca00001057983 */ /* 0x000e240000100800 */
[----:B0-----:R-:W-:-:S04]  /*47000*/  @!P6 LOP3.LUT R5, R5, R4, RZ, 0x3c, !PT ;  /* 0x000000040505e212 */ /* 0x001fc800078e3cff */
[----:B------:R-:W-:-:S04]  /*47010*/  @!P6 LOP3.LUT R4, R5, R4, RZ, 0x3c, !PT ;  /* 0x000000040504e212 */ /* 0x000fc800078e3cff */
[----:B------:R-:W-:Y:S01]  /*47020*/  @!P6 LOP3.LUT R5, R5, R4, RZ, 0x3c, !PT ;  /* 0x000000040505e212 */ /* 0x000fe200078e3cff */
[----:B--2---:R0:W-:Y:S04]  /*47030*/  STL [R1+0x7f30], R28 ;  /* 0x007f301c01007387 */ /* 0x0041e80000100800 */
[----:B------:R2:W3:Y:S04]  /*47040*/  @!P6 LDG.E.U16 R3, desc[UR60][R4.64] ;  /* 0x0000003c0403e981 */ /* 0x0004e8000c1e1500 */
[----:B0-----:R-:W4:Y:S04]  /*47050*/  LDL R28, [R1+0x1ba0] ;  /* 0x001ba000011c7983 */ /* 0x001f280000100800 */
[----:B------:R-:W2:Y:S04]  /*47060*/  LDL R4, [R1+0x1c5c] ;  /* 0x001c5c0001047983 */ /* 0x000ea80000100800 */
[----:B------:R-:W2:Y:S02]  /*47070*/  LDL R5, [R1+0x1c60] ;  /* 0x001c600001057983 */ /* 0x000ea40000100800 */
[----:B--2---:R-:W-:-:S04]  /*47080*/  @!P6 LOP3.LUT R5, R5, R4, RZ, 0x3c, !PT ;  /* 0x000000040505e212 */ /* 0x004fc800078e3cff */
[----:B------:R-:W-:-:S04]  /*47090*/  @!P6 LOP3.LUT R4, R5, R4, RZ, 0x3c, !PT ;  /* 0x000000040504e212 */ /* 0x000fc800078e3cff */
[----:B------:R-:W-:Y:S01]  /*470a0*/  @!P6 LOP3.LUT R5, R5, R4, RZ, 0x3c, !PT ;  /* 0x000000040505e212 */ /* 0x000fe200078e3cff */
[----:B---3--:R0:W-:Y:S04]  /*470b0*/  STL [R1+0x7f34], R3 ;  /* 0x007f340301007387 */ /* 0x0081e80000100800 */
[----:B------:R-:W2:Y:S04]  /*470c0*/  @!P6 LDG.E.U16 R27, desc[UR60][R4.64] ;  /* 0x0000003c041be981 */ /* 0x000ea8000c1e1500 */
[----:B0-----:R-:W3:Y:S04]  /*470d0*/  LDL R3, [R1+0x1b9c] ;  /* 0x001b9c0001037983 */ /* 0x001ee80000100800 */
[----:B------:R-:W4:Y:S04]  /*470e0*/  LDL R4, [R1+0x1c1c] ;  /* 0x001c1c0001047983 */ /* 0x000f280000100800 */
[----:B------:R-:W4:Y:S04]  /*470f0*/  LDL R5, [R1+0x1c20] ;  /* 0x001c200001057983 */ /* 0x000f280000100800 */
[----:B--2---:R0:W-:Y:S04]  /*47100*/  STL [R1+0x7f38], R27 ;  /* 0x007f381b01007387 */ /* 0x0041e80000100800 */
[----:B0-----:R-:W2:Y:S01]  /*47110*/  LDL R27, [R1+0x1be0] ;  /* 0x001be000011b7983 */ /* 0x001ea20000100800 */
[----:B----4-:R-:W-:-:S04]  /*47120*/  @!P6 LOP3.LUT R5, R5, R4, RZ, 0x3c, !PT ;  /* 0x000000040505e212 */ /* 0x010fc800078e3cff */
[----:B------:R-:W-:-:S04]  /*47130*/  @!P6 LOP3.LUT R4, R5, R4, RZ, 0x3c, !PT ;  /* 0x000000040504e212 */ /* 0x000fc800078e3cff */
[----:B------:R-:W-:-:S05]  /*47140*/  @!P6 LOP3.LUT R5, R5, R4, RZ, 0x3c, !PT ;  /* 0x000000040505e212 */ /* 0x000fca00078e3cff */
[----:B------:R2:W4:Y:S04]  /*47150*/  @!P6 LDG.E.U16 R26, desc[UR60][R4.64] ;  /* 0x0000003c041ae981 */ /* 0x000528000c1e1500 */
[----:B------:R-:W3:Y:S01]  /*47160*/  LDL R5, [R1+0x1bdc] ;  /* 0x001bdc0001057983 */ /* 0x000ee20000100800 */
[----:B--2---:R-:W-:-:S05]  /*47170*/  @!P6 IMAD.MOV.U32 R4, RZ, RZ, R27 ;  /* 0x000000ffff04e224 */ /* 0x004fca00078e001b */
[----:B---3--:R0:W2:Y:S04]  /*47180*/  @!P6 LDG.E.U16 R25, desc[UR60][R4.64] ;  /* 0x0000003c0419e981 */ /* 0x0080a8000c1e1500 */
[----:B----4-:R3:W-:Y:S01]  /*47190*/  STL [R1+0x7f3c], R26 ;  /* 0x007f3c1a01007387 */ /* 0x0107e20000100800 */
[----:B0-----:R-:W-:Y:S02]  /*471a0*/  @!P6 IMAD.MOV.U32 R4, RZ, RZ, R28 ;  /* 0x000000ffff04e224 */ /* 0x001fe400078e001c */
[----:B------:R-:W-:Y:S01]  /*471b0*/  @!P6 IMAD.MOV.U32 R5, RZ, RZ, R3 ;  /* 0x000000ffff05e224 */ /* 0x000fe200078e0003 */
[----:B---3--:R-:W3:Y:S04]  /*471c0*/  LDL R26, [R1+0x1b60] ;  /* 0x001b6000011a7983 */ /* 0x008ee80000100800 */
[----:B------:R3:W4:Y:S04]  /*471d0*/  @!P6 LDG.E.U16 R24, desc[UR60][R4.64] ;  /* 0x0000003c0418e981 */ /* 0x000728000c1e1500 */
[----:B--2---:R0:W-:Y:S04]  /*471e0*/  STL [R1+0x7f40], R25 ;  /* 0x007f401901007387 */ /* 0x0041e80000100800 */
[----:B------:R-:W2:Y:S04]  /*471f0*/  LDL R28, [R1+0x1ae0] ;  /* 0x001ae000011c7983 */ /* 0x000ea80000100800 */
[----:B------:R-:W2:Y:S04]  /*47200*/  LDL R27, [R1+0x2884] ;  /* 0x00288400011b7983 */ /* 0x000ea80000100800 */
[----:B------:R-:W2:Y:S04]  /*47210*/  LDL R3, [R1+0x28c0] ;  /* 0x0028c00001037983 */ /* 0x000ea80000100800 */
[----:B0-----:R-:W2:Y:S01]  /*47220*/  LDL R25, [R1+0x1b5c] ;  /* 0x001b5c0001197983 */ /* 0x001ea20000100800 */
[----:B---3--:R-:W-:-:S03]  /*47230*/  @!P6 IMAD.MOV.U32 R4, RZ, RZ, R26 ;  /* 0x000000ffff04e224 */ /* 0x008fc600078e001a */
[----:B----4-:R0:W-:Y:S04]  /*47240*/  STL [R1+0x7f44], R24 ;  /* 0x007f441801007387 */ /* 0x0101e80000100800 */
[----:B------:R-:W3:Y:S04]  /*47250*/  LDL R26, [R1+0x28c4] ;  /* 0x0028c400011a7983 */ /* 0x000ee80000100800 */
[----:B0-----:R-:W4:Y:S01]  /*47260*/  LDL R24, [R1+0x1b20] ;  /* 0x001b200001187983 */ /* 0x001f220000100800 */
[----:B--2---:R-:W-:-:S03]  /*47270*/  @!P6 IMAD.MOV.U32 R5, RZ, RZ, R25 ;  /* 0x000000ffff05e224 */ /* 0x004fc600078e0019 */
[----:B------:R-:W2:Y:S04]  /*47280*/  LDL R25, [R1+0x2900] ;  /* 0x0029000001197983 */ /* 0x000ea80000100800 */
[----:B------:R4:W3:Y:S04]  /*47290*/  @!P6 LDG.E.U16 R23, desc[UR60][R4.64] ;  /* 0x0000003c0417e981 */ /* 0x0008e8000c1e1500 */
[----:B------:R-:W2:Y:S01]  /*472a0*/  LDL R5, [R1+0x1b1c] ;  /* 0x001b1c0001057983 */ /* 0x000ea20000100800 */
[----:B----4-:R-:W-:-:S03]  /*472b0*/  @!P6 IMAD.MOV.U32 R4, RZ, RZ, R24 ;  /* 0x000000ffff04e224 */ /* 0x010fc600078e0018 */
[----:B---3--:R0:W-:Y:S04]  /*472c0*/  STL [R1+0x7f48], R23 ;  /* 0x007f481701007387 */ /* 0x0081e80000100800 */
[----:B------:R-:W3:Y:S04]  /*472d0*/  LDL R24, [R1+0x2904] ;  /* 0x0029040001187983 */ /* 0x000ee80000100800 */
[----:B--2---:R2:W4:Y:S04]  /*472e0*/  @!P6 LDG.E.U16 R22, desc[UR60][R4.64] ;  /* 0x0000003c0416e981 */ /* 0x004528000c1e1500 */
[----:B0-----:R-:W3:Y:S04]  /*472f0*/  LDL R23, [R1+0x2940] ;  /* 0x0029400001177983 */ /* 0x001ee80000100800 */
[----:B------:R-:W4:Y:S01]  /*47300*/  LDL R5, [R1+0x1adc] ;  /* 0x001adc0001057983 */ /* 0x000f220000100800 */
[----:B--2---:R-:W-:-:S05]  /*47310*/  @!P6 IMAD.MOV.U32 R4, RZ, RZ, R28 ;  /* 0x000000ffff04e224 */ /* 0x004fca00078e001c */
[----:B----4-:R0:W2:Y:S02]  /*47320*/  @!P6 LDG.E.U16 R21, desc[UR60][R4.64] ;  /* 0x0000003c0415e981 */ /* 0x0100a4000c1e1500 */
[----:B0-----:R-:W-:Y:S02]  /*47330*/  @!P6 IMAD.MOV.U32 R4, RZ, RZ, R3 ;  /* 0x000000ffff04e224 */ /* 0x001fe400078e0003 */
[----:B------:R-:W-:-:S05]  /*47340*/  @!P6 IMAD.MOV.U32 R5, RZ, RZ, R27 ;  /* 0x000000ffff05e224 */ /* 0x000fca00078e001b */
[----:B------:R0:W4:Y:S02]  /*47350*/  @!P6 LDG.E.U16 R20, desc[UR60][R4.64] ;  /* 0x0000003c0414e981 */ /* 0x000124000c1e1500 */
[----:B0-----:R-:W-:Y:S02]  /*47360*/  @!P6 IMAD.MOV.U32 R4, RZ, RZ, R25 ;  /* 0x000000ffff04e224 */ /* 0x001fe400078e0019 */
[----:B------:R-:W-:-:S05]  /*47370*/  @!P6 IMAD.MOV.U32 R5, RZ, RZ, R26 ;  /* 0x000000ffff05e224 */ /* 0x000fca00078e001a */
[----:B------:R3:W4:Y:S04]  /*47380*/  @!P6 LDG.E.U16 R19, desc[UR60][R4.64] ;  /* 0x0000003c0413e981 */ /* 0x000728000c1e1500 */
[----:B------:R0:W-:Y:S01]  /*47390*/  STL [R1+0x7f4c], R22 ;  /* 0x007f4c1601007387 */ /* 0x0001e20000100800 */
[----:B---3--:R-:W-:Y:S02]  /*473a0*/  @!P6 IMAD.MOV.U32 R4, RZ, RZ, R23 ;  /* 0x000000ffff04e224 */ /* 0x008fe400078e0017 */
[----:B------:R-:W-:-:S05]  /*473b0*/  @!P6 IMAD.MOV.U32 R5, RZ, RZ, R24 ;  /* 0x000000ffff05e224 */ /* 0x000fca00078e0018 */
[----:B------:R3:W3:Y:S04]  /*473c0*/  @!P6 LDG.E.U16 R18, desc[UR60][R4.64] ;  /* 0x0000003c0412e981 */ /* 0x0006e8000c1e1500 */
[----:B--2---:R2:W-:Y:S04]  /*473d0*/  STL [R1+0x7f50], R21 ;  /* 0x007f501501007387 */ /* 0x0045e80000100800 */
[----:B------:R-:W3:Y:S04]  /*473e0*/  LDL R27, [R1+0x2944] ;  /* 0x00294400011b7983 */ /* 0x000ee80000100800 */
[----:B------:R-:W3:Y:S04]  /*473f0*/  LDL R3, [R1+0x2980] ;  /* 0x0029800001037983 */ /* 0x000ee80000100800 */
[----:B----4-:R4:W-:Y:S04]  /*47400*/  STL [R1+0x7f54], R20 ;  /* 0x007f541401007387 */ /* 0x0109e80000100800 */
[----:B------:R-:W4:Y:S04]  /*47410*/  LDL R26, [R1+0x2984] ;  /* 0x00298400011a7983 */ /* 0x000f280000100800 */
[----:B------:R-:W4:Y:S04]  /*47420*/  LDL R25, [R1+0x29c0] ;  /* 0x0029c00001197983 */ /* 0x000f280000100800 */
[----:B------:R1:W-:Y:S04]  /*47430*/  STL [R1+0x7f58], R19 ;  /* 0x007f581301007387 */ /* 0x0003e80000100800 */
[----:B------:R-:W4:Y:S04]  /*47440*/  LDL R24, [R1+0x29c4] ;  /* 0x0029c40001187983 */ /* 0x000f280000100800 */
[----:B------:R-:W4:Y:S04]  /*47450*/  LDL R23, [R1+0x2a00] ;  /* 0x002a000001177983 */ /* 0x000f280000100800 */
[----:B0-----:R-:W4:Y:S04]  /*47460*/  LDL R22, [R1+0x2a04] ;  /* 0x002a040001167983 */ /* 0x001f280000100800 */
[----:B--2---:R-:W2:Y:S01]  /*47470*/  LDL R21, [R1+0x2a40] ;  /* 0x002a400001157983 */ /* 0x004ea20000100800 */
[----:B---3--:R-:W-:-:S02]  /*47480*/  @!P6 IMAD.MOV.U32 R5, RZ, RZ, R27 ;  /* 0x000000ffff05e224 */ /* 0x008fc400078e001b */
[----:B------:R-:W-:-:S05]  /*47490*/  @!P6 IMAD.MOV.U32 R4, RZ, RZ, R3 ;  /* 0x000000ffff04e224 */ /* 0x000fca00078e0003 */
[----:B------:R4:W3:Y:S02]  /*474a0*/  @!P6 LDG.E.U16 R17, desc[UR60][R4.64] ;  /* 0x0000003c0411e981 */ /* 0x0008e4000c1e1500 */
[----:B----4-:R-:W-:Y:S02]  /*474b0*/  @!P6 IMAD.MOV.U32 R5, RZ, RZ, R26 ;  /* 0x000000ffff05e224 */ /* 0x010fe400078e001a */
[----:B------:R-:W-:-:S05]  /*474c0*/  @!P6 IMAD.MOV.U32 R4, RZ, RZ, R25 ;  /* 0x000000ffff04e224 */ /* 0x000fca00078e0019 */
[----:B------:R0:W4:Y:S02]  /*474d0*/  @!P6 LDG.E.U16 R16, desc[UR60][R4.64] ;  /* 0x0000003c0410e981 */ /* 0x000124000c1e1500 */
[----:B0-----:R-:W-:Y:S02]  /*474e0*/  @!P6 IMAD.MOV.U32 R5, RZ, RZ, R24 ;  /* 0x000000ffff05e224 */ /* 0x001fe400078e0018 */
[----:B------:R-:W-:-:S05]  /*474f0*/  @!P6 IMAD.MOV.U32 R4, RZ, RZ, R23 ;  /* 0x000000ffff04e224 */ /* 0x000fca00078e0017 */
[----:B------:R2:W4:Y:S04]  /*47500*/  @!P6 LDG.E.U16 R15, desc[UR60][R4.64] ;  /* 0x0000003c040fe981 */ /* 0x000528000c1e1500 */
[----:B------:R0:W-:Y:S04]  /*47510*/  STL [R1+0x7f5c], R18 ;  /* 0x007f5c1201007387 */ /* 0x0001e80000100800 */
[----:B------:R-:W4:Y:S04]  /*47520*/  LDL R20, [R1+0x16b0] ;  /* 0x0016b00001147983 */ /* 0x000f280000100800 */
[----:B------:R-:W4:Y:S01]  /*47530*/  LDL R3, [R1+0x1ab8] ;  /* 0x001ab80001037983 */ /* 0x000f220000100800 */
[----:B--2---:R-:W-:-:S02]  /*47540*/  @!P6 IMAD.MOV.U32 R4, RZ, RZ, R21 ;  /* 0x000000ffff04e224 */ /* 0x004fc400078e0015 */
[----:B------:R-:W-:-:S05]  /*47550*/  @!P6 IMAD.MOV.U32 R5, RZ, RZ, R22 ;  /* 0x000000ffff05e224 */ /* 0x000fca00078e0016 */
[----:B------:R2:W2:Y:S04]  /*47560*/  @!P6 LDG.E.U16 R14, desc[UR60][R4.64] ;  /* 0x0000003c040ee981 */ /* 0x0004a8000c1e1500 */
[----:B---3--:R3:W-:Y:S04]  /*47570*/  STL [R1+0x7f60], R17 ;  /* 0x007f601101007387 */ /* 0x0087e80000100800 */
[----:B-1----:R-:W2:Y:S04]  /*47580*/  LDL R19, [R1+0x2854] ;  /* 0x0028540001137983 */ /* 0x002ea80000100800 */
[----:B0-----:R-:W2:Y:S04]  /*47590*/  LDL R18, [R1+0x2858] ;  /* 0x0028580001127983 */ /* 0x001ea80000100800 */
[----:B----4-:R-:W-:Y:S04]  /*475a0*/  STL [R1+0x7f64], R16 ;  /* 0x007f641001007387 */ /* 0x010fe80000100800 */
[----:B------:R0:W-:Y:S04]  /*475b0*/  STL [R1+0x7f68], R15 ;  /* 0x007f680f01007387 */ /* 0x0001e80000100800 */
[----:B---3--:R-:W3:Y:S04]  /*475c0*/  LDL R17, [R1+0x2814] ;  /* 0x0028140001117983 */ /* 0x008ee80000100800 */
[----:B0-----:R-:W4:Y:S01]  /*475d0*/  LDL R15, [R1+0x2818] ;  /* 0x00281800010f7983 */ /* 0x001f220000100800 */
[----:B--2---:R-:W-:-:S02]  /*475e0*/  @!P6 IMAD.MOV.U32 R4, RZ, RZ, R3 ;  /* 0x000000ffff04e224 */ /* 0x004fc400078e0003 */
[----:B------:R-:W-:-:S05]  /*475f0*/  @!P6 IMAD.MOV.U32 R5, RZ, RZ, R20 ;  /* 0x000000ffff05e224 */ /* 0x000fca00078e0014 */
[----:B------:R0:W2:Y:S04]  /*47600*/  @!P6 LDG.E.U16 R13, desc[UR60][R4.64] ;  /* 0x0000003c040de981 */ /* 0x0000a8000c1e1500 */
[----:B------:R1:W-:Y:S04]  /*47610*/  STL [R1+0x7f6c], R14 ;  /* 0x007f6c0e01007387 */ /* 0x0003e80000100800 */
[----:B------:R-:W2:Y:S04]  /*47620*/  LDL R3, [R1+0x27d8] ;  /* 0x0027d80001037983 */ /* 0x000ea80000100800 */
[----:B------:R-:W2:Y:S01]  /*47630*/  LDL R20, [R1+0x27d4] ;  /* 0x0027d40001147983 */ /* 0x000ea20000100800 */
[----:B0-----:R-:W-:-:S02]  /*47640*/  @!P6 IMAD.MOV.U32 R5, RZ, RZ, R19 ;  /* 0x000000ffff05e224 */ /* 0x001fc400078e0013 */
[----:B------:R-:W-:-:S05]  /*47650*/  @!P6 IMAD.MOV.U32 R4, RZ, RZ, R18 ;  /* 0x000000ffff04e224 */ /* 0x000fca00078e0012 */
[----:B------:R3:W2:Y:S02]  /*47660*/  @!P6 LDG.E.U16 R12, desc[UR60][R4.64] ;  /* 0x0000003c040ce981 */ /* 0x0006a4000c1e1500 */
[----:B---3--:R-:W-:Y:S02]  /*47670*/  @!P6 IMAD.MOV.U32 R5, RZ, RZ, R17 ;  /* 0x000000ffff05e224 */ /* 0x008fe400078e0011 */
[----:B----4-:R-:W-:-:S05]  /*47680*/  @!P6 IMAD.MOV.U32 R4, RZ, RZ, R15 ;  /* 0x000000ffff04e224 */ /* 0x010fca00078e000f */
[----:B------:R0:W3:Y:S04]  /*47690*/  @!P6 LDG.E.U16 R11, desc[UR60][R4.64] ;  /* 0x0000003c040be981 */ /* 0x0000e8000c1e1500 */
[----:B--2---:R-:W-:Y:S04]  /*476a0*/  STL [R1+0x7f70], R13 ;  /* 0x007f700d01007387 */ /* 0x004fe80000100800 */
[----:B------:R-:W2:Y:S04]  /*476b0*/  LDL R19, [R1+0x2a44] ;  /* 0x002a440001137983 */ /* 0x000ea80000100800 */
[----:B------:R-:W4:Y:S04]  /*476c0*/  LDL R18, [R1+0x2a80] ;  /* 0x002a800001127983 */ /* 0x000f280000100800 */
[----:B------:R-:W2:Y:S01]  /*476d0*/  LDL R16, [R1+0x2798] ;  /* 0x0027980001107983 */ /* 0x000ea20000100800 */
[----:B0-----:R-:W-:-:S03]  /*476e0*/  @!P6 IMAD.MOV.U32 R4, RZ, RZ, R3 ;  /* 0x000000ffff04e224 */ /* 0x001fc600078e0003 */
[----:B------:R0:W-:Y:S04]  /*476f0*/  STL [R1+0x7f74], R12 ;  /* 0x007f740c01007387 */ /* 0x0001e80000100800 */
[----:B------:R-:W2:Y:S04]  /*47700*/  LDL R17, [R1+0x2794] ;  /* 0x0027940001117983 */ /* 0x000ea80000100800 */
[----:B------:R-:W2:Y:S04]  /*47710*/  LDL R15, [R1+0x2754] ;  /* 0x00275400010f7983 */ /* 0x000ea80000100800 */
[----:B-1----:R-:W2:Y:S04]  /*47720*/  LDL R14, [R1+0x2758] ;  /* 0x00275800010e7983 */ /* 0x002ea80000100800 */
[----:B0-----:R-:W2:Y:S04]  /*47730*/  LDL R12, [R1+0x2718] ;  /* 0x00271800010c7983 */ /* 0x001ea80000100800 */
[----:B---3--:R0:W-:Y:S04]  /*47740*/  STL [R1+0x7f78], R11 ;  /* 0x007f780b01007387 */ /* 0x0081e80000100800 */
[----:B------:R-:W3:Y:S04]  /*47750*/  LDL R13, [R1+0x2714] ;  /* 0x00271400010d7983 */ /* 0x000ee80000100800 */
[----:B------:R-:W3:Y:S04]  /*47760*/  LDL R3, [R1+0x2a84] ;  /* 0x002a840001037983 */ /* 0x000ee80000100800 */
[----:B0-----:R-:W3:Y:S01]  /*47770*/  LDL R11, [R1+0x2a7c] ;  /* 0x002a7c00010b7983 */ /* 0x001ee20000100800 */
[----:B------:R-:W-:-:S05]  /*47780*/  @!P6 IMAD.MOV.U32 R5, RZ, RZ, R20 ;  /* 0x000000ffff05e224 */ /* 0x000fca00078e0014 */
[----:B------:R4:W3:Y:S02]  /*47790*/  @!P6 LDG.E.U16 R10, desc[UR60][R4.64] ;  /* 0x0000003c040ae981 */ /* 0x0008e4000c1e1500 */
[----:B----4-:R-:W-:Y:S02]  /*477a0*/  @!P6 IMAD.MOV.U32 R4, RZ, RZ, R18 ;  /* 0x000000ffff04e224 */ /* 0x010fe400078e0012 */
[----:B--2---:R-:W-:-:S05]  /*477b0*/  @!P6 IMAD.MOV.U32 R5, RZ, RZ, R19 ;  /* 0x000000ffff05e224 */ /* 0x004fca00078e0013 */
[----:B------:R0:W2:Y:S02]  /*477c0*/  @!P6 LDG.E.U16 R9, desc[UR60][R4.64] ;  /* 0x0000003c0409e981 */ /* 0x0000a4000c1e1500 */
[----:B0-----:R-:W-:Y:S02]  /*477d0*/  @!P6 IMAD.MOV.U32 R4, RZ, RZ, R16 ;  /* 0x000000ffff04e224 */ /* 0x001fe400078e0010 */
[----:B------:R-:W-:-:S05]  /*477e0*/  @!P6 IMAD.MOV.U32 R5, RZ, RZ, R17 ;  /* 0x000000ffff05e224 */ /* 0x000fca00078e0011 */
[----:B------:R0:W4:Y:S02]  /*477f0*/  @!P6 LDG.E.U16 R8, desc[UR60][R4.64] ;  /* 0x0000003c0408e981 */ /* 0x000124000c1e1500 */
[----:B0-----:R-:W-:Y:S02]  /*47800*/  @!P6 IMAD.MOV.U32 R4, RZ, RZ, R14 ;  /* 0x000000ffff04e224 */ /* 0x001fe400078e000e */
[----:B------:R-:W-:-:S05]  /*47810*/  @!P6 IMAD.MOV.U32 R5, RZ, RZ, R15 ;  /* 0x000000ffff05e224 */ /* 0x000fca00078e000f */
[----:B------:R0:W4:Y:S02]  /*47820*/  @!P6 LDG.E.U16 R7, desc[UR60][R4.64] ;  /* 0x0000003c0407e981 */ /* 0x000124000c1e1500 */
[----:B0-----:R-:W-:Y:S02]  /*47830*/  @!P6 IMAD.MOV.U32 R4, RZ, RZ, R12 ;  /* 0x000000ffff04e224 */ /* 0x001fe400078e000c */
[----:B---3--:R-:W-:-:S05]  /*47840*/  @!P6 IMAD.MOV.U32 R5, RZ, RZ, R13 ;  /* 0x000000ffff05e224 */ /* 0x008fca00078e000d */
[----:B------:R0:W3:Y:S02]  /*47850*/  @!P6 LDG.E.U16 R6, desc[UR60][R4.64] ;  /* 0x0000003c0406e981 */ /* 0x0000e4000c1e1500 */
[----:B0-----:R-:W-:Y:S02]  /*47860*/  @!P6 IMAD.MOV.U32 R4, RZ, RZ, R3 ;  /* 0x000000ffff04e224 */ /* 0x001fe400078e0003 */
[----:B------:R-:W-:-:S05]  /*47870*/  @!P6 IMAD.MOV.U32 R5, RZ, RZ, R11 ;  /* 0x000000ffff05e224 */ /* 0x000fca00078e000b */
[----:B------:R-:W3:Y:S04]  /*47880*/  @!P6 LDG.E.U16 R0, desc[UR60][R4.64] ;  /* 0x0000003c0400e981 */ /* 0x000ee8000c1e1500 */
[----:B------:R-:W-:Y:S04]  /*47890*/  STL [R1+0x7f7c], R10 ;  /* 0x007f7c0a01007387 */ /* 0x000fe80000100800 */
[----:B--2---:R-:W-:Y:S04]  /*478a0*/  STL [R1+0x7f80], R9 ;  /* 0x007f800901007387 */ /* 0x004fe80000100800 */
[----:B----4-:R-:W-:Y:S04]  /*478b0*/  STL [R1+0x7f84], R8 ;  /* 0x007f840801007387 */ /* 0x010fe80000100800 */
[----:B------:R-:W-:Y:S04]  /*478c0*/  STL [R1+0x7f88], R7 ;  /* 0x007f880701007387 */ /* 0x000fe80000100800 */
[----:B---3--:R-:W-:Y:S04]  /*478d0*/  STL [R1+0x7f8c], R6 ;  /* 0x007f8c0601007387 */ /* 0x008fe80000100800 */
[----:B------:R-:W2:Y:S04]  /*478e0*/  LDL.LU R3, [R1+0x2e0] ;  /* 0x0002e00001037983 */ /* 0x000ea80000300800 */
        /* <DEDUP_REMOVED lines=156> */
[----:B--2---:R0:W-:Y:S04]  /*482b0*/  STS.U16 [R2+UR4+0x10000], R3 ;  /* 0x0100000302007988 */ /* 0x0041e80008000404 */
[----:B---3--:R1:W-:Y:S04]  /*482c0*/  STS.U16 [R2+UR4+0x10080], R28 ;  /* 0x0100801c02007988 */ /* 0x0083e80008000404 */
[----:B----4-:R2:W-:Y:S04]  /*482d0*/  STS.U16 [R2+UR4+0x10800], R26 ;  /* 0x0108001a02007988 */ /* 0x0105e80008000404 */
[----:B0-----:R-:W3:Y:S04]  /*482e0*/  LDL.LU R3, [R1+0x298] ;  /* 0x0002980001037983 */ /* 0x001ee80000300800 */
[----:B------:R-:W4:Y:S04]  /*482f0*/  LDL.LU R23, [R1+0x294] ;  /* 0x0002940001177983 */ /* 0x000f280000300800 */
[----:B-1----:R-:W4:Y:S04]  /*48300*/  LDL.LU R28, [R1+0x258] ;  /* 0x00025800011c7983 */ /* 0x002f280000300800 */
[----:B--2---:R-:W2:Y:S04]  /*48310*/  LDL.LU R26, [R1+0x254] ;  /* 0x00025400011a7983 */ /* 0x004ea80000300800 */
[----:B------:R0:W-:Y:S04]  /*48320*/  STS.U16 [R2+UR4+0x11000], R27 ;  /* 0x0110001b02007988 */ /* 0x0001e80008000404 */
[----:B------:R1:W-:Y:S04]  /*48330*/  STS.U16 [R2+UR4+0x11800], R22 ;  /* 0x0118001602007988 */ /* 0x0003e80008000404 */
[----:B------:R1:W-:Y:S04]  /*48340*/  STS.U16 [R2+UR4+0x11880], R24 ;  /* 0x0118801802007988 */ /* 0x0003e80008000404 */
[----:B0-----:R-:W2:Y:S04]  /*48350*/  LDL.LU R27, [R1+0x218] ;  /* 0x00021800011b7983 */ /* 0x001ea80000300800 */
[----:B-1----:R-:W2:Y:S04]  /*48360*/  LDL.LU R22, [R1+0x214] ;  /* 0x0002140001167983 */ /* 0x002ea80000300800 */
[----:B------:R-:W2:Y:S01]  /*48370*/  LDL.LU R24, [R1+0x1d8] ;  /* 0x0001d80001187983 */ /* 0x000ea20000300800 */
[----:B------:R-:W-:-:S03]  /*48380*/  LOP3.LUT R0, R2, 0x10, RZ, 0x3c, !PT ;  /* 0x0000001002007812 */ /* 0x000fc600078e3cff */
[----:B------:R0:W-:Y:S04]  /*48390*/  STS.U16 [R2+UR4+0x13080], R25 ;  /* 0x0130801902007988 */ /* 0x0001e80008000404 */
[----:B------:R1:W-:Y:S04]  /*483a0*/  STS.U16 [R2+UR4+0x10880], R11 ;  /* 0x0108800b02007988 */ /* 0x0003e80008000404 */
[----:B------:R-:W-:Y:S04]  /*483b0*/  STS.U16 [R2+UR4+0x11080], R12 ;  /* 0x0110800c02007988 */ /* 0x000fe80008000404 */
[----:B------:R-:W-:Y:S04]  /*483c0*/  STS.U16 [R2+UR4+0x12000], R13 ;  /* 0x0120000d02007988 */ /* 0x000fe80008000404 */
[----:B------:R-:W-:Y:S04]  /*483d0*/  STS.U16 [R2+UR4+0x12080], R14 ;  /* 0x0120800e02007988 */ /* 0x000fe80008000404 */
[----:B------:R-:W-:Y:S04]  /*483e0*/  STS.U16 [R2+UR4+0x12800], R15 ;  /* 0x0128000f02007988 */ /* 0x000fe80008000404 */
[----:B------:R-:W-:Y:S04]  /*483f0*/  STS.U16 [R2+UR4+0x12880], R16 ;  /* 0x0128801002007988 */ /* 0x000fe80008000404 */
[----:B------:R-:W-:Y:S04]  /*48400*/  STS.U16 [R2+UR4+0x13000], R17 ;  /* 0x0130001102007988 */ /* 0x000fe80008000404 */
[----:B0-----:R-:W2:Y:S04]  /*48410*/  LDL.LU R25, [R1+0x1d4] ;  /* 0x0001d40001197983 */ /* 0x001ea80000300800 */
[----:B------:R-:W2:Y:S04]  /*48420*/  LDL.LU R7, [R1+0x178] ;  /* 0x0001780001077983 */ /* 0x000ea80000300800 */
[----:B------:R-:W-:Y:S04]  /*48430*/  STS.U16 [R2+UR4+0x13800], R18 ;  /* 0x0138001202007988 */ /* 0x000fe80008000404 */
[----:B------:R-:W-:Y:S04]  /*48440*/  STS.U16 [R2+UR4+0x13880], R19 ;  /* 0x0138801302007988 */ /* 0x000fe80008000404 */
[----:B------:R-:W2:Y:S04]  /*48450*/  LDL.LU R8, [R1+0x174] ;  /* 0x0001740001087983 */ /* 0x000ea80000300800 */
[----:B------:R-:W-:Y:S04]  /*48460*/  STS.U16 [R0+UR4+0x10100], R20 ;  /* 0x0101001400007988 */ /* 0x000fe80008000404 */
[----:B------:R-:W2:Y:S04]  /*48470*/  LDL.LU R9, [R1+0x138] ;  /* 0x0001380001097983 */ /* 0x000ea80000300800 */
[----:B------:R-:W-:Y:S04]  /*48480*/  STS.U16 [R0+UR4+0x10180], R21 ;  /* 0x0101801500007988 */ /* 0x000fe80008000404 */
[----:B------:R-:W2:Y:S04]  /*48490*/  LDL.LU R10, [R1+0x134] ;  /* 0x00013400010a7983 */ /* 0x000ea80000300800 */
[----:B-1----:R-:W2:Y:S04]  /*484a0*/  LDL.LU R11, [R1+0xf8] ;  /* 0x0000f800010b7983 */ /* 0x002ea80000300800 */
[----:B---3--:R0:W-:Y:S04]  /*484b0*/  STS.U16 [R0+UR4+0x10900], R3 ;  /* 0x0109000300007988 */ /* 0x0081e80008000404 */
[----:B----4-:R-:W-:Y:S04]  /*484c0*/  STS.U16 [R0+UR4+0x10980], R23 ;  /* 0x0109801700007988 */ /* 0x010fe80008000404 */
[----:B------:R1:W-:Y:S04]  /*484d0*/  STS.U16 [R0+UR4+0x11100], R28 ;  /* 0x0111001c00007988 */ /* 0x0003e80008000404 */
[----:B--2---:R2:W-:Y:S04]  /*484e0*/  STS.U16 [R0+UR4+0x11180], R26 ;  /* 0x0111801a00007988 */ /* 0x0045e80008000404 */
[----:B0-----:R-:W3:Y:S04]  /*484f0*/  LDL.LU R3, [R1+0xf4] ;  /* 0x0000f40001037983 */ /* 0x001ee80000300800 */
[----:B-1----:R-:W4:Y:S04]  /*48500*/  LDL.LU R28, [R1+0x2d0] ;  /* 0x0002d000011c7983 */ /* 0x002f280000300800 */
[----:B------:R-:W4:Y:S04]  /*48510*/  LDL.LU R12, [R1+0x2cc] ;  /* 0x0002cc00010c7983 */ /* 0x000f280000300800 */
[----:B--2---:R-:W2:Y:S04]  /*48520*/  LDL.LU R26, [R1+0x290] ;  /* 0x00029000011a7983 */ /* 0x004ea80000300800 */
[----:B------:R-:W2:Y:S04]  /*48530*/  LDL.LU R13, [R1+0x28c] ;  /* 0x00028c00010d7983 */ /* 0x000ea80000300800 */
[----:B------:R0:W-:Y:S04]  /*48540*/  STS.U16 [R0+UR4+0x11900], R27 ;  /* 0x0119001b00007988 */ /* 0x0001e80008000404 */
[----:B------:R-:W2:Y:S04]  /*48550*/  LDL.LU R23, [R1+0x250] ;  /* 0x0002500001177983 */ /* 0x000ea80000300800 */
[----:B------:R-:W-:Y:S04]  /*48560*/  STS.U16 [R0+UR4+0x11980], R22 ;  /* 0x0119801600007988 */ /* 0x000fe80008000404 */
[----:B------:R1:W-:Y:S04]  /*48570*/  STS.U16 [R0+UR4+0x12100], R24 ;  /* 0x0121001800007988 */ /* 0x0003e80008000404 */
[----:B0-----:R-:W2:Y:S04]  /*48580*/  LDL.LU R27, [R1+0x24c] ;  /* 0x00024c00011b7983 */ /* 0x001ea80000300800 */
[----:B------:R-:W2:Y:S04]  /*48590*/  LDL.LU R14, [R1+0x210] ;  /* 0x00021000010e7983 */ /* 0x000ea80000300800 */
[----:B------:R-:W2:Y:S04]  /*485a0*/  LDL.LU R15, [R1+0x20c] ;  /* 0x00020c00010f7983 */ /* 0x000ea80000300800 */
[----:B------:R-:W2:Y:S04]  /*485b0*/  LDL.LU R16, [R1+0x1d0] ;  /* 0x0001d00001107983 */ /* 0x000ea80000300800 */
[----:B------:R-:W2:Y:S04]  /*485c0*/  LDL.LU R17, [R1+0x1ac] ;  /* 0x0001ac0001117983 */ /* 0x000ea80000300800 */
[----:B------:R-:W2:Y:S04]  /*485d0*/  LDL.LU R18, [R1+0x170] ;  /* 0x0001700001127983 */ /* 0x000ea80000300800 */
[----:B------:R-:W2:Y:S04]  /*485e0*/  LDL.LU R19, [R1+0x16c] ;  /* 0x00016c0001137983 */ /* 0x000ea80000300800 */
[----:B------:R-:W2:Y:S04]  /*485f0*/  LDL.LU R20, [R1+0x130] ;  /* 0x0001300001147983 */ /* 0x000ea80000300800 */
[----:B-1----:R-:W2:Y:S04]  /*48600*/  LDL.LU R24, [R1+0x12c] ;  /* 0x00012c0001187983 */ /* 0x002ea80000300800 */
[----:B------:R-:W2:Y:S04]  /*48610*/  LDL.LU R21, [R1+0xf0] ;  /* 0x0000f00001157983 */ /* 0x000ea80000300800 */
[----:B------:R0:W-:Y:S04]  /*48620*/  STS.U16 [R0+UR4+0x12180], R25 ;  /* 0x0121801900007988 */ /* 0x0001e80008000404 */
[----:B------:R-:W2:Y:S04]  /*48630*/  LDL.LU R22, [R1+0xec] ;  /* 0x0000ec0001167983 */ /* 0x000ea80000300800 */
[----:B------:R-:W-:Y:S04]  /*48640*/  STS.U16 [R0+UR4+0x12900], R7 ;  /* 0x0129000700007988 */ /* 0x000fe80008000404 */
[----:B------:R-:W-:Y:S04]  /*48650*/  STS.U16 [R0+UR4+0x12980], R8 ;  /* 0x0129800800007988 */ /* 0x000fe80008000404 */
[----:B------:R-:W-:Y:S01]  /*48660*/  STS.U16 [R0+UR4+0x13100], R9 ;  /* 0x0131000900007988 */ /* 0x000fe20008000404 */
[----:B------:R-:W-:-:S03]  /*48670*/  LOP3.LUT R5, R2, 0x20, RZ, 0x3c, !PT ;  /* 0x0000002002057812 */ /* 0x000fc600078e3cff */
[----:B------:R-:W-:Y:S04]  /*48680*/  STS.U16 [R0+UR4+0x13180], R10 ;  /* 0x0131800a00007988 */ /* 0x000fe80008000404 */
[----:B------:R-:W-:Y:S04]  /*48690*/  STS.U16 [R0+UR4+0x13900], R11 ;  /* 0x0139000b00007988 */ /* 0x000fe80008000404 */
[----:B0-----:R-:W2:Y:S04]  /*486a0*/  LDL.LU R25, [R1+0x2c8] ;  /* 0x0002c80001197983 */ /* 0x001ea80000300800 */
[----:B---3--:R0:W-:Y:S04]  /*486b0*/  STS.U16 [R0+UR4+0x13980], R3 ;  /* 0x0139800300007988 */ /* 0x0081e80008000404 */
[----:B----4-:R1:W-:Y:S04]  /*486c0*/  STS.U16 [R5+UR4+0x10200], R28 ;  /* 0x0102001c05007988 */ /* 0x0103e80008000404 */
[----:B------:R-:W-:Y:S04]  /*486d0*/  STS.U16 [R5+UR4+0x10280], R12 ;  /* 0x0102800c05007988 */ /* 0x000fe80008000404 */
[----:B--2---:R2:W-:Y:S04]  /*486e0*/  STS.U16 [R5+UR4+0x10a00], R26 ;  /* 0x010a001a05007988 */ /* 0x0045e80008000404 */
[----:B------:R-:W-:Y:S04]  /*486f0*/  STS.U16 [R5+UR4+0x10a80], R13 ;  /* 0x010a800d05007988 */ /* 0x000fe80008000404 */
[----:B0-----:R-:W3:Y:S04]  /*48700*/  LDL.LU R3, [R1+0x2c4] ;  /* 0x0002c40001037983 */ /* 0x001ee80000300800 */
[----:B------:R-:W-:Y:S04]  /*48710*/  STL [R1+0x7f90], R0 ;  /* 0x007f900001007387 */ /* 0x000fe80000100800 */
[----:B-1----:R-:W4:Y:S04]  /*48720*/  LDL.LU R28, [R1+0x288] ;  /* 0x00028800011c7983 */ /* 0x002f280000300800 */
[----:B--2---:R-:W2:Y:S04]  /*48730*/  LDL.LU R26, [R1+0x284] ;  /* 0x00028400011a7983 */ /* 0x004ea80000300800 */
        /* <DEDUP_REMOVED lines=8> */
[----:B------:R-:W-:Y:S04]  /*487c0*/  STS.U16 [R5+UR4+0x13200], R20 ;  /* 0x0132001405007988 */ /* 0x000fe80008000404 */
[----:B0-----:R-:W2:Y:S04]  /*487d0*/  LDL.LU R23, [R1+0x248] ;  /* 0x0002480001177983 */ /* 0x001ea80000300800 */
[----:B-1----:R-:W2:Y:S04]  /*487e0*/  LDL.LU R27, [R1+0x244] ;  /* 0x00024400011b7983 */ /* 0x002ea80000300800 */
[----:B------:R0:W-:Y:S04]  /*487f0*/  STS.U16 [R5+UR4+0x13280], R24 ;  /* 0x0132801805007988 */ /* 0x0001e80008000404 */
[----:B0-----:R-:W2:Y:S04]  /*48800*/  LDL.LU R24, [R1+0x208] ;  /* 0x0002080001187983 */ /* 0x001ea80000300800 */
[----:B------:R-:W-:Y:S04]  /*48810*/  STS.U16 [R5+UR4+0x13a00], R21 ;  /* 0x013a001505007988 */ /* 0x000fe80008000404 */
[----:B------:R0:W-:Y:S01]  /*48820*/  STS.U16 [R5+UR4+0x13a80], R22 ;  /* 0x013a801605007988 */ /* 0x0001e20008000404 */
[----:B------:R-:W-:-:S03]  /*48830*/  LOP3.LUT R4, R2, 0x30, RZ, 0x3c, !PT ;  /* 0x0000003002047812 */ /* 0x000fc600078e3cff */
[----:B0-----:R-:W2:Y:S04]  /*48840*/  LDL.LU R5, [R1+0x204] ;  /* 0x0002040001057983 */ /* 0x001ea80000300800 */
[----:B------:R-:W2:Y:S04]  /*48850*/  LDL.LU R6, [R1+0x1a8] ;  /* 0x0001a80001067983 */ /* 0x000ea80000300800 */
[----:B------:R-:W2:Y:S04]  /*48860*/  LDL.LU R7, [R1+0x1a4] ;  /* 0x0001a40001077983 */ /* 0x000ea80000300800 */
[----:B------:R-:W2:Y:S04]  /*48870*/  LDL.LU R8, [R1+0x168] ;  /* 0x0001680001087983 */ /* 0x000ea80000300800 */
[----:B------:R-:W2:Y:S04]  /*48880*/  LDL.LU R9, [R1+0x164] ;  /* 0x0001640001097983 */ /* 0x000ea80000300800 */
[----:B------:R-:W-:Y:S04]  /*48890*/  STS.U16 [R4+UR4+0x10300], R25 ;  /* 0x0103001904007988 */ /* 0x000fe80008000404 */
[----:B------:R-:W2:Y:S04]  /*488a0*/  LDL.LU R10, [R1+0x128] ;  /* 0x00012800010a7983 */ /* 0x000ea80000300800 */
[----:B------:R-:W2:Y:S04]  /*488b0*/  LDL.LU R11, [R1+0x124] ;  /* 0x00012400010b7983 */ /* 0x000ea80000300800 */
[----:B---3--:R0:W-:Y:S04]  /*488c0*/  STS.U16 [R4+UR4+0x10380], R3 ;  /* 0x0103800304007988 */ /* 0x0081e80008000404 */
[----:B----4-:R1:W-:Y:S04]  /*488d0*/  STS.U16 [R4+UR4+0x10b00], R28 ;  /* 0x010b001c04007988 */ /* 0x0103e80008000404 */
[----:B--2---:R2:W-:Y:S04]  /*488e0*/  STS.U16 [R4+UR4+0x10b80], R26 ;  /* 0x010b801a04007988 */ /* 0x0045e80008000404 */
[----:B0-----:R-:W3:Y:S04]  /*488f0*/  LDL.LU R3, [R1+0xe8] ;  /* 0x0000e80001037983 */ /* 0x001ee80000300800 */
[----:B------:R-:W4:Y:S04]  /*48900*/  LDL.LU R12, [R1+0xe4] ;  /* 0x0000e400010c7983 */ /* 0x000f280000300800 */
[----:B-1----:R-:W4:Y:S04]  /*48910*/  LDL.LU R28, [R1+0x2c0] ;  /* 0x0002c000011c7983 */ /* 0x002f280000300800 */
[----:B------:R-:W4:Y:S04]  /*48920*/  LDL.LU R13, [R1+0x2bc] ;  /* 0x0002bc00010d7983 */ /* 0x000f280000300800 */
[----:B------:R-:W4:Y:S04]  /*48930*/  LDL.LU R25, [R1+0x280] ;  /* 0x0002800001197983 */ /* 0x000f280000300800 */
[----:B--2---:R-:W2:Y:S04]  /*48940*/  LDL.LU R26, [R1+0x27c] ;  /* 0x00027c00011a7983 */ /* 0x004ea80000300800 */
[----:B------:R-:W2:Y:S04]  /*48950*/  LDL.LU R14, [R1+0x240] ;  /* 0x00024000010e7983 */ /* 0x000ea80000300800 */
[----:B------:R-:W2:Y:S04]  /*48960*/  LDL.LU R15, [R1+0x23c] ;  /* 0x00023c00010f7983 */ /* 0x000ea80000300800 */
[----:B------:R-:W2:Y:S04]  /*48970*/  LDL.LU R16, [R1+0x200] ;  /* 0x0002000001107983 */ /* 0x000ea80000300800 */
[----:B------:R-:W2:Y:S04]  /*48980*/  LDL.LU R17, [R1+0x1fc] ;  /* 0x0001fc0001117983 */ /* 0x000ea80000300800 */
[----:B------:R-:W2:Y:S04]  /*48990*/  LDL.LU R18, [R1+0x1a0] ;  /* 0x0001a00001127983 */ /* 0x000ea80000300800 */
[----:B------:R-:W2:Y:S04]  /*489a0*/  LDL.LU R19, [R1+0x19c] ;  /* 0x00019c0001137983 */ /* 0x000ea80000300800 */
[----:B------:R-:W-:Y:S04]  /*489b0*/  STS.U16 [R4+UR4+0x11300], R23 ;  /* 0x0113001704007988 */ /* 0x000fe80008000404 */
[----:B------:R-:W2:Y:S04]  /*489c0*/  LDL.LU R20, [R1+0x160] ;  /* 0x0001600001147983 */ /* 0x000ea80000300800 */
[----:B------:R0:W-:Y:S04]  /*489d0*/  STS.U16 [R4+UR4+0x11380], R27 ;  /* 0x0113801b04007988 */ /* 0x0001e80008000404 */
[----:B------:R-:W2:Y:S04]  /*489e0*/  LDL.LU R21, [R1+0x15c] ;  /* 0x00015c0001157983 */ /* 0x000ea80000300800 */
[----:B------:R1:W-:Y:S04]  /*489f0*/  STS.U16 [R4+UR4+0x11b00], R24 ;  /* 0x011b001804007988 */ /* 0x0003e80008000404 */
[----:B0-----:R-:W2:Y:S04]  /*48a00*/  LDL.LU R27, [R1+0x120] ;  /* 0x00012000011b7983 */ /* 0x001ea80000300800 */
[----:B------:R-:W2:Y:S04]  /*48a10*/  LDL.LU R22, [R1+0x11c] ;  /* 0x00011c0001167983 */ /* 0x000ea80000300800 */
[----:B------:R-:W2:Y:S04]  /*48a20*/  LDL.LU R23, [R1+0xe0] ;  /* 0x0000e00001177983 */ /* 0x000ea80000300800 */
[----:B-1----:R-:W2:Y:S04]  /*48a30*/  LDL.LU R24, [R1+0xdc] ;  /* 0x0000dc0001187983 */ /* 0x002ea80000300800 */
[----:B------:R-:W-:Y:S04]  /*48a40*/  STS.U16 [R4+UR4+0x11b80], R5 ;  /* 0x011b800504007988 */ /* 0x000fe80008000404 */
[----:B------:R-:W-:Y:S04]  /*48a50*/  STS.U16 [R4+UR4+0x12300], R6 ;  /* 0x0123000604007988 */ /* 0x000fe80008000404 */
[----:B------:R-:W-:Y:S04]  /*48a60*/  STS.U16 [R4+UR4+0x12380], R7 ;  /* 0x0123800704007988 */ /* 0x000fe80008000404 */
[----:B------:R-:W-:Y:S04]  /*48a70*/  STS.U16 [R4+UR4+0x12b00], R8 ;  /* 0x012b000804007988 */ /* 0x000fe80008000404 */
[----:B------:R-:W-:Y:S01]  /*48a80*/  STS.U16 [R4+UR4+0x12b80], R9 ;  /* 0x012b800904007988 */ /* 0x000fe20008000404 */
[----:B------:R-:W-:-:S03]  /*48a90*/  LOP3.LUT R0, R2, 0x40, RZ, 0x3c, !PT ;  /* 0x0000004002007812 */ /* 0x000fc600078e3cff */
[----:B------:R-:W-:Y:S04]  /*48aa0*/  STS.U16 [R4+UR4+0x13300], R10 ;  /* 0x0133000a04007988 */ /* 0x000fe80008000404 */
[----:B------:R-:W-:Y:S04]  /*48ab0*/  STS.U16 [R4+UR4+0x13380], R11 ;  /* 0x0133800b04007988 */ /* 0x000fe80008000404 */
[----:B---3--:R0:W-:Y:S04]  /*48ac0*/  STS.U16 [R4+UR4+0x13b00], R3 ;  /* 0x013b000304007988 */ /* 0x0081e80008000404 */
[----:B----4-:R-:W-:Y:S04]  /*48ad0*/  STS.U16 [R4+UR4+0x13b80], R12 ;  /* 0x013b800c04007988 */ /* 0x010fe80008000404 */
[----:B------:R1:W-:Y:S04]  /*48ae0*/  STS.U16 [R0+UR4+0x10400], R28 ;  /* 0x0104001c00007988 */ /* 0x0003e80008000404 */
[----:B------:R-:W-:Y:S04]  /*48af0*/  STS.U16 [R0+UR4+0x10480], R13 ;  /* 0x0104800d00007988 */ /* 0x000fe80008000404 */
[----:B------:R3:W-:Y:S04]  /*48b00*/  STS.U16 [R0+UR4+0x10c00], R25 ;  /* 0x010c001900007988 */ /* 0x0007e80008000404 */
[----:B--2---:R2:W-:Y:S04]  /*48b10*/  STS.U16 [R0+UR4+0x10c80], R26 ;  /* 0x010c801a00007988 */ /* 0x0045e80008000404 */
[----:B------:R-:W-:Y:S04]  /*48b20*/  STS.U16 [R0+UR4+0x11400], R14 ;  /* 0x0114000e00007988 */ /* 0x000fe80008000404 */
[----:B------:R-:W-:Y:S04]  /*48b30*/  STS.U16 [R0+UR4+0x11480], R15 ;  /* 0x0114800f00007988 */ /* 0x000fe80008000404 */
[----:B------:R-:W-:Y:S04]  /*48b40*/  STS.U16 [R0+UR4+0x11c00], R16 ;  /* 0x011c001000007988 */ /* 0x000fe80008000404 */
[----:B------:R-:W-:Y:S04]  /*48b50*/  STS.U16 [R0+UR4+0x11c80], R17 ;  /* 0x011c801100007988 */ /* 0x000fe80008000404 */
[----:B------:R-:W-:Y:S04]  /*48b60*/  STS.U16 [R0+UR4+0x12400], R18 ;  /* 0x0124001200007988 */ /* 0x000fe80008000404 */
[----:B------:R-:W-:Y:S04]  /*48b70*/  STS.U16 [R0+UR4+0x12480], R19 ;  /* 0x0124801300007988 */ /* 0x000fe80008000404 */
[----:B0-----:R-:W4:Y:S04]  /*48b80*/  LDL.LU R3, [R1+0x2b8] ;  /* 0x0002b80001037983 */ /* 0x001f280000300800 */
[----:B------:R-:W-:Y:S04]  /*48b90*/  STS.U16 [R0+UR4+0x12c00], R20 ;  /* 0x012c001400007988 */ /* 0x000fe80008000404 */
[----:B------:R-:W-:Y:S04]  /*48ba0*/  STS.U16 [R0+UR4+0x12c80], R21 ;  /* 0x012c801500007988 */ /* 0x000fe80008000404 */
[----:B-1----:R-:W4:Y:S04]  /*48bb0*/  LDL.LU R28, [R1+0x2b4] ;  /* 0x0002b400011c7983 */ /* 0x002f280000300800 */
[----:B---3--:R-:W3:Y:S04]  /*48bc0*/  LDL.LU R25, [R1+0x278] ;  /* 0x0002780001197983 */ /* 0x008ee80000300800 */
[----:B--2---:R-:W2:Y:S04]  /*48bd0*/  LDL.LU R26, [R1+0x274] ;  /* 0x00027400011a7983 */ /* 0x004ea80000300800 */
[----:B------:R0:W-:Y:S04]  /*48be0*/  STS.U16 [R0+UR4+0x13400], R27 ;  /* 0x0134001b00007988 */ /* 0x0001e80008000404 */
[----:B------:R-:W-:Y:S04]  /*48bf0*/  STS.U16 [R0+UR4+0x13480], R22 ;  /* 0x0134801600007988 */ /* 0x000fe80008000404 */
[----:B------:R-:W-:Y:S04]  /*48c00*/  STS.U16 [R0+UR4+0x13c00], R23 ;  /* 0x013c001700007988 */ /* 0x000fe80008000404 */
[----:B------:R1:W-:Y:S04]  /*48c10*/  STS.U16 [R0+UR4+0x13c80], R24 ;  /* 0x013c801800007988 */ /* 0x0003e80008000404 */
[----:B0-----:R-:W2:Y:S04]  /*48c20*/  LDL.LU R27, [R1+0x238] ;  /* 0x00023800011b7983 */ /* 0x001ea80000300800 */
[----:B-1----:R-:W2:Y:S04]  /*48c30*/  LDL.LU R0, [R1+0x234] ;  /* 0x0002340001007983 */ /* 0x002ea80000300800 */
[----:B------:R-:W2:Y:S04]  /*48c40*/  LDL.LU R5, [R1+0x1f8] ;  /* 0x0001f80001057983 */ /* 0x000ea80000300800 */
[----:B------:R-:W2:Y:S04]  /*48c50*/  LDL.LU R6, [R1+0x1f4] ;  /* 0x0001f40001067983 */ /* 0x000ea80000300800 */
[----:B------:R-:W2:Y:S04]  /*48c60*/  LDL.LU R7, [R1+0x198] ;  /* 0x0001980001077983 */ /* 0x000ea80000300800 */
[----:B------:R-:W2:Y:S04]  /*48c70*/  LDL.LU R8, [R1+0x194] ;  /* 0x0001940001087983 */ /* 0x000ea80000300800 */
[----:B------:R-:W2:Y:S04]  /*48c80*/  LDL.LU R9, [R1+0x158] ;  /* 0x0001580001097983 */ /* 0x000ea80000300800 */
[----:B------:R-:W2:Y:S04]  /*48c90*/  LDL.LU R10, [R1+0x154] ;  /* 0x00015400010a7983 */ /* 0x000ea80000300800 */
[----:B------:R-:W2:Y:S04]  /*48ca0*/  LDL.LU R11, [R1+0x118] ;  /* 0x00011800010b7983 */ /* 0x000ea80000300800 */
[----:B------:R-:W2:Y:S04]  /*48cb0*/  LDL.LU R12, [R1+0x114] ;  /* 0x00011400010c7983 */ /* 0x000ea80000300800 */
[----:B------:R-:W2:Y:S01]  /*48cc0*/  LDL.LU R13, [R1+0xd8] ;  /* 0x0000d800010d7983 */ /* 0x000ea20000300800 */
[----:B------:R-:W-:-:S03]  /*48cd0*/  LOP3.LUT R4, R2, 0x50, RZ, 0x3c, !PT ;  /* 0x0000005002047812 */ /* 0x000fc600078e3cff */
[----:B------:R-:W2:Y:S04]  /*48ce0*/  LDL.LU R14, [R1+0x2b0] ;  /* 0x0002b000010e7983 */ /* 0x000ea80000300800 */
[----:B----4-:R0:W-:Y:S04]  /*48cf0*/  STS.U16 [R4+UR4+0x10500], R3 ;  /* 0x0105000304007988 */ /* 0x0101e80008000404 */
[----:B------:R1:W-:Y:S04]  /*48d00*/  STS.U16 [R4+UR4+0x10580], R28 ;  /* 0x0105801c04007988 */ /* 0x0003e80008000404 */
[----:B---3--:R3:W-:Y:S04]  /*48d10*/  STS.U16 [R4+UR4+0x10d00], R25 ;  /* 0x010d001904007988 */ /* 0x0087e80008000404 */
[----:B--2---:R2:W-:Y:S04]  /*48d20*/  STS.U16 [R4+UR4+0x10d80], R26 ;  /* 0x010d801a04007988 */ /* 0x0045e80008000404 */
[----:B0-----:R-:W4:Y:S04]  /*48d30*/  LDL.LU R3, [R1+0x2ac] ;  /* 0x0002ac0001037983 */ /* 0x001f280000300800 */
[----:B-1----:R-:W4:Y:S04]  /*48d40*/  LDL.LU R28, [R1+0x270] ;  /* 0x00027000011c7983 */ /* 0x002f280000300800 */
        /* <DEDUP_REMOVED lines=18> */
[----:B------:R-:W-:Y:S04]  /*48e70*/  STS.U16 [R4+UR4+0x13500], R11 ;  /* 0x0135000b04007988 */ /* 0x000fe80008000404 */
[----:B---3--:R-:W3:Y:S04]  /*48e80*/  LDL.LU R25, [R1+0xd0] ;  /* 0x0000d00001197983 */ /* 0x008ee80000300800 */
[----:B------:R-:W-:Y:S04]  /*48e90*/  STS.U16 [R4+UR4+0x13580], R12 ;  /* 0x0135800c04007988 */ /* 0x000fe80008000404 */
[----:B--2---:R-:W2:Y:S04]  /*48ea0*/  LDL.LU R26, [R1+0xcc] ;  /* 0x0000cc00011a7983 */ /* 0x004ea80000300800 */
[----:B------:R-:W-:Y:S04]  /*48eb0*/  STS.U16 [R4+UR4+0x13d00], R13 ;  /* 0x013d000d04007988 */ /* 0x000fe80008000404 */
[----:B0-----:R-:W2:Y:S04]  /*48ec0*/  LDL.LU R27, [R1+0x2a8] ;  /* 0x0002a800011b7983 */ /* 0x001ea80000300800 */
[----:B------:R0:W-:Y:S04]  /*48ed0*/  STS.U16 [R4+UR4+0x13d80], R29 ;  /* 0x013d801d04007988 */ /* 0x0001e80008000404 */
[----:B0-----:R-:W3:Y:S01]  /*48ee0*/  LDL.LU R29, [R1+0x7fa8] ;  /* 0x007fa800011d7983 */ /* 0x001ee20000300800 */
[----:B------:R-:W-:-:S05]  /*48ef0*/  LOP3.LUT R0, R2, 0x60, RZ, 0x3c, !PT ;  /* 0x0000006002007812 */ /* 0x000fca00078e3cff */
[----:B------:R-:W-:Y:S04]  /*48f00*/  STS.U16 [R0+UR4+0x10600], R14 ;  /* 0x0106000e00007988 */ /* 0x000fe80008000404 */
[----:B----4-:R0:W-:Y:S04]  /*48f10*/  STS.U16 [R0+UR4+0x10680], R3 ;  /* 0x0106800300007988 */ /* 0x0101e80008000404 */
        /* <DEDUP_REMOVED lines=10> */
[----:B0-----:R-:W4:Y:S04]  /*48fc0*/  LDL.LU R3, [R1+0x2a4] ;  /* 0x0002a40001037983 */ /* 0x001f280000300800 */
[----:B-1----:R-:W4:Y:S04]  /*48fd0*/  LDL.LU R28, [R1+0x268] ;  /* 0x00026800011c7983 */ /* 0x002f280000300800 */
[----:B---3--:R0:W-:Y:S02]  /*48fe0*/  STS.U16 [R0+UR4+0x13600], R29 ;  /* 0x0136001d00007988 */ /* 0x0081e40008000404 */
[----:B0-----:R-:W-:-:S02]  /*48ff0*/  LOP3.LUT R29, R2, 0x70, RZ, 0x3c, !PT ;  /* 0x00000070021d7812 */ /* 0x001fc400078e3cff */
[----:B------:R-:W3:Y:S04]  /*49000*/  LDL.LU R2, [R1+0x228] ;  /* 0x0002280001027983 */ /* 0x000ee80000300800 */
[----:B------:R-:W-:Y:S04]  /*49010*/  STS.U16 [R0+UR4+0x13680], R24 ;  /* 0x0136801800007988 */ /* 0x000fe80008000404 */
[----:B------:R-:W-:Y:S04]  /*49020*/  STS.U16 [R0+UR4+0x13e00], R25 ;  /* 0x013e001900007988 */ /* 0x000fe80008000404 */
[----:B--2---:R-:W-:Y:S04]  /*49030*/  STS.U16 [R0+UR4+0x13e80], R26 ;  /* 0x013e801a00007988 */ /* 0x004fe80008000404 */
[----:B---3--:R0:W-:Y:S04]  /*49040*/  STL [R1+0x7fa4], R2 ;  /* 0x007fa40201007387 */ /* 0x0081e80000100800 */
[----:B0-----:R-:W2:Y:S04]  /*49050*/  LDL.LU R2, [R1+0x264] ;  /* 0x0002640001027983 */ /* 0x001ea80000300800 */
[----:B------:R-:W3:Y:S04]  /*49060*/  LDL.LU R0, [R1+0x224] ;  /* 0x0002240001007983 */ /* 0x000ee80000300800 */
        /* <DEDUP_REMOVED lines=22> */
[----:B------:R0:W-:Y:S04]  /*491d0*/  STS.U16 [R29+UR4+0x10700], R27 ;  /* 0x0107001b1d007988 */ /* 0x0001e80008000404 */
[----:B------:R-:W3:Y:S04]  /*491e0*/  LDL.LU R26, [R1+0x90] ;  /* 0x00009000011a7983 */ /* 0x000ee80000300800 */
[----:B----4-:R1:W-:Y:S04]  /*491f0*/  STS.U16 [R29+UR4+0x10780], R3 ;  /* 0x010780031d007988 */ /* 0x0103e80008000404 */
[----:B------:R4:W-:Y:S04]  /*49200*/  STS.U16 [R29+UR4+0x10f00], R28 ;  /* 0x010f001c1d007988 */ /* 0x0009e80008000404 */
[----:B0-----:R-:W3:Y:S04]  /*49210*/  LDL.LU R27, [R1+0x8c] ;  /* 0x00008c00011b7983 */ /* 0x001ee80000300800 */
[----:B-1----:R-:W3:Y:S04]  /*49220*/  LDL.LU R3, [R1+0x88] ;  /* 0x0000880001037983 */ /* 0x002ee80000300800 */
[----:B----4-:R-:W4:Y:S04]  /*49230*/  LDL.LU R28, [R1+0x84] ;  /* 0x00008400011c7983 */ /* 0x010f280000300800 */
[----:B--2---:R0:W-:Y:S04]  /*49240*/  STS.U16 [R29+UR4+0x10f80], R2 ;  /* 0x010f80021d007988 */ /* 0x0041e80008000404 */
[----:B0-----:R-:W2:Y:S04]  /*49250*/  LDL.LU R2, [R1+0x7fa4] ;  /* 0x007fa40001027983 */ /* 0x001ea80000300800 */
[----:B------:R-:W-:Y:S04]  /*49260*/  STL [R1+0x7824], R29 ;  /* 0x0078241d01007387 */ /* 0x000fe80000100800 */
[----:B------:R-:W-:Y:S04]  /*49270*/  STL [R1+0x7f94], R29 ;  /* 0x007f941d01007387 */ /* 0x000fe80000100800 */
[----:B--2---:R-:W-:Y:S04]  /*49280*/  STS.U16 [R29+UR4+0x11700], R2 ;  /* 0x011700021d007988 */ /* 0x004fe80008000404 */
[----:B---3--:R-:W-:Y:S04]  /*49290*/  STS.U16 [R29+UR4+0x11780], R0 ;  /* 0x011780001d007988 */ /* 0x008fe80008000404 */
        /* <DEDUP_REMOVED lines=9> */
[----:B------:R0:W-:Y:S04]  /*49330*/  STS.U16 [R29+UR4+0x13f80], R13 ;  /* 0x013f800d1d007988 */ /* 0x0001e80008000404 */
[----:B0-----:R-:W2:Y:S04]  /*49340*/  LDL.LU R29, [R1+0x74] ;  /* 0x00007400011d7983 */ /* 0x001ea80000300800 */
[----:B--2---:R0:W-:Y:S04]  /*49350*/  STL [R1+0x7f98], R29 ;  /* 0x007f981d01007387 */ /* 0x0041e80000100800 */
[----:B0-----:R-:W2:Y:S04]  /*49360*/  LDL.LU R29, [R1+0x78] ;  /* 0x00007800011d7983 */ /* 0x001ea80000300800 */
[----:B--2---:R0:W-:Y:S04]  /*49370*/  STL [R1+0x7f9c], R29 ;  /* 0x007f9c1d01007387 */ /* 0x0041e80000100800 */
[----:B0-----:R-:W2:Y:S01]  /*49380*/  LDL.LU R29, [R1+0x7c] ;  /* 0x00007c00011d7983 */ /* 0x001ea20000300800 */
[----:B------:R-:W0:Y:S03]  /*49390*/  S2R R2, SR_TID.X ;  /* 0x0000000000027919 */ /* 0x000e260000002100 */
[----:B--2---:R1:W-:Y:S04]  /*493a0*/  STL [R1+0x7fa0], R29 ;  /* 0x007fa01d01007387 */ /* 0x0043e80000100800 */
[----:B-1----:R-:W2:Y:S01]  /*493b0*/  LDL.LU R29, [R1+0x80] ;  /* 0x00008000011d7983 */ /* 0x002ea20000300800 */
[----:B0-----:R-:W-:-:S03]  /*493c0*/  LOP3.LUT R2, R2, 0x3f, RZ, 0xc0, !PT ;  /* 0x0000003f02027812 */ /* 0x001fc600078ec0ff */
[----:B------:R-:W3:Y:S04]  /*493d0*/  LDL.LU R0, [R1+0x70] ;  /* 0x0000700001007983 */ /* 0x000ee80000300800 */
[----:B------:R-:W3:Y:S04]  /*493e0*/  LDL.LU R6, [R1+0x6c] ;  /* 0x00006c0001067983 */ /* 0x000ee80000300800 */
[----:B------:R-:W3:Y:S01]  /*493f0*/  LDL.LU R7, [R1+0x68] ;  /* 0x0000680001077983 */ /* 0x000ee20000300800 */
[----:B------:R-:W-:-:S03]  /*49400*/  IMAD.SHL.U32 R2, R2, 0x2, RZ ;  /* 0x0000000202027824 */ /* 0x000fc600078e00ff */
[----:B------:R-:W3:Y:S04]  /*49410*/  LDL.LU R8, [R1+0x64] ;  /* 0x0000640001087983 */ /* 0x000ee80000300800 */
[----:B------:R-:W3:Y:S04]  /*49420*/  LDL.LU R9, [R1+0x60] ;  /* 0x0000600001097983 */ /* 0x000ee80000300800 */
[----:B------:R-:W3:Y:S04]  /*49430*/  LDL.LU R10, [R1+0x5c] ;  /* 0x00005c00010a7983 */ /* 0x000ee80000300800 */
[----:B------:R-:W3:Y:S04]  /*49440*/  LDL.LU R11, [R1+0x58] ;  /* 0x00005800010b7983 */ /* 0x000ee80000300800 */
[----:B------:R-:W3:Y:S04]  /*49450*/  LDL.LU R12, [R1+0x54] ;  /* 0x00005400010c7983 */ /* 0x000ee80000300800 */
[----:B------:R0:W-:Y:S04]  /*49460*/  STS.U16 [R2+UR4], R14 ;  /* 0x0000000e02007988 */ /* 0x0001e80008000404 */
[----:B------:R-:W3:Y:S04]  /*49470*/  LDL.LU R13, [R1+0x50] ;  /* 0x00005000010d7983 */ /* 0x000ee80000300800 */
[----:B------:R1:W-:Y:S04]  /*49480*/  STS.U16 [R2+UR4+0x400], R15 ;  /* 0x0004000f02007988 */ /* 0x0003e80008000404 */
[----:B------:R4:W-:Y:S04]  /*49490*/  STS.U16 [R2+UR4+0x800], R16 ;  /* 0x0008001002007988 */ /* 0x0009e80008000404 */
[----:B------:R4:W-:Y:S04]  /*494a0*/  STS.U16 [R2+UR4+0xc00], R17 ;  /* 0x000c001102007988 */ /* 0x0009e80008000404 */
[----:B------:R4:W-:Y:S04]  /*494b0*/  STS.U16 [R2+UR4+0x1000], R18 ;  /* 0x0010001202007988 */ /* 0x0009e80008000404 */
[----:B------:R4:W-:Y:S04]  /*494c0*/  STS.U16 [R2+UR4+0x1400], R19 ;  /* 0x0014001302007988 */ /* 0x0009e80008000404 */
[----:B0-----:R-:W3:Y:S04]  /*494d0*/  LDL.LU R14, [R1+0x4c] ;  /* 0x00004c00010e7983 */ /* 0x001ee80000300800 */
[----:B-1----:R-:W3:Y:S04]  /*494e0*/  LDL.LU R15, [R1+0x48] ;  /* 0x00004800010f7983 */ /* 0x002ee80000300800 */
[----:B----4-:R-:W4:Y:S04]  /*494f0*/  LDL.LU R16, [R1+0x44] ;  /* 0x0000440001107983 */ /* 0x010f280000300800 */
[----:B------:R-:W4:Y:S04]  /*49500*/  LDL.LU R17, [R1+0x40] ;  /* 0x0000400001117983 */ /* 0x000f280000300800 */
[----:B------:R-:W4:Y:S04]  /*49510*/  LDL.LU R18, [R1+0x3c] ;  /* 0x00003c0001127983 */ /* 0x000f280000300800 */
[----:B------:R0:W-:Y:S04]  /*49520*/  STS.U16 [R2+UR4+0x1800], R20 ;  /* 0x0018001402007988 */ /* 0x0001e80008000404 */
[----:B------:R-:W4:Y:S04]  /*49530*/  LDL.LU R19, [R1+0x38] ;  /* 0x0000380001137983 */ /* 0x000f280000300800 */
[----:B------:R1:W-:Y:S04]  /*49540*/  STS.U16 [R2+UR4+0x1c00], R21 ;  /* 0x001c001502007988 */ /* 0x0003e80008000404 */
[----:B------:R1:W-:Y:S04]  /*49550*/  STS.U16 [R2+UR4+0x2000], R22 ;  /* 0x0020001602007988 */ /* 0x0003e80008000404 */
[----:B------:R1:W-:Y:S04]  /*49560*/  STS.U16 [R2+UR4+0x2400], R23 ;  /* 0x0024001702007988 */ /* 0x0003e80008000404 */
[----:B------:R1:W-:Y:S04]  /*49570*/  STS.U16 [R2+UR4+0x2800], R24 ;  /* 0x0028001802007988 */ /* 0x0003e80008000404 */
[----:B------:R1:W-:Y:S04]  /*49580*/  STS.U16 [R2+UR4+0x2c00], R25 ;  /* 0x002c001902007988 */ /* 0x0003e80008000404 */
[----:B0-----:R-:W4:Y:S04]  /*49590*/  LDL.LU R20, [R1+0x34] ;  /* 0x0000340001147983 */ /* 0x001f280000300800 */
[----:B-1----:R-:W4:Y:S04]  /*495a0*/  LDL.LU R21, [R1+0x30] ;  /* 0x0000300001157983 */ /* 0x002f280000300800 */
[----:B------:R-:W4:Y:S04]  /*495b0*/  LDL.LU R22, [R1+0x2c] ;  /* 0x00002c0001167983 */ /* 0x000f280000300800 */
[----:B------:R-:W4:Y:S04]  /*495c0*/  LDL.LU R23, [R1+0x28] ;  /* 0x0000280001177983 */ /* 0x000f280000300800 */
[----:B------:R-:W4:Y:S04]  /*495d0*/  LDL.LU R24, [R1+0x24] ;  /* 0x0000240001187983 */ /* 0x000f280000300800 */
[----:B------:R0:W-:Y:S04]  /*495e0*/  STS.U16 [R2+UR4+0x3000], R26 ;  /* 0x0030001a02007988 */ /* 0x0001e80008000404 */
[----:B------:R-:W4:Y:S04]  /*495f0*/  LDL.LU R25, [R1+0x20] ;  /* 0x0000200001197983 */ /* 0x000f280000300800 */
        /* <DEDUP_REMOVED lines=8> */
[----:B------:R-:W4:Y:S04]  /*49680*/  LDL.LU R5, [R1+0x8] ;  /* 0x0000080001057983 */ /* 0x000f280000300800 */
[----:B--2---:R0:W-:Y:S04]  /*49690*/  STS.U16 [R2+UR4+0x4000], R29 ;  /* 0x0040001d02007988 */ /* 0x0041e80008000404 */
[----:B0-----:R-:W2:Y:S04]  /*496a0*/  LDL.LU R29, [R1+0x7fa0] ;  /* 0x007fa000011d7983 */ /* 0x001ea80000300800 */
[----:B--2---:R0:W-:Y:S04]  /*496b0*/  STS.U16 [R2+UR4+0x4400], R29 ;  /* 0x0044001d02007988 */ /* 0x0041e80008000404 */
[----:B0-----:R-:W2:Y:S04]  /*496c0*/  LDL.LU R29, [R1+0x7f9c] ;  /* 0x007f9c00011d7983 */ /* 0x001ea80000300800 */
[----:B--2---:R0:W-:Y:S04]  /*496d0*/  STS.U16 [R2+UR4+0x4800], R29 ;  /* 0x0048001d02007988 */ /* 0x0041e80008000404 */
[----:B0-----:R-:W2:Y:S04]  /*496e0*/  LDL.LU R29, [R1+0x7f98] ;  /* 0x007f9800011d7983 */ /* 0x001ea80000300800 */
        /* <DEDUP_REMOVED lines=11> */
[----:B----4-:R-:W-:Y:S04]  /*497a0*/  STS.U16 [R2+UR4+0x7c00], R16 ;  /* 0x007c001002007988 */ /* 0x010fe80008000404 */
        /* <DEDUP_REMOVED lines=13> */
[----:B--2---:R0:W-:Y:S04]  /*49880*/  STS.U16 [R2+UR4+0x4c00], R29 ;  /* 0x004c001d02007988 */ /* 0x0041e80008000404 */
[----:B0-----:R-:W2:Y:S04]  /*49890*/  LDL.LU R29, [R1+0x7f94] ;  /* 0x007f9400011d7983 */ /* 0x001ea80000300800 */
[----:B------:R-:W3:Y:S04]  /*498a0*/  LDL.LU R0, [R1+0x7f90] ;  /* 0x007f900001007983 */ /* 0x000ee80000300800 */
[----:B------:R-:W4:Y:S04]  /*498b0*/  LDL.LU R6, [R1+0x7f8c] ;  /* 0x007f8c0001067983 */ /* 0x000f280000300800 */
[----:B------:R-:W2:Y:S04]  /*498c0*/  LDL.LU R7, [R1+0x7f88] ;  /* 0x007f880001077983 */ /* 0x000ea80000300800 */
[----:B------:R-:W4:Y:S04]  /*498d0*/  LDL.LU R8, [R1+0x7f84] ;  /* 0x007f840001087983 */ /* 0x000f280000300800 */
[----:B------:R-:W3:Y:S04]  /*498e0*/  LDL.LU R9, [R1+0x7f80] ;  /* 0x007f800001097983 */ /* 0x000ee80000300800 */
[----:B------:R-:W2:Y:S04]  /*498f0*/  LDL.LU R10, [R1+0x7f7c] ;  /* 0x007f7c00010a7983 */ /* 0x000ea80000300800 */
[----:B------:R-:W4:Y:S04]  /*49900*/  LDL.LU R11, [R1+0x7f78] ;  /* 0x007f7800010b7983 */ /* 0x000f280000300800 */
[----:B------:R-:W2:Y:S04]  /*49910*/  LDL.LU R12, [R1+0x7f74] ;  /* 0x007f7400010c7983 */ /* 0x000ea80000300800 */
[----:B------:R-:W4:Y:S04]  /*49920*/  LDL.LU R13, [R1+0x7f70] ;  /* 0x007f7000010d7983 */ /* 0x000f280000300800 */
[----:B------:R-:W3:Y:S04]  /*49930*/  LDL.LU R14, [R1+0x7f6c] ;  /* 0x007f6c00010e7983 */ /* 0x000ee80000300800 */
        /* <DEDUP_REMOVED lines=15> */
[----:B------:R-:W-:Y:S04]  /*49a30*/  STS.U16 [R2+UR4+0xb400], R4 ;  /* 0x00b4000402007988 */ /* 0x000fe80008000404 */
[----:B------:R-:W-:Y:S04]  /*49a40*/  STS.U16 [R2+UR4+0xb800], R5 ;  /* 0x00b8000502007988 */ /* 0x000fe80008000404 */
[----:B---3--:R0:W-:Y:S04]  /*49a50*/  STS.U16 [R2+UR4+0xbc00], R28 ;  /* 0x00bc001c02007988 */ /* 0x0081e80008000404 */
[----:B0-----:R-:W3:Y:S04]  /*49a60*/  LDL.LU R28, [R1+0x7f2c] ;  /* 0x007f2c00011c7983 */ /* 0x001ee80000300800 */
[----:B------:R-:W2:Y:S04]  /*49a70*/  LDL R5, [R1+0x1ab4] ;  /* 0x001ab40001057983 */ /* 0x000ea80000100800 */
[----:B------:R-:W2:Y:S04]  /*49a80*/  LDL R4, [R1+0x287c] ;  /* 0x00287c0001047983 */ /* 0x000ea80000100800 */
[----:B----4-:R0:W-:Y:S04]  /*49a90*/  STS.U16 [R2+UR4+0xc000], R3 ;  /* 0x00c0000302007988 */ /* 0x0101e80008000404 */
[----:B0-----:R-:W4:Y:S01]  /*49aa0*/  LDL.LU R3, [R1+0x2a64] ;  /* 0x002a640001037983 */ /* 0x001f220000300800 */
[----:B---3--:R-:W-:-:S06]  /*49ab0*/  PRMT R28, RZ, 0x7610, R28 ;  /* 0x00007610ff1c7816 */ /* 0x008fcc000000001c */
[----:B--2---:R-:W2:Y:S04]  /*49ac0*/  @!P6 LDG.E.U16 R28, desc[UR60][R4.64] ;  /* 0x0000003c041ce981 */ /* 0x004ea8000c1e1500 */
        /* <DEDUP_REMOVED lines=15> */
[----:B------:R-:W-:Y:S04]  /*49bc0*/  STS.U16 [R0+UR4+0x80], R13 ;  /* 0x0000800d00007988 */ /* 0x000fe80008000404 */
[----:B------:R-:W-:Y:S04]  /*49bd0*/  STS.U16 [R0+UR4+0x480], R12 ;  /* 0x0004800c00007988 */ /* 0x000fe80008000404 */
[----:B----4-:R-:W-:Y:S04]  /*49be0*/  STL [R1+0x78c0], R3 ;  /* 0x0078c00301007387 */ /* 0x010fe80000100800 */
[----:B------:R-:W-:Y:S04]  /*49bf0*/  STS.U16 [R0+UR4+0x880], R11 ;  /* 0x0008800b00007988 */ /* 0x000fe80008000404 */
[----:B------:R-:W-:Y:S04]  /*49c00*/  STL [R1+0x78c4], R3 ;  /* 0x0078c40301007387 */ /* 0x000fe80000100800 */
[----:B------:R-:W-:Y:S04]  /*49c10*/  STS.U16 [R0+UR4+0xc80], R10 ;  /* 0x000c800a00007988 */ /* 0x000fe80008000404 */
[----:B------:R-:W-:Y:S04]  /*49c20*/  STL [R1+0x78c8], R3 ;  /* 0x0078c80301007387 */ /* 0x000fe80000100800 */
[----:B------:R-:W-:Y:S04]  /*49c30*/  STS.U16 [R0+UR4+0x1080], R8 ;  /* 0x0010800800007988 */ /* 0x000fe80008000404 */
[----:B------:R-:W-:Y:S04]  /*49c40*/  STL [R1+0x78cc], R3 ;  /* 0x0078cc0301007387 */ /* 0x000fe80000100800 */
[----:B------:R-:W-:Y:S04]  /*49c50*/  STS.U16 [R0+UR4+0x1480], R7 ;  /* 0x0014800700007988 */ /* 0x000fe80008000404 */
[----:B0-----:R-:W3:Y:S04]  /*49c60*/  LDL.LU R2, [R1+0x2a6c] ;  /* 0x002a6c0001027983 */ /* 0x001ee80000300800 */
[----:B------:R0:W-:Y:S04]  /*49c70*/  STS.U16 [R0+UR4+0x1880], R6 ;  /* 0x0018800600007988 */ /* 0x0001e80008000404 */
[----:B0-----:R-:W4:Y:S04]  /*49c80*/  LDL.LU R0, [R1+0x7f28] ;  /* 0x007f280001007983 */ /* 0x001f280000300800 */
[----:B--2---:R0:W-:Y:S04]  /*49c90*/  STL [R1+0x16a4], R28 ;  /* 0x0016a41c01007387 */ /* 0x0041e80000100800 */
[----:B0-----:R-:W2:Y:S04]  /*49ca0*/  LDL.LU R28, [R1+0x7f24] ;  /* 0x007f2400011c7983 */ /* 0x001ea80000300800 */
[----:B------:R-:W3:Y:S04]  /*49cb0*/  LDL R4, [R1+0x1ab0] ;  /* 0x001ab00001047983 */ /* 0x000ee80000100800 */
[----:B------:R-:W3:Y:S01]  /*49cc0*/  LDL R5, [R1+0x2878] ;  /* 0x0028780001057983 */ /* 0x000ee20000100800 */
[----:B----4-:R-:W-:-:S02]  /*49cd0*/  PRMT R0, RZ, 0x7610, R0 ;  /* 0x00007610ff007816 */ /* 0x010fc40000000000 */
        /* <DEDUP_REMOVED lines=2464> */
[----:B------:R-:W4:Y:S02]  /*536e0*/  LDL R5, [R1+0x1e88] ;  /* 0x001e880001057983 */ /* 0x000f240000100800 */
[----:B----4-:R-:W-:-:S02]  /*536f0*/  @!P6 LOP3.LUT R5, R5, R4, RZ, 0x3c, !PT ;  /* 0x000000040505e212 */ /* 0x010fc400078e3cff */
[----:B--2---:R-:W-:Y:S02]  /*53700*/  PRMT R28, RZ, 0x7610, R28 ;  /* 0x00007610ff1c7816 */ /* 0x004fe4000000001c */
        /* <DEDUP_REMOVED lines=1046> */
[----:B------:R0:W3:Y:S04]  /*57870*/  @!P6 LDG.E.U16 R0, desc[UR60][R4.64] ;  /* 0x0000003c0400e981 */ /* 0x0000e8000c1e1500 */
[----:B------:R-:W0:Y:S04]  /*57880*/  LDL R4, [R1+0x28cc] ;  /* 0x0028cc0001047983 */ /* 0x000e280000100800 */
[----:B------:R-:W0:Y:S01]  /*57890*/  LDL R5, [R1+0x2908] ;  /* 0x0029080001057983 */ /* 0x000e220000100800 */
[----:B--2---:R-:W-:Y:S02]  /*578a0*/  PRMT R28, RZ, 0x7610, R28 ;  /* 0x00007610ff1c7816 */ /* 0x004fe4000000001c */
[----:B0-----:R-:W-:-:S04]  /*578b0*/  @!P6 LOP3.LUT R5, R5, R4, RZ, 0x3c, !PT ;  /* 0x000000040505e212 */ /* 0x001fc800078e3cff */
[----:B------:R-:W-:-:S04]  /*578c0*/  @!P6 LOP3.LUT R4, R5, R4, RZ, 0x3c, !PT ;  /* 0x000000040504e212 */ /* 0x000fc800078e3cff */
[----:B------:R-:W-:-:S05]  /*578d0*/  @!P6 LOP3.LUT R5, R5, R4, RZ, 0x3c, !PT ;  /* 0x000000040505e212 */ /* 0x000fca00078e3cff */
[----:B------:R-:W2:Y:S04]  /*578e0*/  @!P6 LDG.E.U16 R28, desc[UR60][R4.64] ;  /* 0x0000003c041ce981 */ /* 0x000ea8000c1e1500 */
[----:B---3--:R-:W-:Y:S04]  /*578f0*/  STL [R1+0x77fc], R0 ;  /* 0x0077fc0001007387 */ /* 0x008fe80000100800 */
[----:B--2---:R0:W-:Y:S04]  /*57900*/  STL [R1+0x64], R28 ;  /* 0x0000641c01007387 */ /* 0x0041e80000100800 */
[----:B0-----:R-:W2:Y:S04]  /*57910*/  LDL.LU R28, [R1+0x7908] ;  /* 0x00790800011c7983 */ /* 0x001ea80000300800 */
[----:B------:R-:W3:Y:S04]  /*57920*/  LDL R4, [R1+0x290c] ;  /* 0x00290c0001047983 */ /* 0x000ee80000100800 */
[----:B------:R-:W3:Y:S02]  /*57930*/  LDL R5, [R1+0x2948] ;  /* 0x0029480001057983 */ /* 0x000ee40000100800 */
[----:B---3--:R-:W-:-:S02]  /*57940*/  @!P6 LOP3.LUT R5, R5, R4, RZ, 0x3c, !PT ;  /* 0x000000040505e212 */ /* 0x008fc400078e3cff */
[----:B--2---:R-:W-:Y:S02]  /*57950*/  PRMT R28, RZ, 0x7610, R28 ;  /* 0x00007610ff1c7816 */ /* 0x004fe4000000001c */
[----:B------:R-:W-:-:S04]  /*57960*/  @!P6 LOP3.LUT R4, R5, R4, RZ, 0x3c, !PT ;  /* 0x000000040504e212 */ /* 0x000fc800078e3cff */
[----:B------:R-:W-:-:S05]  /*57970*/  @!P6 LOP3.LUT R5, R5, R4, RZ, 0x3c, !PT ;  /* 0x000000040505e212 */ /* 0x000fca00078e3cff */
[----:B------:R-:W2:Y:S04]  /*57980*/  @!P6 LDG.E.U16 R28, desc[UR60][R4.64] ;  /* 0x0000003c041ce981 */ /* 0x000ea8000c1e1500 */
        /* <DEDUP_REMOVED lines=66> */
[----:B------:R-:W3:Y:S01]  /*57db0*/  LDL R5, [R1+0x2920] ;  /* 0x0029200001057983 */ /* 0x000ee20000100800 */
[----:B------:R-:W-:-:S02]  /*57dc0*/  PRMT R29, RZ, 0x7610, R29 ;  /* 0x00007610ff1d7816 */ /* 0x000fc4000000001d */
[----:B---3--:R-:W-:-:S04]  /*57dd0*/  @!P6 LOP3.LUT R5, R5, R4, RZ, 0x3c, !PT ;  /* 0x000000040505e212 */ /* 0x008fc800078e3cff */
        /* <DEDUP_REMOVED lines=80> */
[----:B------:R0:W2:Y:S04]  /*582e0*/  @!P6 LDG.E.U16 R28, desc[UR60][R4.64] ;  /* 0x0000003c041ce981 */ /* 0x0000a8000c1e1500 */
[----:B------:R-:W0:Y:S04]  /*582f0*/  LDL R4, [R1+0x291c] ;  /* 0x00291c0001047983 */ /* 0x000e280000100800 */
[----:B------:R-:W0:Y:S01]  /*58300*/  LDL R5, [R1+0x2958] ;  /* 0x0029580001057983 */ /* 0x000e220000100800 */
[----:B------:R-:W-:Y:S02]  /*58310*/  PRMT R3, RZ, 0x7610, R3 ;  /* 0x00007610ff037816 */ /* 0x000fe40000000003 */
[----:B0-----:R-:W-:-:S04]  /*58320*/  @!P6 LOP3.LUT R5, R5, R4, RZ, 0x3c, !PT ;  /* 0x000000040505e212 */ /* 0x001fc800078e3cff */
[----:B------:R-:W-:-:S04]  /*58330*/  @!P6 LOP3.LUT R4, R5, R4, RZ, 0x3c, !PT ;  /* 0x000000040504e212 */ /* 0x000fc800078e3cff */
[----:B------:R-:W-:-:S05]  /*58340*/  @!P6 LOP3.LUT R5, R5, R4, RZ, 0x3c, !PT ;  /* 0x000000040505e212 */ /* 0x000fca00078e3cff */
[----:B------:R-:W3:Y:S04]  /*58350*/  @!P6 LDG.E.U16 R3, desc[UR60][R4.64] ;  /* 0x0000003c0403e981 */ /* 0x000ee8000c1e1500 */
[----:B--2---:R0:W-:Y:S04]  /*58360*/  STL [R1+0x7800], R28 ;  /* 0x0078001c01007387 */ /* 0x0041e80000100800 */
[----:B0-----:R-:W2:Y:S04]  /*58370*/  LDL R28, [R1+0x2968] ;  /* 0x00296800011c7983 */ /* 0x001ea80000100800 */
[----:B---3--:R0:W-:Y:S04]  /*58380*/  STL [R1+0x18], R3 ;  /* 0x0000180301007387 */ /* 0x0081e80000100800 */
[----:B0-----:R-:W3:Y:S04]  /*58390*/  LDL.LU R3, [R1+0x78cc] ;  /* 0x0078cc0001037983 */ /* 0x001ee80000300800 */
[----:B------:R-:W4:Y:S04]  /*583a0*/  LDL R4, [R1+0x2924] ;  /* 0x0029240001047983 */ /* 0x000f280000100800 */
[----:B------:R-:W4:Y:S02]  /*583b0*/  LDL R5, [R1+0x2960] ;  /* 0x0029600001057983 */ /* 0x000f240000100800 */
[----:B----4-:R-:W-:-:S02]  /*583c0*/  @!P6 LOP3.LUT R5, R5, R4, RZ, 0x3c, !PT ;  /* 0x000000040505e212 */ /* 0x010fc400078e3cff */
[----:B---3--:R-:W-:Y:S02]  /*583d0*/  PRMT R3, RZ, 0x7610, R3 ;  /* 0x00007610ff037816 */ /* 0x008fe40000000003 */
[----:B------:R-:W-:-:S04]  /*583e0*/  @!P6 LOP3.LUT R4, R5, R4, RZ, 0x3c, !PT ;  /* 0x000000040504e212 */ /* 0x000fc800078e3cff */
[----:B------:R-:W-:-:S05]  /*583f0*/  @!P6 LOP3.LUT R5, R5, R4, RZ, 0x3c, !PT ;  /* 0x000000040505e212 */ /* 0x000fca00078e3cff */
[----:B------:R-:W3:Y:S01]  /*58400*/  @!P6 LDG.E.U16 R3, desc[UR60][R4.64] ;  /* 0x0000003c0403e981 */ /* 0x000ee2000c1e1500 */
[----:B------:R-:W-:-:S03]  /*58410*/  PRMT R0, RZ, 0x7610, R0 ;  /* 0x00007610ff007816 */ /* 0x000fc60000000000 */
[----:B---3--:R0:W-:Y:S04]  /*58420*/  STL [R1+0x14], R3 ;  /* 0x0000140301007387 */ /* 0x0081e80000100800 */
[----:B0-----:R-:W3:Y:S04]  /*58430*/  LDL.LU R3, [R1+0x78c8] ;  /* 0x0078c80001037983 */ /* 0x001ee80000300800 */
[----:B------:R-:W4:Y:S01]  /*58440*/  LDL R5, [R1+0x292c] ;  /* 0x00292c0001057983 */ /* 0x000f220000100800 */
[----:B--2---:R-:W-:-:S03]  /*58450*/  @!P6 IMAD.MOV.U32 R4, RZ, RZ, R28 ;  /* 0x000000ffff04e224 */ /* 0x004fc600078e001c */
[----:B------:R-:W2:Y:S04]  /*58460*/  LDL R28, [R1+0x2a58] ;  /* 0x002a5800011c7983 */ /* 0x000ea80000100800 */
[----:B----4-:R0:W4:Y:S04]  /*58470*/  @!P6 LDG.E.U16 R0, desc[UR60][R4.64] ;  /* 0x0000003c0400e981 */ /* 0x010128000c1e1500 */
[----:B------:R-:W0:Y:S04]  /*58480*/  LDL R4, [R1+0x2934] ;  /* 0x0029340001047983 */ /* 0x000e280000100800 */
[----:B------:R-:W0:Y:S01]  /*58490*/  LDL R5, [R1+0x2970] ;  /* 0x0029700001057983 */ /* 0x000e220000100800 */
[----:B---3--:R-:W-:-:S02]  /*584a0*/  PRMT R3, RZ, 0x7610, R3 ;  /* 0x00007610ff037816 */ /* 0x008fc40000000003 */
[----:B0-----:R-:W-:-:S04]  /*584b0*/  @!P6 LOP3.LUT R5, R5, R4, RZ, 0x3c, !PT ;  /* 0x000000040505e212 */ /* 0x001fc800078e3cff */
[----:B------:R-:W-:-:S04]  /*584c0*/  @!P6 LOP3.LUT R4, R5, R4, RZ, 0x3c, !PT ;  /* 0x000000040504e212 */ /* 0x000fc800078e3cff */
[----:B------:R-:W-:-:S05]  /*584d0*/  @!P6 LOP3.LUT R5, R5, R4, RZ, 0x3c, !PT ;  /* 0x000000040505e212 */ /* 0x000fca00078e3cff */
[----:B------:R-:W3:Y:S04]  /*584e0*/  @!P6 LDG.E.U16 R3, desc[UR60][R4.64] ;  /* 0x0000003c0403e981 */ /* 0x000ee8000c1e1500 */
[----:B----4-:R-:W-:Y:S04]  /*584f0*/  STL [R1+0x784c], R0 ;  /* 0x00784c0001007387 */ /* 0x010fe80000100800 */
        /* <DEDUP_REMOVED lines=8> */
[----:B------:R-:W3:Y:S04]  /*58580*/  @!P6 LDG.E.U16 R3, desc[UR60][R4.64] ;  /* 0x0000003c0403e981 */ /* 0x000ee8000c1e1500 */
[----:B---3--:R0:W-:Y:S04]  /*58590*/  STL [R1+0x8], R3 ;  /* 0x0000080301007387 */ /* 0x0081e80000100800 */
[----:B0-----:R-:W3:Y:S04]  /*585a0*/  LDL.LU R3, [R1+0x78c0] ;  /* 0x0078c00001037983 */ /* 0x001ee80000300800 */
[----:B------:R-:W4:Y:S04]  /*585b0*/  LDL R4, [R1+0x299c] ;  /* 0x00299c0001047983 */ /* 0x000f280000100800 */
[----:B------:R-:W4:Y:S01]  /*585c0*/  LDL R5, [R1+0x29d8] ;  /* 0x0029d80001057983 */ /* 0x000f220000100800 */
[----:B------:R-:W-:-:S02]  /*585d0*/  PRMT R0, RZ, 0x7610, R0 ;  /* 0x00007610ff007816 */ /* 0x000fc40000000000 */
[----:B----4-:R-:W-:-:S04]  /*585e0*/  @!P6 LOP3.LUT R5, R5, R4, RZ, 0x3c, !PT ;  /* 0x000000040505e212 */ /* 0x010fc800078e3cff */
[----:B------:R-:W-:-:S04]  /*585f0*/  @!P6 LOP3.LUT R4, R5, R4, RZ, 0x3c, !PT ;  /* 0x000000040504e212 */ /* 0x000fc800078e3cff */
[----:B------:R-:W-:-:S05]  /*58600*/  @!P6 LOP3.LUT R5, R5, R4, RZ, 0x3c, !PT ;  /* 0x000000040505e212 */ /* 0x000fca00078e3cff */
[----:B------:R-:W4:Y:S04]  /*58610*/  @!P6 LDG.E.U16 R0, desc[UR60][R4.64] ;  /* 0x0000003c0400e981 */ /* 0x000f28000c1e1500 */
[----:B------:R-:W2:Y:S04]  /*58620*/  LDL R4, [R1+0x29dc] ;  /* 0x0029dc0001047983 */ /* 0x000ea80000100800 */
[----:B------:R-:W2:Y:S01]  /*58630*/  LDL R5, [R1+0x2a18] ;  /* 0x002a180001057983 */ /* 0x000ea20000100800 */
[----:B------:R-:W-:-:S03]  /*58640*/  PRMT R29, RZ, 0x7610, R29 ;  /* 0x00007610ff1d7816 */ /* 0x000fc6000000001d */
[----:B----4-:R0:W-:Y:S04]  /*58650*/  STL [R1+0x7894], R0 ;  /* 0x0078940001007387 */ /* 0x0101e80000100800 */
[----:B0-----:R-:W4:Y:S01]  /*58660*/  LDL R0, [R1+0x2a1c] ;  /* 0x002a1c0001007983 */ /* 0x001f220000100800 */
[----:B--2---:R-:W-:-:S04]  /*58670*/  @!P6 LOP3.LUT R5, R5, R4, RZ, 0x3c, !PT ;  /* 0x000000040505e212 */ /* 0x004fc800078e3cff */
[----:B------:R-:W-:-:S04]  /*58680*/  @!P6 LOP3.LUT R4, R5, R4, RZ, 0x3c, !PT ;  /* 0x000000040504e212 */ /* 0x000fc800078e3cff */
[----:B------:R-:W-:-:S05]  /*58690*/  @!P6 LOP3.LUT R5, R5, R4, RZ, 0x3c, !PT ;  /* 0x000000040505e212 */ /* 0x000fca00078e3cff */
[----:B------:R0:W2:Y:S01]  /*586a0*/  @!P6 LDG.E.U16 R29, desc[UR60][R4.64] ;  /* 0x0000003c041de981 */ /* 0x0000a2000c1e1500 */
[----:B------:R-:W-:Y:S01]  /*586b0*/  PRMT R27, RZ, 0x7610, R27 ;  /* 0x00007610ff1b7816 */ /* 0x000fe2000000001b */
[----:B0-----:R-:W-:Y:S02]  /*586c0*/  @!P6 IMAD.MOV.U32 R4, RZ, RZ, R28 ;  /* 0x000000ffff04e224 */ /* 0x001fe400078e001c */
[----:B----4-:R-:W-:-:S05]  /*586d0*/  @!P6 IMAD.MOV.U32 R5, RZ, RZ, R0 ;  /* 0x000000ffff05e224 */ /* 0x010fca00078e0000 */
[----:B------:R0:W4:Y:S04]  /*586e0*/  @!P6 LDG.E.U16 R27, desc[UR60][R4.64] ;  /* 0x0000003c041be981 */ /* 0x000128000c1e1500 */
[----:B--2---:R1:W-:Y:S04]  /*586f0*/  STL [R1], R29 ;  /* 0x0000001d01007387 */ /* 0x0043e80000100800 */
[----:B------:R-:W0:Y:S04]  /*58700*/  LDL R4, [R1+0x2a5c] ;  /* 0x002a5c0001047983 */ /* 0x000e280000100800 */
[----:B------:R-:W0:Y:S01]  /*58710*/  LDL R5, [R1+0x2a94] ;  /* 0x002a940001057983 */ /* 0x000e220000100800 */
[----:B------:R-:W-:-:S03]  /*58720*/  PRMT R26, RZ, 0x7610, R26 ;  /* 0x00007610ff1a7816 */ /* 0x000fc6000000001a */
[----:B------:R-:W2:Y:S04]  /*58730*/  LDL R28, [R1+0x296c] ;  /* 0x00296c00011c7983 */ /* 0x000ea80000100800 */
[----:B------:R-:W3:Y:S04]  /*58740*/  LDL R0, [R1+0x29a8] ;  /* 0x0029a80001007983 */ /* 0x000ee80000100800 */
[----:B-1----:R-:W2:Y:S01]  /*58750*/  LDL R29, [R1+0x29a0] ;  /* 0x0029a000011d7983 */ /* 0x002ea20000100800 */
[----:B0-----:R-:W-:-:S04]  /*58760*/  @!P6 LOP3.LUT R5, R5, R4, RZ, 0x3c, !PT ;  /* 0x000000040505e212 */ /* 0x001fc800078e3cff */
[----:B------:R-:W-:-:S04]  /*58770*/  @!P6 LOP3.LUT R4, R5, R4, RZ, 0x3c, !PT ;  /* 0x000000040504e212 */ /* 0x000fc800078e3cff */
[----:B------:R-:W-:Y:S01]  /*58780*/  @!P6 LOP3.LUT R5, R5, R4, RZ, 0x3c, !PT ;  /* 0x000000040505e212 */ /* 0x000fe200078e3cff */
[----:B----4-:R0:W-:Y:S04]  /*58790*/  STL [R1+0x7890], R27 ;  /* 0x0078901b01007387 */ /* 0x0101e80000100800 */
[----:B------:R1:W4:Y:S01]  /*587a0*/  @!P6 LDG.E.U16 R26, desc[UR60][R4.64] ;  /* 0x0000003c041ae981 */ /* 0x000322000c1e1500 */
[----:B------:R-:W-:-:S03]  /*587b0*/  PRMT R25, RZ, 0x7610, R25 ;  /* 0x00007610ff197816 */ /* 0x000fc60000000019 */
[----:B0-----:R-:W3:Y:S04]  /*587c0*/  LDL R27, [R1+0x29b0] ;  /* 0x0029b000011b7983 */ /* 0x001ee80000100800 */
[----:B------:R-:W1:Y:S04]  /*587d0*/  LDL R4, [R1+0x293c] ;  /* 0x00293c0001047983 */ /* 0x000e680000100800 */
[----:B------:R-:W1:Y:S02]  /*587e0*/  LDL R5, [R1+0x2978] ;  /* 0x0029780001057983 */ /* 0x000e640000100800 */
[----:B-1----:R-:W-:-:S04]  /*587f0*/  @!P6 LOP3.LUT R5, R5, R4, RZ, 0x3c, !PT ;  /* 0x000000040505e212 */ /* 0x002fc800078e3cff */
[----:B------:R-:W-:-:S04]  /*58800*/  @!P6 LOP3.LUT R4, R5, R4, RZ, 0x3c, !PT ;  /* 0x000000040504e212 */ /* 0x000fc800078e3cff */
[----:B------:R-:W-:Y:S01]  /*58810*/  @!P6 LOP3.LUT R5, R5, R4, RZ, 0x3c, !PT ;  /* 0x000000040505e212 */ /* 0x000fe200078e3cff */
[----:B----4-:R0:W-:Y:S04]  /*58820*/  STL [R1+0x7898], R26 ;  /* 0x0078981a01007387 */ /* 0x0101e80000100800 */
[----:B------:R2:W4:Y:S01]  /*58830*/  @!P6 LDG.E.U16 R25, desc[UR60][R4.64] ;  /* 0x0000003c0419e981 */ /* 0x000522000c1e1500 */
[----:B------:R-:W-:Y:S02]  /*58840*/  PRMT R24, RZ, 0x7610, R24 ;  /* 0x00007610ff187816 */ /* 0x000fe40000000018 */
[----:B------:R-:W-:Y:S01]  /*58850*/  PRMT R23, RZ, 0x7610, R23 ;  /* 0x00007610ff177816 */ /* 0x000fe20000000017 */
[----:B0-----:R-:W4:Y:S04]  /*58860*/  LDL R26, [R1+0x2974] ;  /* 0x00297400011a7983 */ /* 0x001f280000100800 */
[----:B------:R-:W3:Y:S01]  /*58870*/  LDL R5, [R1+0x2964] ;  /* 0x0029640001057983 */ /* 0x000ee20000100800 */
[----:B--2---:R-:W-:-:S05]  /*58880*/  @!P6 IMAD.MOV.U32 R4, RZ, RZ, R29 ;  /* 0x000000ffff04e224 */ /* 0x004fca00078e001d */
[----:B---3--:R0:W2:Y:S02]  /*58890*/  @!P6 LDG.E.U16 R24, desc[UR60][R4.64] ;  /* 0x0000003c0418e981 */ /* 0x0080a4000c1e1500 */
[----:B0-----:R-:W-:Y:S02]  /*588a0*/  @!P6 IMAD.MOV.U32 R4, RZ, RZ, R0 ;  /* 0x000000ffff04e224 */ /* 0x001fe400078e0000 */
[----:B------:R-:W-:-:S05]  /*588b0*/  @!P6 IMAD.MOV.U32 R5, RZ, RZ, R28 ;  /* 0x000000ffff05e224 */ /* 0x000fca00078e001c */
[----:B------:R0:W3:Y:S04]  /*588c0*/  @!P6 LDG.E.U16 R23, desc[UR60][R4.64] ;  /* 0x0000003c0417e981 */ /* 0x0000e8000c1e1500 */
[----:B----4-:R1:W-:Y:S04]  /*588d0*/  STL [R1+0x7804], R25 ;  /* 0x0078041901007387 */ /* 0x0103e80000100800 */
[----:B------:R-:W4:Y:S01]  /*588e0*/  LDL R29, [R1+0x29b8] ;  /* 0x0029b800011d7983 */ /* 0x000f220000100800 */
[----:B0-----:R-:W-:Y:S02]  /*588f0*/  @!P6 IMAD.MOV.U32 R4, RZ, RZ, R27 ;  /* 0x000000ffff04e224 */ /* 0x001fe400078e001b */
[----:B------:R-:W-:Y:S01]  /*58900*/  @!P6 IMAD.MOV.U32 R5, RZ, RZ, R26 ;  /* 0x000000ffff05e224 */ /* 0x000fe200078e001a */
[----:B------:R-:W-:-:S06]  /*58910*/  PRMT R22, RZ, 0x7610, R22 ;  /* 0x00007610ff167816 */ /* 0x000fcc0000000016 */
[----:B------:R4:W4:Y:S04]  /*58920*/  @!P6 LDG.E.U16 R22, desc[UR60][R4.64] ;  /* 0x0000003c0416e981 */ /* 0x000928000c1e1500 */
[----:B--2---:R0:W-:Y:S04]  /*58930*/  STL [R1+0x7878], R24 ;  /* 0x0078781801007387 */ /* 0x0041e80000100800 */
[----:B------:R-:W2:Y:S04]  /*58940*/  LDL R28, [R1+0x29a4] ;  /* 0x0029a400011c7983 */ /* 0x000ea80000100800 */
[----:B------:R-:W2:Y:S04]  /*58950*/  LDL R0, [R1+0x29e0] ;  /* 0x0029e00001007983 */ /* 0x000ea80000100800 */
[----:B---3--:R3:W-:Y:S04]  /*58960*/  STL [R1+0x7850], R23 ;  /* 0x0078501701007387 */ /* 0x0087e80000100800 */
[----:B------:R-:W2:Y:S04]  /*58970*/  LDL R27, [R1+0x29ac] ;  /* 0x0029ac00011b7983 */ /* 0x000ea80000100800 */
[----:B------:R-:W2:Y:S04]  /*58980*/  LDL R26, [R1+0x29e8] ;  /* 0x0029e800011a7983 */ /* 0x000ea80000100800 */
[----:B-1----:R-:W2:Y:S04]  /*58990*/  LDL R25, [R1+0x29b4] ;  /* 0x0029b40001197983 */ /* 0x002ea80000100800 */
[----:B0-----:R-:W2:Y:S04]  /*589a0*/  LDL R24, [R1+0x29f0] ;  /* 0x0029f00001187983 */ /* 0x001ea80000100800 */
[----:B---3--:R-:W3:Y:S01]  /*589b0*/  LDL R23, [R1+0x297c] ;  /* 0x00297c0001177983 */ /* 0x008ee20000100800 */
[----:B------:R-:W-:Y:S01]  /*589c0*/  PRMT R21, RZ, 0x7610, R21 ;  /* 0x00007610ff157816 */ /* 0x000fe20000000015 */
[----:B----4-:R-:W-:Y:S01]  /*589d0*/  @!P6 IMAD.MOV.U32 R4, RZ, RZ, R29 ;  /* 0x000000ffff04e224 */ /* 0x010fe200078e001d */
[----:B------:R-:W-:-:S02]  /*589e0*/  PRMT R20, RZ, 0x7610, R20 ;  /* 0x00007610ff147816 */ /* 0x000fc40000000014 */
[----:B------:R-:W-:Y:S02]  /*589f0*/  PRMT R19, RZ, 0x7610, R19 ;  /* 0x00007610ff137816 */ /* 0x000fe40000000013 */
[----:B------:R-:W-:Y:S01]  /*58a00*/  PRMT R18, RZ, 0x7610, R18 ;  /* 0x00007610ff127816 */ /* 0x000fe20000000012 */
[----:B------:R0:W-:Y:S04]  /*58a10*/  STL [R1+0x7828], R22 ;  /* 0x0078281601007387 */ /* 0x0001e80000100800 */
[----:B0-----:R-:W4:Y:S01]  /*58a20*/  LDL R22, [R1+0x2a20] ;  /* 0x002a200001167983 */ /* 0x001f220000100800 */
[----:B---3--:R-:W-:-:S03]  /*58a30*/  @!P6 IMAD.MOV.U32 R5, RZ, RZ, R23 ;  /* 0x000000ffff05e224 */ /* 0x008fc600078e0017 */
[----:B------:R-:W3:Y:S04]  /*58a40*/  LDL R23, [R1+0x29e4] ;  /* 0x0029e40001177983 */ /* 0x000ee80000100800 */
[----:B------:R2:W3:Y:S02]  /*58a50*/  @!P6 LDG.E.U16 R21, desc[UR60][R4.64] ;  /* 0x0000003c0415e981 */ /* 0x0004e4000c1e1500 */
[----:B--2---:R-:W-:Y:S02]  /*58a60*/  @!P6 IMAD.MOV.U32 R4, RZ, RZ, R0 ;  /* 0x000000ffff04e224 */ /* 0x004fe400078e0000 */
[----:B------:R-:W-:-:S05]  /*58a70*/  @!P6 IMAD.MOV.U32 R5, RZ, RZ, R28 ;  /* 0x000000ffff05e224 */ /* 0x000fca00078e001c */
[----:B------:R0:W2:Y:S02]  /*58a80*/  @!P6 LDG.E.U16 R20, desc[UR60][R4.64] ;  /* 0x0000003c0414e981 */ /* 0x0000a4000c1e1500 */
[----:B0-----:R-:W-:Y:S02]  /*58a90*/  @!P6 IMAD.MOV.U32 R4, RZ, RZ, R26 ;  /* 0x000000ffff04e224 */ /* 0x001fe400078e001a */
[----:B------:R-:W-:-:S05]  /*58aa0*/  @!P6 IMAD.MOV.U32 R5, RZ, RZ, R27 ;  /* 0x000000ffff05e224 */ /* 0x000fca00078e001b */
[----:B------:R0:W2:Y:S02]  /*58ab0*/  @!P6 LDG.E.U16 R19, desc[UR60][R4.64] ;  /* 0x0000003c0413e981 */ /* 0x0000a4000c1e1500 */
[----:B0-----:R-:W-:Y:S02]  /*58ac0*/  @!P6 IMAD.MOV.U32 R4, RZ, RZ, R24 ;  /* 0x000000ffff04e224 */ /* 0x001fe400078e0018 */
[----:B------:R-:W-:-:S05]  /*58ad0*/  @!P6 IMAD.MOV.U32 R5, RZ, RZ, R25 ;  /* 0x000000ffff05e224 */ /* 0x000fca00078e0019 */
[----:B------:R4:W2:Y:S01]  /*58ae0*/  @!P6 LDG.E.U16 R18, desc[UR60][R4.64] ;  /* 0x0000003c0412e981 */ /* 0x0008a2000c1e1500 */
[----:B------:R-:W-:Y:S01]  /*58af0*/  PRMT R17, RZ, 0x7610, R17 ;  /* 0x00007610ff117816 */ /* 0x000fe20000000011 */
[----:B----4-:R-:W-:Y:S02]  /*58b00*/  @!P6 IMAD.MOV.U32 R4, RZ, RZ, R22 ;  /* 0x000000ffff04e224 */ /* 0x010fe400078e0016 */
[----:B---3--:R0:W-:Y:S04]  /*58b10*/  STL [R1+0x7808], R21 ;  /* 0x0078081501007387 */ /* 0x0081e80000100800 */
[----:B------:R-:W3:Y:S04]  /*58b20*/  LDL R0, [R1+0x2a60] ;  /* 0x002a600001007983 */ /* 0x000ee80000100800 */
[----:B0-----:R-:W4:Y:S04]  /*58b30*/  LDL R21, [R1+0x2a24] ;  /* 0x002a240001157983 */ /* 0x001f280000100800 */
[----:B--2---:R0:W-:Y:S04]  /*58b40*/  STL [R1+0x787c], R20 ;  /* 0x00787c1401007387 */ /* 0x0041e80000100800 */
[----:B------:R1:W-:Y:S04]  /*58b50*/  STL [R1+0x7854], R19 ;  /* 0x0078541301007387 */ /* 0x0003e80000100800 */
[----:B0-----:R-:W2:Y:S01]  /*58b60*/  LDL R20, [R1+0x2a90] ;  /* 0x002a900001147983 */ /* 0x001ea20000100800 */
[----:B------:R-:W-:-:S05]  /*58b70*/  @!P6 IMAD.MOV.U32 R5, RZ, RZ, R23 ;  /* 0x000000ffff05e224 */ /* 0x000fca00078e0017 */
[----:B------:R3:W2:Y:S04]  /*58b80*/  @!P6 LDG.E.U16 R17, desc[UR60][R4.64] ;  /* 0x0000003c0411e981 */ /* 0x0006a8000c1e1500 */
[----:B------:R0:W-:Y:S04]  /*58b90*/  STL [R1+0x7830], R18 ;  /* 0x0078301201007387 */ /* 0x0001e80000100800 */
[----:B-1----:R-:W2:Y:S04]  /*58ba0*/  LDL R19, [R1+0x29bc] ;  /* 0x0029bc0001137983 */ /* 0x002ea80000100800 */
[----:B0-----:R-:W2:Y:S01]  /*58bb0*/  LDL R18, [R1+0x29f8] ;  /* 0x0029f80001127983 */ /* 0x001ea20000100800 */
[----:B------:R-:W-:-:S02]  /*58bc0*/  PRMT R16, RZ, 0x7610, R16 ;  /* 0x00007610ff107816 */ /* 0x000fc40000000010 */
[----:B------:R-:W-:Y:S02]  /*58bd0*/  PRMT R15, RZ, 0x7610, R15 ;  /* 0x00007610ff0f7816 */ /* 0x000fe4000000000f */
[----:B------:R-:W-:Y:S01]  /*58be0*/  PRMT R14, RZ, 0x7610, R14 ;  /* 0x00007610ff0e7816 */ /* 0x000fe2000000000e */
[----:B---3--:R-:W-:Y:S02]  /*58bf0*/  @!P6 IMAD.MOV.U32 R4, RZ, RZ, R0 ;  /* 0x000000ffff04e224 */ /* 0x008fe400078e0000 */
[----:B----4-:R-:W-:-:S05]  /*58c00*/  @!P6 IMAD.MOV.U32 R5, RZ, RZ, R21 ;  /* 0x000000ffff05e224 */ /* 0x010fca00078e0015 */
[----:B------:R0:W3:Y:S02]  /*58c10*/  @!P6 LDG.E.U16 R16, desc[UR60][R4.64] ;  /* 0x0000003c0410e981 */ /* 0x0000e4000c1e1500 */
[----:B0-----:R-:W-:Y:S02]  /*58c20*/  @!P6 IMAD.MOV.U32 R5, RZ, RZ, R3 ;  /* 0x000000ffff05e224 */ /* 0x001fe400078e0003 */
[----:B--2---:R-:W-:-:S05]  /*58c30*/  @!P6 IMAD.MOV.U32 R4, RZ, RZ, R20 ;  /* 0x000000ffff04e224 */ /* 0x004fca00078e0014 */
[----:B------:R0:W2:Y:S02]  /*58c40*/  @!P6 LDG.E.U16 R15, desc[UR60][R4.64] ;  /* 0x0000003c040fe981 */ /* 0x0000a4000c1e1500 */
[----:B0-----:R-:W-:Y:S02]  /*58c50*/  @!P6 IMAD.MOV.U32 R5, RZ, RZ, R19 ;  /* 0x000000ffff05e224 */ /* 0x001fe400078e0013 */
[----:B------:R-:W-:-:S05]  /*58c60*/  @!P6 IMAD.MOV.U32 R4, RZ, RZ, R18 ;  /* 0x000000ffff04e224 */ /* 0x000fca00078e0012 */
[----:B------:R-:W4:Y:S04]  /*58c70*/  @!P6 LDG.E.U16 R14, desc[UR60][R4.64] ;  /* 0x0000003c040ee981 */ /* 0x000f28000c1e1500 */
[----:B------:R-:W-:Y:S04]  /*58c80*/  STL [R1+0x7880], R17 ;  /* 0x0078801101007387 */ /* 0x000fe80000100800 */
[----:B------:R-:W4:Y:S04]  /*58c90*/  LDL R23, [R1+0x29ec] ;  /* 0x0029ec0001177983 */ /* 0x000f280000100800 */
[----:B------:R-:W4:Y:S04]  /*58ca0*/  LDL R22, [R1+0x2a28] ;  /* 0x002a280001167983 */ /* 0x000f280000100800 */
[----:B------:R-:W4:Y:S04]  /*58cb0*/  LDL R21, [R1+0x29f4] ;  /* 0x0029f40001157983 */ /* 0x000f280000100800 */
[----:B------:R-:W4:Y:S01]  /*58cc0*/  LDL R0, [R1+0x2a30] ;  /* 0x002a300001007983 */ /* 0x000f220000100800 */
[----:B------:R-:W-:-:S03]  /*58cd0*/  PRMT R13, RZ, 0x7610, R13 ;  /* 0x00007610ff0d7816 */ /* 0x000fc6000000000d */
[----:B---3--:R-:W-:Y:S04]  /*58ce0*/  STL [R1+0x7884], R16 ;  /* 0x0078841001007387 */ /* 0x008fe80000100800 */
[----:B------:R0:W-:Y:S04]  /*58cf0*/  STL [R1+0x2ad4], R3 ;  /* 0x002ad40301007387 */ /* 0x0001e80000100800 */
[----:B0-----:R-:W3:Y:S04]  /*58d00*/  LDL.LU R3, [R1+0x2a3c] ;  /* 0x002a3c0001037983 */ /* 0x001ee80000300800 */
[----:B--2---:R0:W-:Y:S04]  /*58d10*/  STL [R1+0x7888], R15 ;  /* 0x0078880f01007387 */ /* 0x0041e80000100800 */
[----:B------:R-:W2:Y:S04]  /*58d20*/  LDL R20, [R1+0x29fc] ;  /* 0x0029fc0001147983 */ /* 0x000ea80000100800 */
[----:B------:R-:W3:Y:S04]  /*58d30*/  LDL R19, [R1+0x2a38] ;  /* 0x002a380001137983 */ /* 0x000ee80000100800 */
[----:B------:R-:W3:Y:S04]  /*58d40*/  LDL R18, [R1+0x2a2c] ;  /* 0x002a2c0001127983 */ /* 0x000ee80000100800 */
[----:B------:R-:W3:Y:S04]  /*58d50*/  LDL R17, [R1+0x2a68] ;  /* 0x002a680001117983 */ /* 0x000ee80000100800 */
[----:B----4-:R1:W-:Y:S04]  /*58d60*/  STL [R1+0x780c], R14 ;  /* 0x00780c0e01007387 */ /* 0x0103e80000100800 */
[----:B------:R-:W4:Y:S04]  /*58d70*/  LDL R16, [R1+0x2a34] ;  /* 0x002a340001107983 */ /* 0x000f280000100800 */
[----:B0-----:R-:W4:Y:S01]  /*58d80*/  LDL R15, [R1+0x2a70] ;  /* 0x002a7000010f7983 */ /* 0x001f220000100800 */
[----:B------:R-:W-:-:S02]  /*58d90*/  @!P6 IMAD.MOV.U32 R4, RZ, RZ, R22 ;  /* 0x000000ffff04e224 */ /* 0x000fc400078e0016 */
[----:B------:R-:W-:-:S05]  /*58da0*/  @!P6 IMAD.MOV.U32 R5, RZ, RZ, R23 ;  /* 0x000000ffff05e224 */ /* 0x000fca00078e0017 */
[----:B------:R0:W4:Y:S04]  /*58db0*/  @!P6 LDG.E.U16 R13, desc[UR60][R4.64] ;  /* 0x0000003c040de981 */ /* 0x000128000c1e1500 */
[----:B-1----:R-:W4:Y:S01]  /*58dc0*/  LDL R14, [R1+0x2a78] ;  /* 0x002a7800010e7983 */ /* 0x002f220000100800 */
[----:B------:R-:W-:Y:S02]  /*58dd0*/  PRMT R12, RZ, 0x7610, R12 ;  /* 0x00007610ff0c7816 */ /* 0x000fe4000000000c */
[----:B------:R-:W-:Y:S01]  /*58de0*/  PRMT R11, RZ, 0x7610, R11 ;  /* 0x00007610ff0b7816 */ /* 0x000fe2000000000b */
[----:B0-----:R-:W-:Y:S02]  /*58df0*/  @!P6 IMAD.MOV.U32 R4, RZ, RZ, R0 ;  /* 0x000000ffff04e224 */ /* 0x001fe400078e0000 */
[----:B------:R-:W-:-:S05]  /*58e00*/  @!P6 IMAD.MOV.U32 R5, RZ, RZ, R21 ;  /* 0x000000ffff05e224 */ /* 0x000fca00078e0015 */
[----:B------:R2:W4:Y:S01]  /*58e10*/  @!P6 LDG.E.U16 R12, desc[UR60][R4.64] ;  /* 0x0000003c040ce981 */ /* 0x000522000c1e1500 */
[----:B------:R-:W-:Y:S02]  /*58e20*/  PRMT R10, RZ, 0x7610, R10 ;  /* 0x00007610ff0a7816 */ /* 0x000fe4000000000a */
[----:B------:R-:W-:Y:S02]  /*58e30*/  PRMT R9, RZ, 0x7610, R9 ;  /* 0x00007610ff097816 */ /* 0x000fe40000000009 */
[----:B------:R-:W-:Y:S01]  /*58e40*/  PRMT R8, RZ, 0x7610, R8 ;  /* 0x00007610ff087816 */ /* 0x000fe20000000008 */
[----:B--2---:R-:W-:Y:S02]  /*58e50*/  @!P6 IMAD.MOV.U32 R5, RZ, RZ, R20 ;  /* 0x000000ffff05e224 */ /* 0x004fe400078e0014 */
[----:B---3--:R-:W-:-:S05]  /*58e60*/  @!P6 IMAD.MOV.U32 R4, RZ, RZ, R19 ;  /* 0x000000ffff04e224 */ /* 0x008fca00078e0013 */
[----:B------:R0:W2:Y:S02]  /*58e70*/  @!P6 LDG.E.U16 R11, desc[UR60][R4.64] ;  /* 0x0000003c040be981 */ /* 0x0000a4000c1e1500 */
[----:B0-----:R-:W-:Y:S02]  /*58e80*/  @!P6 IMAD.MOV.U32 R4, RZ, RZ, R17 ;  /* 0x000000ffff04e224 */ /* 0x001fe400078e0011 */
[----:B------:R-:W-:-:S05]  /*58e90*/  @!P6 IMAD.MOV.U32 R5, RZ, RZ, R18 ;  /* 0x000000ffff05e224 */ /* 0x000fca00078e0012 */
[----:B------:R4:W3:Y:S02]  /*58ea0*/  @!P6 LDG.E.U16 R10, desc[UR60][R4.64] ;  /* 0x0000003c040ae981 */ /* 0x0008e4000c1e1500 */
[----:B----4-:R-:W-:Y:S02]  /*58eb0*/  @!P6 IMAD.MOV.U32 R4, RZ, RZ, R15 ;  /* 0x000000ffff04e224 */ /* 0x010fe400078e000f */
[----:B------:R-:W-:-:S05]  /*58ec0*/  @!P6 IMAD.MOV.U32 R5, RZ, RZ, R16 ;  /* 0x000000ffff05e224 */ /* 0x000fca00078e0010 */
[----:B------:R0:W4:Y:S04]  /*58ed0*/  @!P6 LDG.E.U16 R9, desc[UR60][R4.64] ;  /* 0x0000003c0409e981 */ /* 0x000128000c1e1500 */
[----:B------:R-:W-:Y:S04]  /*58ee0*/  STL [R1+0x7858], R13 ;  /* 0x0078580d01007387 */ /* 0x000fe80000100800 */
[----:B------:R-:W4:Y:S01]  /*58ef0*/  LDL R0, [R1+0x2a8c] ;  /* 0x002a8c0001007983 */ /* 0x000f220000100800 */
[----:B0-----:R-:W-:Y:S02]  /*58f00*/  @!P6 IMAD.MOV.U32 R4, RZ, RZ, R14 ;  /* 0x000000ffff04e224 */ /* 0x001fe400078e000e */
[----:B------:R-:W-:-:S05]  /*58f10*/  @!P6 IMAD.MOV.U32 R5, RZ, RZ, R3 ;  /* 0x000000ffff05e224 */ /* 0x000fca00078e0003 */
[----:B------:R0:W4:Y:S04]  /*58f20*/  @!P6 LDG.E.U16 R8, desc[UR60][R4.64] ;  /* 0x0000003c0408e981 */ /* 0x000128000c1e1500 */
[----:B------:R-:W-:Y:S01]  /*58f30*/  STL [R1+0x7834], R12 ;  /* 0x0078340c01007387 */ /* 0x000fe20000100800 */
[----:B------:R-:W-:Y:S01]  /*58f40*/  PRMT R7, RZ, 0x7610, R7 ;  /* 0x00007610ff077816 */ /* 0x000fe20000000007 */
[----:B0-----:R-:W-:Y:S02]  /*58f50*/  @!P6 IMAD.MOV.U32 R5, RZ, RZ, R2 ;  /* 0x000000ffff05e224 */ /* 0x001fe400078e0002 */
[----:B--2---:R-:W-:Y:S04]  /*58f60*/  STL [R1+0x7810], R11 ;  /* 0x0078100b01007387 */ /* 0x004fe80000100800 */
[----:B---3--:R-:W-:Y:S04]  /*58f70*/  STL [R1+0x785c], R10 ;  /* 0x00785c0a01007387 */ /* 0x008fe80000100800 */
[----:B----4-:R-:W-:Y:S04]  /*58f80*/  STL [R1+0x7838], R9 ;  /* 0x0078380901007387 */ /* 0x010fe80000100800 */
[----:B------:R-:W-:Y:S01]  /*58f90*/  STL [R1+0x2ad8], R3 ;  /* 0x002ad80301007387 */ /* 0x000fe20000100800 */
[----:B------:R-:W-:-:S05]  /*58fa0*/  @!P6 IMAD.MOV.U32 R4, RZ, RZ, R0 ;  /* 0x000000ffff04e224 */ /* 0x000fca00078e0000 */
[----:B------:R-:W2:Y:S04]  /*58fb0*/  @!P6 LDG.E.U16 R7, desc[UR60][R4.64] ;  /* 0x0000003c0407e981 */ /* 0x000ea8000c1e1500 */
[----:B------:R-:W-:Y:S04]  /*58fc0*/  STL [R1+0x7814], R8 ;  /* 0x0078140801007387 */ /* 0x000fe80000100800 */
[----:B------:R0:W-:Y:S04]  /*58fd0*/  STL [R1+0x2adc], R2 ;  /* 0x002adc0201007387 */ /* 0x0001e80000100800 */
[----:B------:R-:W3:Y:S04]  /*58fe0*/  LDL R28, [R1+0x2a88] ;  /* 0x002a8800011c7983 */ /* 0x000ee80000100800 */
[----:B0-----:R-:W4:Y:S04]  /*58ff0*/  LDL.LU R2, [R1+0x15e0] ;  /* 0x0015e00001027983 */ /* 0x001f280000300800 */
        /* <DEDUP_REMOVED lines=21> */
[----:B------:R-:W4:Y:S01]  /*59150*/  LDL R5, [R1+0x2a74] ;  /* 0x002a740001057983 */ /* 0x000f220000100800 */
[----:B------:R-:W-:Y:S01]  /*59160*/  PRMT R6, RZ, 0x7610, R6 ;  /* 0x00007610ff067816 */ /* 0x000fe20000000006 */
[----:B------:R-:W0:Y:S02]  /*59170*/  S2R R29, SR_TID.X ;  /* 0x00000000001d7919 */ /* 0x000e240000002100 */
[----:B--2---:R1:W-:Y:S04]  /*59180*/  STL [R1+0x7848], R7 ;  /* 0x0078480701007387 */ /* 0x0043e80000100800 */
[----:B-1----:R-:W2:Y:S01]  /*59190*/  LDL.LU R7, [R1+0x15fc] ;  /* 0x0015fc0001077983 */ /* 0x002ea20000300800 */
[----:B---3--:R-:W-:-:S05]  /*591a0*/  @!P6 IMAD.MOV.U32 R4, RZ, RZ, R28 ;  /* 0x000000ffff04e224 */ /* 0x008fca00078e001c */
[----:B----4-:R-:W3:Y:S01]  /*591b0*/  @!P6 LDG.E.U16 R6, desc[UR60][R4.64] ;  /* 0x0000003c0406e981 */ /* 0x010ee2000c1e1500 */
[----:B0-----:R-:W-:-:S05]  /*591c0*/  LOP3.LUT R29, R29, 0x3f, RZ, 0xc0, !PT ;  /* 0x0000003f1d1d7812 */ /* 0x001fca00078ec0ff */
[----:B------:R-:W-:-:S05]  /*591d0*/  IMAD.SHL.U32 R25, R29, 0x2, RZ ;  /* 0x000000021d197824 */ /* 0x000fca00078e00ff */
[----:B------:R-:W-:Y:S01]  /*591e0*/  LOP3.LUT R25, R25, 0x10, RZ, 0x3c, !PT ;  /* 0x0000001019197812 */ /* 0x000fe200078e3cff */
[----:B------:R-:W-:Y:S04]  /*591f0*/  STL [R1+0x78bc], R29 ;  /* 0x0078bc1d01007387 */ /* 0x000fe80000100800 */
[----:B------:R-:W4:Y:S04]  /*59200*/  LDL.LU R28, [R1+0x1378] ;  /* 0x00137800011c7983 */ /* 0x000f280000300800 */
[----:B--2---:R-:W-:Y:S04]  /*59210*/  STS.U16 [R25+UR4+0x1c80], R7 ;  /* 0x001c800719007988 */ /* 0x004fe80008000404 */
[----:B------:R-:W-:Y:S04]  /*59220*/  STS.U16 [R25+UR4+0x2080], R2 ;  /* 0x0020800219007988 */ /* 0x000fe80008000404 */
        /* <DEDUP_REMOVED lines=19> */
[----:B---3--:R2:W-:Y:S04]  /*59360*/  STL [R1+0x783c], R6 ;  /* 0x00783c0601007387 */ /* 0x0085e80000100800 */
[----:B0-----:R-:W3:Y:S04]  /*59370*/  LDL.LU R27, [R1+0x135c] ;  /* 0x00135c00011b7983 */ /* 0x001ee80000300800 */
[----:B-1----:R-:W3:Y:S04]  /*59380*/  LDL.LU R26, [R1+0x1340] ;  /* 0x00134000011a7983 */ /* 0x002ee80000300800 */
[----:B------:R-:W3:Y:S04]  /*59390*/  LDL.LU R29, [R1+0x1324] ;  /* 0x00132400011d7983 */ /* 0x000ee80000300800 */
[----:B------:R-:W-:Y:S04]  /*593a0*/  STS.U16 [R25+UR4+0x7080], R24 ;  /* 0x0070801819007988 */ /* 0x000fe80008000404 */
[----:B------:R0:W-:Y:S04]  /*593b0*/  STS.U16 [R25+UR4+0x7480], R0 ;  /* 0x0074800019007988 */ /* 0x0001e80008000404 */
[----:B--2---:R-:W2:Y:S04]  /*593c0*/  LDL.LU R6, [R1+0x1308] ;  /* 0x0013080001067983 */ /* 0x004ea80000300800 */
[----:B0-----:R-:W2:Y:S04]  /*593d0*/  LDL.LU R0, [R1+0x2ec] ;  /* 0x0002ec0001007983 */ /* 0x001ea80000300800 */
[----:B------:R-:W2:Y:S04]  /*593e0*/  LDL.LU R4, [R1+0x2d0] ;  /* 0x0002d00001047983 */ /* 0x000ea80000300800 */
[----:B------:R-:W2:Y:S04]  /*593f0*/  LDL.LU R5, [R1+0x2b4] ;  /* 0x0002b40001057983 */ /* 0x000ea80000300800 */
[----:B------:R-:W2:Y:S04]  /*59400*/  LDL.LU R7, [R1+0x298] ;  /* 0x0002980001077983 */ /* 0x000ea80000300800 */
[----:B----4-:R0:W-:Y:S04]  /*59410*/  STS.U16 [R25+UR4+0x7880], R28 ;  /* 0x0078801c19007988 */ /* 0x0101e80008000404 */
[----:B------:R-:W4:Y:S04]  /*59420*/  LDL.LU R2, [R1+0x27c] ;  /* 0x00027c0001027983 */ /* 0x000f280000300800 */
        /* <DEDUP_REMOVED lines=18> */
[----:B---3--:R0:W-:Y:S04]  /*59550*/  STS.U16 [R25+UR4+0x7c80], R27 ;  /* 0x007c801b19007988 */ /* 0x0081e80008000404 */
[----:B------:R1:W-:Y:S04]  /*59560*/  STS.U16 [R25+UR4+0x8080], R26 ;  /* 0x0080801a19007988 */ /* 0x0003e80008000404 */
[----:B------:R3:W-:Y:S04]  /*59570*/  STS.U16 [R25+UR4+0x8480], R29 ;  /* 0x0084801d19007988 */ /* 0x0007e80008000404 */
[----:B0-----:R-:W4:Y:S04]  /*59580*/  LDL.LU R27, [R1+0x60] ;  /* 0x00006000011b7983 */ /* 0x001f280000300800 */
[----:B------:R-:W4:Y:S04]  /*59590*/  LDL.LU R24, [R1+0x5c] ;  /* 0x00005c0001187983 */ /* 0x000f280000300800 */
[----:B-1----:R-:W4:Y:S04]  /*595a0*/  LDL.LU R26, [R1+0x58] ;  /* 0x00005800011a7983 */ /* 0x002f280000300800 */
[----:B---3--:R-:W3:Y:S04]  /*595b0*/  LDL.LU R29, [R1+0x78bc] ;  /* 0x0078bc00011d7983 */ /* 0x008ee80000300800 */
[----:B--2---:R-:W-:Y:S04]  /*595c0*/  STS.U16 [R25+UR4+0x8880], R6 ;  /* 0x0088800619007988 */ /* 0x004fe80008000404 */
[----:B------:R0:W-:Y:S04]  /*595d0*/  STS.U16 [R25+UR4+0x8c80], R0 ;  /* 0x008c800019007988 */ /* 0x0001e80008000404 */
[----:B0-----:R-:W2:Y:S04]  /*595e0*/  LDL.LU R0, [R1+0x54] ;  /* 0x0000540001007983 */ /* 0x001ea80000300800 */
[----:B------:R-:W-:Y:S04]  /*595f0*/  STS.U16 [R25+UR4+0x9080], R4 ;  /* 0x0090800419007988 */ /* 0x000fe80008000404 */
[----:B------:R-:W-:Y:S04]  /*59600*/  STS.U16 [R25+UR4+0x9480], R5 ;  /* 0x0094800519007988 */ /* 0x000fe80008000404 */
[----:B------:R-:W-:Y:S04]  /*59610*/  STS.U16 [R25+UR4+0x9880], R7 ;  /* 0x0098800719007988 */ /* 0x000fe80008000404 */
[----:B----4-:R-:W-:Y:S04]  /*59620*/  STS.U16 [R25+UR4+0x9c80], R2 ;  /* 0x009c800219007988 */ /* 0x010fe80008000404 */
        /* <DEDUP_REMOVED lines=19> */
[----:B------:R0:W-:Y:S04]  /*59760*/  STS.U16 [R25+UR4+0xe880], R27 ;  /* 0x00e8801b19007988 */ /* 0x0001e80008000404 */
[----:B------:R-:W-:Y:S04]  /*59770*/  STS.U16 [R25+UR4+0xec80], R24 ;  /* 0x00ec801819007988 */ /* 0x000fe80008000404 */
[----:B------:R3:W-:Y:S04]  /*59780*/  STS.U16 [R25+UR4+0xf080], R26 ;  /* 0x00f0801a19007988 */ /* 0x0007e80008000404 */
[----:B0-----:R-:W4:Y:S01]  /*59790*/  LDL.LU R27, [R1+0x4c] ;  /* 0x00004c00011b7983 */ /* 0x001f220000300800 */
[----:B---3--:R-:W-:-:S03]  /*597a0*/  IMAD.SHL.U32 R26, R29, 0x2, RZ ;  /* 0x000000021d1a7824 */ /* 0x008fc600078e00ff */
[----:B------:R-:W3:Y:S04]  /*597b0*/  LDL.LU R29, [R1+0x16a4] ;  /* 0x0016a400011d7983 */ /* 0x000ee80000300800 */
[----:B------:R-:W3:Y:S04]  /*597c0*/  LDL.LU R6, [R1+0x168c] ;  /* 0x00168c0001067983 */ /* 0x000ee80000300800 */
[----:B------:R-:W3:Y:S04]  /*597d0*/  LDL.LU R4, [R1+0x1674] ;  /* 0x0016740001047983 */ /* 0x000ee80000300800 */
[----:B------:R-:W3:Y:S04]  /*597e0*/  LDL.LU R5, [R1+0x165c] ;  /* 0x00165c0001057983 */ /* 0x000ee80000300800 */
[----:B--2---:R0:W-:Y:S04]  /*597f0*/  STS.U16 [R25+UR4+0xf480], R0 ;  /* 0x00f4800019007988 */ /* 0x0041e80008000404 */
[----:B------:R-:W2:Y:S04]  /*59800*/  LDL.LU R7, [R1+0x1644] ;  /* 0x0016440001077983 */ /* 0x000ea80000300800 */
        /* <DEDUP_REMOVED lines=18> */
[----:B----4-:R0:W-:Y:S04]  /*59930*/  STS.U16 [R25+UR4+0xf880], R28 ;  /* 0x00f8801c19007988 */ /* 0x0101e80008000404 */
[----:B------:R-:W4:Y:S04]  /*59940*/  LDL.LU R22, [R1+0x1454] ;  /* 0x0014540001167983 */ /* 0x000f280000300800 */
[----:B0-----:R-:W4:Y:S04]  /*59950*/  LDL.LU R28, [R1+0x1438] ;  /* 0x00143800011c7983 */ /* 0x001f280000300800 */
[----:B------:R-:W4:Y:S04]  /*59960*/  LDL.LU R23, [R1+0x141c] ;  /* 0x00141c0001177983 */ /* 0x000f280000300800 */
[----:B------:R-:W4:Y:S04]  /*59970*/  LDL.LU R24, [R1+0x1400] ;  /* 0x0014000001187983 */ /* 0x000f280000300800 */
[----:B------:R0:W-:Y:S04]  /*59980*/  STS.U16 [R25+UR4+0xfc80], R27 ;  /* 0x00fc801b19007988 */ /* 0x0001e80008000404 */
[----:B---3--:R1:W-:Y:S04]  /*59990*/  STS.U16 [R26+UR4+0x100], R29 ;  /* 0x0001001d1a007988 */ /* 0x0083e80008000404 */
[----:B0-----:R-:W3:Y:S04]  /*599a0*/  LDL.LU R25, [R1+0x13e4] ;  /* 0x0013e40001197983 */ /* 0x001ee80000300800 */
[----:B------:R-:W3:Y:S04]  /*599b0*/  LDL.LU R27, [R1+0x13c8] ;  /* 0x0013c800011b7983 */ /* 0x000ee80000300800 */
[----:B-1----:R-:W3:Y:S04]  /*599c0*/  LDL.LU R29, [R1+0x13ac] ;  /* 0x0013ac00011d7983 */ /* 0x002ee80000300800 */
[----:B------:R-:W-:Y:S04]  /*599d0*/  STS.U16 [R26+UR4+0x500], R6 ;  /* 0x000500061a007988 */ /* 0x000fe80008000404 */
[----:B------:R-:W-:Y:S04]  /*599e0*/  STS.U16 [R26+UR4+0x900], R4 ;  /* 0x000900041a007988 */ /* 0x000fe80008000404 */
[----:B------:R-:W-:Y:S04]  /*599f0*/  STS.U16 [R26+UR4+0xd00], R5 ;  /* 0x000d00051a007988 */ /* 0x000fe80008000404 */
[----:B--2---:R-:W-:Y:S04]  /*59a00*/  STS.U16 [R26+UR4+0x1100], R7 ;  /* 0x001100071a007988 */ /* 0x004fe80008000404 */
[----:B------:R0:W-:Y:S04]  /*59a10*/  STS.U16 [R26+UR4+0x1500], R0 ;  /* 0x001500001a007988 */ /* 0x0001e80008000404 */
[----:B0-----:R-:W2:Y:S04]  /*59a20*/  LDL.LU R0, [R1+0x1390] ;  /* 0x0013900001007983 */ /* 0x001ea80000300800 */
        /* <DEDUP_REMOVED lines=17> */
[----:B------:R0:W-:Y:S04]  /*59b40*/  STS.U16 [R26+UR4+0x5d00], R28 ;  /* 0x005d001c1a007988 */ /* 0x0001e80008000404 */
[----:B------:R-:W-:Y:S04]  /*59b50*/  STS.U16 [R26+UR4+0x6100], R23 ;  /* 0x006100171a007988 */ /* 0x000fe80008000404 */
[----:B------:R-:W-:Y:S04]  /*59b60*/  STS.U16 [R26+UR4+0x6500], R24 ;  /* 0x006500181a007988 */ /* 0x000fe80008000404 */
[----:B0-----:R-:W4:Y:S04]  /*59b70*/  LDL.LU R28, [R1+0x1374] ;  /* 0x00137400011c7983 */ /* 0x001f280000300800 */
[----:B---3--:R0:W-:Y:S04]  /*59b80*/  STS.U16 [R26+UR4+0x6900], R25 ;  /* 0x006900191a007988 */ /* 0x0081e80008000404 */
[----:B------:R-:W-:Y:S04]  /*59b90*/  STS.U16 [R26+UR4+0x6d00], R27 ;  /* 0x006d001b1a007988 */ /* 0x000fe80008000404 */
[----:B------:R1:W-:Y:S04]  /*59ba0*/  STS.U16 [R26+UR4+0x7100], R29 ;  /* 0x0071001d1a007988 */ /* 0x0003e80008000404 */
[----:B0-----:R-:W3:Y:S04]  /*59bb0*/  LDL.LU R25, [R1+0x1358] ;  /* 0x0013580001197983 */ /* 0x001ee80000300800 */
[----:B-1----:R-:W3:Y:S04]  /*59bc0*/  LDL.LU R29, [R1+0x133c] ;  /* 0x00133c00011d7983 */ /* 0x002ee80000300800 */
        /* <DEDUP_REMOVED lines=24> */
[----:B----4-:R0:W-:Y:S04]  /*59d50*/  STS.U16 [R26+UR4+0x7900], R28 ;  /* 0x0079001c1a007988 */ /* 0x0101e80008000404 */
[----:B------:R-:W4:Y:S04]  /*59d60*/  LDL.LU R23, [R1+0x7c] ;  /* 0x00007c0001177983 */ /* 0x000f280000300800 */
[----:B0-----:R-:W4:Y:S04]  /*59d70*/  LDL.LU R28, [R1+0x48] ;  /* 0x00004800011c7983 */ /* 0x001f280000300800 */
[----:B------:R-:W4:Y:S04]  /*59d80*/  LDL.LU R24, [R1+0x34] ;  /* 0x0000340001187983 */ /* 0x000f280000300800 */
[----:B---3--:R0:W-:Y:S04]  /*59d90*/  STS.U16 [R26+UR4+0x7d00], R25 ;  /* 0x007d00191a007988 */ /* 0x0081e80008000404 */
[----:B------:R1:W-:Y:S04]  /*59da0*/  STS.U16 [R26+UR4+0x8100], R29 ;  /* 0x0081001d1a007988 */ /* 0x0003e80008000404 */
[----:B0-----:R-:W3:Y:S04]  /*59db0*/  LDL.LU R25, [R1+0x30] ;  /* 0x0000300001197983 */ /* 0x001ee80000300800 */
[----:B-1----:R-:W3:Y:S04]  /*59dc0*/  LDL.LU R29, [R1+0x78b8] ;  /* 0x0078b800011d7983 */ /* 0x002ee80000300800 */
[----:B------:R-:W-:Y:S04]  /*59dd0*/  STS.U16 [R26+UR4+0x8500], R6 ;  /* 0x008500061a007988 */ /* 0x000fe80008000404 */
[----:B------:R-:W-:Y:S04]  /*59de0*/  STS.U16 [R26+UR4+0x8900], R4 ;  /* 0x008900041a007988 */ /* 0x000fe80008000404 */
        /* <DEDUP_REMOVED lines=18> */
[----:B--2---:R-:W-:Y:S04]  /*59f10*/  STS.U16 [R26+UR4+0xd500], R21 ;  /* 0x00d500151a007988 */ /* 0x004fe80008000404 */
[----:B------:R1:W-:Y:S04]  /*59f20*/  STS.U16 [R26+UR4+0xd900], R0 ;  /* 0x00d900001a007988 */ /* 0x0003e80008000404 */
[----:B0-----:R-:W2:Y:S01]  /*59f30*/  LDL.LU R27, [R1+0x28] ;  /* 0x00002800011b7983 */ /* 0x001ea20000300800 */
[----:B-1----:R-:W0:Y:S03]  /*59f40*/  S2R R0, SR_TID.X ;  /* 0x0000000000007919 */ /* 0x002e260000002100 */
[----:B------:R-:W-:Y:S04]  /*59f50*/  STS.U16 [R26+UR4+0xdd00], R22 ;  /* 0x00dd00161a007988 */ /* 0x000fe80008000404 */
[----:B----4-:R-:W-:Y:S04]  /*59f60*/  STS.U16 [R26+UR4+0xe100], R23 ;  /* 0x00e100171a007988 */ /* 0x010fe80008000404 */
[----:B------:R0:W-:Y:S04]  /*59f70*/  STS.U16 [R26+UR4+0xe500], R28 ;  /* 0x00e5001c1a007988 */ /* 0x0001e80008000404 */
[----:B------:R-:W-:Y:S01]  /*59f80*/  STS.U16 [R26+UR4+0xe900], R24 ;  /* 0x00e900181a007988 */ /* 0x000fe20008000404 */
[----:B0-----:R-:W-:-:S05]  /*59f90*/  LOP3.LUT R28, R0, 0x3f, RZ, 0xc0, !PT ;  /* 0x0000003f001c7812 */ /* 0x001fca00078ec0ff */
[----:B------:R-:W-:Y:S04]  /*59fa0*/  STL [R1+0x789c], R28 ;  /* 0x00789c1c01007387 */ /* 0x000fe80000100800 */
[----:B---3--:R-:W-:Y:S04]  /*59fb0*/  STS.U16 [R26+UR4+0xed00], R25 ;  /* 0x00ed00191a007988 */ /* 0x008fe80008000404 */
[----:B------:R0:W-:Y:S02]  /*59fc0*/  STS.U16 [R26+UR4+0xf100], R29 ;  /* 0x00f1001d1a007988 */ /* 0x0001e40008000404 */
[----:B0-----:R-:W-:-:S05]  /*59fd0*/  IMAD.SHL.U32 R29, R28, 0x2, RZ ;  /* 0x000000021c1d7824 */ /* 0x001fca00078e00ff */
[----:B------:R-:W-:-:S05]  /*59fe0*/  LOP3.LUT R29, R29, 0x30, RZ, 0x3c, !PT ;  /* 0x000000301d1d7812 */ /* 0x000fca00078e3cff */
[----:B------:R0:W-:Y:S04]  /*59ff0*/  STL [R1+0x78ac], R29 ;  /* 0x0078ac1d01007387 */ /* 0x0001e80000100800 */
[----:B0-----:R-:W3:Y:S04]  /*5a000*/  LDL.LU R29, [R1+0x20] ;  /* 0x00002000011d7983 */ /* 0x001ee80000300800 */
[----:B---3--:R0:W-:Y:S04]  /*5a010*/  STL [R1+0x78b4], R29 ;  /* 0x0078b41d01007387 */ /* 0x0081e80000100800 */
[----:B0-----:R-:W3:Y:S04]  /*5a020*/  LDL.LU R29, [R1+0x24] ;  /* 0x00002400011d7983 */ /* 0x001ee80000300800 */
[----:B------:R-:W4:Y:S04]  /*5a030*/  LDL.LU R28, [R1+0x1688] ;  /* 0x00168800011c7983 */ /* 0x000f280000300800 */
[----:B----4-:R0:W-:Y:S04]  /*5a040*/  STL [R1+0x78a8], R28 ;  /* 0x0078a81c01007387 */ /* 0x0101e80000100800 */
[----:B0-----:R-:W4:Y:S01]  /*5a050*/  LDL.LU R28, [R1+0x16a0] ;  /* 0x0016a000011c7983 */ /* 0x001f220000300800 */
[----:B------:R-:W-:-:S03]  /*5a060*/  LOP3.LUT R0, R0, 0x3f, RZ, 0xc0, !PT ;  /* 0x0000003f00007812 */ /* 0x000fc600078ec0ff */
[----:B--2---:R-:W-:Y:S04]  /*5a070*/  STS.U16 [R26+UR4+0xf500], R27 ;  /* 0x00f5001b1a007988 */ /* 0x004fe80008000404 */
[----:B----4-:R0:W-:Y:S04]  /*5a080*/  STL [R1+0x78b0], R28 ;  /* 0x0078b01c01007387 */ /* 0x0101e80000100800 */
[----:B------:R-:W2:Y:S04]  /*5a090*/  LDL.LU R6, [R1+0x1670] ;  /* 0x0016700001067983 */ /* 0x000ea80000300800 */
        /* <DEDUP_REMOVED lines=16> */
[----:B0-----:R-:W-:-:S03]  /*5a1a0*/  IMAD.SHL.U32 R28, R0, 0x2, RZ ;  /* 0x00000002001c7824 */ /* 0x001fc600078e00ff */
[----:B------:R-:W4:Y:S04]  /*5a1b0*/  LDL.LU R19, [R1+0x14a4] ;  /* 0x0014a40001137983 */ /* 0x000f280000300800 */
[----:B------:R-:W4:Y:S04]  /*5a1c0*/  LDL.LU R20, [R1+0x1488] ;  /* 0x0014880001147983 */ /* 0x000f280000300800 */
[----:B------:R-:W4:Y:S04]  /*5a1d0*/  LDL.LU R21, [R1+0x146c] ;  /* 0x00146c0001157983 */ /* 0x000f280000300800 */
[----:B------:R-:W4:Y:S04]  /*5a1e0*/  LDL.LU R22, [R1+0x1450] ;  /* 0x0014500001167983 */ /* 0x000f280000300800 */
[----:B------:R-:W4:Y:S01]  /*5a1f0*/  LDL.LU R23, [R1+0x1434] ;  /* 0x0014340001177983 */ /* 0x000f220000300800 */
[----:B------:R-:W-:-:S03]  /*5a200*/  LOP3.LUT R28, R28, 0x20, RZ, 0x3c, !PT ;  /* 0x000000201c1c7812 */ /* 0x000fc600078e3cff */
[----:B------:R-:W4:Y:S04]  /*5a210*/  LDL.LU R24, [R1+0x1418] ;  /* 0x0014180001187983 */ /* 0x000f280000300800 */
[----:B------:R-:W4:Y:S04]  /*5a220*/  LDL.LU R25, [R1+0x13fc] ;  /* 0x0013fc0001197983 */ /* 0x000f280000300800 */
[----:B------:R-:W4:Y:S04]  /*5a230*/  LDL.LU R26, [R1+0x13e0] ;  /* 0x0013e000011a7983 */ /* 0x000f280000300800 */
[----:B------:R-:W4:Y:S04]  /*5a240*/  LDL.LU R27, [R1+0x13c4] ;  /* 0x0013c400011b7983 */ /* 0x000f280000300800 */
[----:B------:R-:W4:Y:S04]  /*5a250*/  LDL.LU R0, [R1+0x13a8] ;  /* 0x0013a80001007983 */ /* 0x000f280000300800 */
[----:B---3--:R0:W-:Y:S04]  /*5a260*/  STS.U16 [R28+UR4+0xf900], R29 ;  /* 0x00f9001d1c007988 */ /* 0x0081e80008000404 */
[----:B0-----:R-:W3:Y:S04]  /*5a270*/  LDL.LU R29, [R1+0x78b4] ;  /* 0x0078b400011d7983 */ /* 0x001ee80000300800 */
[----:B---3--:R0:W-:Y:S04]  /*5a280*/  STS.U16 [R28+UR4+0xfd00], R29 ;  /* 0x00fd001d1c007988 */ /* 0x0081e80008000404 */
[----:B0-----:R-:W3:Y:S04]  /*5a290*/  LDL.LU R28, [R1+0x78b0] ;  /* 0x0078b000011c7983 */ /* 0x001ee80000300800 */
[----:B------:R-:W3:Y:S04]  /*5a2a0*/  LDL.LU R29, [R1+0x78ac] ;  /* 0x0078ac00011d7983 */ /* 0x000ee80000300800 */
[----:B---3--:R0:W-:Y:S04]  /*5a2b0*/  STS.U16 [R29+UR4+0x180], R28 ;  /* 0x0001801c1d007988 */ /* 0x0081e80008000404 */
[----:B0-----:R-:W3:Y:S04]  /*5a2c0*/  LDL.LU R28, [R1+0x78a8] ;  /* 0x0078a800011c7983 */ /* 0x001ee80000300800 */
[----:B---3--:R-:W-:Y:S04]  /*5a2d0*/  STS.U16 [R29+UR4+0x580], R28 ;  /* 0x0005801c1d007988 */ /* 0x008fe80008000404 */
[----:B--2---:R-:W-:Y:S04]  /*5a2e0*/  STS.U16 [R29+UR4+0x980], R6 ;  /* 0x000980061d007988 */ /* 0x004fe80008000404 */
        /* <DEDUP_REMOVED lines=24> */
[----:B------:R-:W3:Y:S04]  /*5a470*/  LDL.LU R28, [R1+0x1338] ;  /* 0x00133800011c7983 */ /* 0x000ee80000300800 */
[----:B---3--:R0:W-:Y:S04]  /*5a480*/  STL [R1+0x78a0], R28 ;  /* 0x0078a01c01007387 */ /* 0x0081e80000100800 */
[----:B0-----:R-:W3:Y:S04]  /*5a490*/  LDL.LU R28, [R1+0x1354] ;  /* 0x00135400011c7983 */ /* 0x001ee80000300800 */
[----:B------:R-:W-:Y:S04]  /*5a4a0*/  STS.U16 [R29+UR4+0x6980], R26 ;  /* 0x0069801a1d007988 */ /* 0x000fe80008000404 */
[----:B------:R-:W-:Y:S04]  /*5a4b0*/  STS.U16 [R29+UR4+0x6d80], R27 ;  /* 0x006d801b1d007988 */ /* 0x000fe80008000404 */
[----:B------:R-:W-:Y:S04]  /*5a4c0*/  STS.U16 [R29+UR4+0x7180], R0 ;  /* 0x007180001d007988 */ /* 0x000fe80008000404 */
[----:B---3--:R0:W-:Y:S04]  /*5a4d0*/  STL [R1+0x78a4], R28 ;  /* 0x0078a41c01007387 */ /* 0x0081e80000100800 */
[----:B0-----:R-:W3:Y:S04]  /*5a4e0*/  LDL.LU R28, [R1+0x1370] ;  /* 0x00137000011c7983 */ /* 0x001ee80000300800 */
        /* <DEDUP_REMOVED lines=25> */
[----:B--2---:R0:W-:Y:S04]  /*5a680*/  STS.U16 [R29+UR4+0x7580], R25 ;  /* 0x007580191d007988 */ /* 0x0041e80008000404 */
[----:B------:R-:W2:Y:S04]  /*5a690*/  LDL.LU R24, [R1+0x18] ;  /* 0x0000180001187983 */ /* 0x000ea80000300800 */
[----:B0-----:R-:W2:Y:S04]  /*5a6a0*/  LDL.LU R25, [R1+0x8] ;  /* 0x0000080001197983 */ /* 0x001ea80000300800 */
[----:B---3--:R0:W-:Y:S04]  /*5a6b0*/  STS.U16 [R29+UR4+0x7980], R28 ;  /* 0x0079801c1d007988 */ /* 0x0081e80008000404 */
[----:B0-----:R-:W3:Y:S04]  /*5a6c0*/  LDL.LU R28, [R1+0x78a4] ;  /* 0x0078a400011c7983 */ /* 0x001ee80000300800 */
[----:B---3--:R0:W-:Y:S04]  /*5a6d0*/  STS.U16 [R29+UR4+0x7d80], R28 ;  /* 0x007d801c1d007988 */ /* 0x0081e80008000404 */
[----:B0-----:R-:W3:Y:S04]  /*5a6e0*/  LDL.LU R28, [R1+0x78a0] ;  /* 0x0078a000011c7983 */ /* 0x001ee80000300800 */
[----:B---3--:R0:W-:Y:S04]  /*5a6f0*/  STS.U16 [R29+UR4+0x8180], R28 ;  /* 0x0081801c1d007988 */ /* 0x0081e80008000404 */
        /* <DEDUP_REMOVED lines=23> */
[----:B-1----:R-:W4:Y:S04]  /*5a870*/  LDL.LU R26, [R1+0x7898] ;  /* 0x00789800011a7983 */ /* 0x002f280000300800 */
[----:B------:R-:W-:Y:S04]  /*5a880*/  STS.U16 [R29+UR4+0xdd80], R22 ;  /* 0x00dd80161d007988 */ /* 0x000fe80008000404 */
[----:B---3--:R-:W3:Y:S04]  /*5a890*/  LDL.LU R0, [R1+0x7894] ;  /* 0x0078940001007983 */ /* 0x008ee80000300800 */
[----:B------:R-:W-:Y:S04]  /*5a8a0*/  STS.U16 [R29+UR4+0xe180], R23 ;  /* 0x00e180171d007988 */ /* 0x000fe80008000404 */
[----:B------:R0:W-:Y:S04]  /*5a8b0*/  STS.U16 [R29+UR4+0xe580], R27 ;  /* 0x00e5801b1d007988 */ /* 0x0001e80008000404 */
[----:B0-----:R-:W3:Y:S04]  /*5a8c0*/  LDL.LU R27, [R1] ;  /* 0x00000000011b7983 */ /* 0x001ee80000300800 */
        /* <DEDUP_REMOVED lines=22> */
[----:B------:R4:W-:Y:S04]  /*5aa30*/  STS.U16 [R29+UR4+0xed80], R25 ;  /* 0x00ed80191d007988 */ /* 0x0009e80008000404 */
[----:B------:R-:W2:Y:S04]  /*5aa40*/  LDL.LU R23, [R1+0x144c] ;  /* 0x00144c0001177983 */ /* 0x000ea80000300800 */
[----:B0-----:R-:W2:Y:S01]  /*5aa50*/  LDL.LU R24, [R1+0x1430] ;  /* 0x0014300001187983 */ /* 0x001ea20000300800 */
[----:B----4-:R-:W-:-:S03]  /*5aa60*/  IMAD.SHL.U32 R25, R28, 0x2, RZ ;  /* 0x000000021c197824 */ /* 0x010fc600078e00ff */
[----:B---3--:R0:W-:Y:S04]  /*5aa70*/  STS.U16 [R29+UR4+0xf180], R0 ;  /* 0x00f180001d007988 */ /* 0x0081e80008000404 */
[----:B0-----:R-:W3:Y:S04]  /*5aa80*/  LDL.LU R0, [R1+0x1414] ;  /* 0x0014140001007983 */ /* 0x001ee80000300800 */
[----:B------:R-:W4:Y:S04]  /*5aa90*/  LDL.LU R28, [R1+0x13f8] ;  /* 0x0013f800011c7983 */ /* 0x000f280000300800 */
[----:B------:R0:W-:Y:S04]  /*5aaa0*/  STS.U16 [R29+UR4+0xf580], R27 ;  /* 0x00f5801b1d007988 */ /* 0x0001e80008000404 */
[----:B0-----:R-:W2:Y:S01]  /*5aab0*/  LDL.LU R27, [R1+0x7890] ;  /* 0x00789000011b7983 */ /* 0x001ea20000300800 */
[----:B------:R-:W-:-:S03]  /*5aac0*/  LOP3.LUT R25, R25, 0x40, RZ, 0x3c, !PT ;  /* 0x0000004019197812 */ /* 0x000fc600078e3cff */
[----:B--2---:R0:W-:Y:S04]  /*5aad0*/  STS.U16 [R29+UR4+0xf980], R27 ;  /* 0x00f9801b1d007988 */ /* 0x0041e80008000404 */
[----:B0-----:R-:W2:Y:S04]  /*5aae0*/  LDL.LU R27, [R1+0x169c] ;  /* 0x00169c00011b7983 */ /* 0x001ea80000300800 */
[----:B------:R0:W-:Y:S04]  /*5aaf0*/  STS.U16 [R29+UR4+0xfd80], R26 ;  /* 0x00fd801a1d007988 */ /* 0x0001e80008000404 */
[----:B0-----:R-:W4:Y:S04]  /*5ab00*/  LDL.LU R29, [R1+0x13dc] ;  /* 0x0013dc00011d7983 */ /* 0x001f280000300800 */
[----:B--2---:R-:W-:Y:S04]  /*5ab10*/  STS.U16 [R25+UR4+0x200], R27 ;  /* 0x0002001b19007988 */ /* 0x004fe80008000404 */
        /* <DEDUP_REMOVED lines=23> */
[----:B---3--:R1:W-:Y:S04]  /*5ac90*/  STS.U16 [R25+UR4+0x6200], R0 ;  /* 0x0062000019007988 */ /* 0x0083e80008000404 */
[----:B0-----:R-:W2:Y:S04]  /*5aca0*/  LDL.LU R23, [R1+0x13c0] ;  /* 0x0013c00001177983 */ /* 0x001ea80000300800 */
[----:B-1----:R-:W3:Y:S04]  /*5acb0*/  LDL.LU R0, [R1+0x1388] ;  /* 0x0013880001007983 */ /* 0x002ee80000300800 */
[----:B----4-:R-:W-:Y:S04]  /*5acc0*/  STS.U16 [R25+UR4+0x6600], R28 ;  /* 0x0066001c19007988 */ /* 0x010fe80008000404 */
        /* <DEDUP_REMOVED lines=34> */
[----:B----4-:R1:W-:Y:S04]  /*5aef0*/  STS.U16 [R25+UR4+0x7a00], R15 ;  /* 0x007a000f19007988 */ /* 0x0103e80008000404 */
[----:B------:R3:W-:Y:S04]  /*5af00*/  STS.U16 [R25+UR4+0x7e00], R16 ;  /* 0x007e001019007988 */ /* 0x0007e80008000404 */
[----:B------:R4:W-:Y:S04]  /*5af10*/  STS.U16 [R25+UR4+0x8200], R17 ;  /* 0x0082001119007988 */ /* 0x0009e80008000404 */
[----:B------:R2:W-:Y:S04]  /*5af20*/  STS.U16 [R25+UR4+0x8600], R20 ;  /* 0x0086001419007988 */ /* 0x0005e80008000404 */
[----:B------:R2:W-:Y:S04]  /*5af30*/  STS.U16 [R25+UR4+0x8a00], R24 ;  /* 0x008a001819007988 */ /* 0x0005e80008000404 */
[----:B0-----:R-:W2:Y:S04]  /*5af40*/  LDL.LU R0, [R1+0x14] ;  /* 0x0000140001007983 */ /* 0x001ea80000300800 */
[----:B-1----:R-:W2:Y:S04]  /*5af50*/  LDL.LU R15, [R1+0x7888] ;  /* 0x00788800010f7983 */ /* 0x002ea80000300800 */
[----:B---3--:R-:W3:Y:S04]  /*5af60*/  LDL.LU R16, [R1+0x7884] ;  /* 0x0078840001107983 */ /* 0x008ee80000300800 */
[----:B----4-:R-:W4:Y:S04]  /*5af70*/  LDL.LU R17, [R1+0x7880] ;  /* 0x0078800001117983 */ /* 0x010f280000300800 */
[----:B--2---:R-:W2:Y:S04]  /*5af80*/  LDL.LU R20, [R1+0x787c] ;  /* 0x00787c0001147983 */ /* 0x004ea80000300800 */
[----:B------:R-:W3:Y:S04]  /*5af90*/  LDL.LU R24, [R1+0x7878] ;  /* 0x0078780001187983 */ /* 0x000ee80000300800 */
[----:B------:R0:W-:Y:S04]  /*5afa0*/  STS.U16 [R25+UR4+0x8e00], R29 ;  /* 0x008e001d19007988 */ /* 0x0001e80008000404 */
[----:B------:R1:W-:Y:S04]  /*5afb0*/  STS.U16 [R25+UR4+0x9200], R26 ;  /* 0x0092001a19007988 */ /* 0x0003e80008000404 */
[----:B0-----:R-:W4:Y:S04]  /*5afc0*/  LDL.LU R29, [R1+0x7874] ;  /* 0x00787400011d7983 */ /* 0x001f280000300800 */
[----:B-1----:R-:W2:Y:S04]  /*5afd0*/  LDL.LU R26, [R1+0x1620] ;  /* 0x00162000011a7983 */ /* 0x002ea80000300800 */
        /* <DEDUP_REMOVED lines=17> */
[----:B------:R0:W-:Y:S02]  /*5b0f0*/  STS.U16 [R25+UR4+0xda00], R28 ;  /* 0x00da001c19007988 */ /* 0x0001e40008000404 */
[----:B0-----:R-:W0:Y:S02]  /*5b100*/  S2R R28, SR_TID.X ;  /* 0x00000000001c7919 */ /* 0x001e240000002100 */
[----:B------:R-:W-:Y:S04]  /*5b110*/  STS.U16 [R25+UR4+0xde00], R22 ;  /* 0x00de001619007988 */ /* 0x000fe80008000404 */
[----:B------:R-:W-:Y:S04]  /*5b120*/  STS.U16 [R25+UR4+0xe200], R23 ;  /* 0x00e2001719007988 */ /* 0x000fe80008000404 */
[----:B--2---:R-:W-:Y:S04]  /*5b130*/  STL [R1+0x7870], R26 ;  /* 0x0078701a01007387 */ /* 0x004fe80000100800 */
[----:B------:R-:W2:Y:S04]  /*5b140*/  LDL.LU R27, [R1+0x1608] ;  /* 0x00160800011b7983 */ /* 0x000ea80000300800 */
[----:B------:R-:W2:Y:S04]  /*5b150*/  LDL.LU R6, [R1+0x15ec] ;  /* 0x0015ec0001067983 */ /* 0x000ea80000300800 */
[----:B------:R-:W2:Y:S04]  /*5b160*/  LDL.LU R4, [R1+0x15d0] ;  /* 0x0015d00001047983 */ /* 0x000ea80000300800 */
[----:B----4-:R0:W-:Y:S04]  /*5b170*/  STS.U16 [R25+UR4+0xe600], R29 ;  /* 0x00e6001d19007988 */ /* 0x0101e80008000404 */
        /* <DEDUP_REMOVED lines=9> */
[----:B0-----:R-:W-:-:S02]  /*5b210*/  LOP3.LUT R29, R28, 0x3f, RZ, 0xc0, !PT ;  /* 0x0000003f1c1d7812 */ /* 0x001fc400078ec0ff */
[----:B------:R-:W-:Y:S01]  /*5b220*/  LOP3.LUT R28, R28, 0x3f, RZ, 0xc0, !PT ;  /* 0x0000003f1c1c7812 */ /* 0x000fe200078ec0ff */
[----:B------:R-:W4:Y:S04]  /*5b230*/  LDL.LU R14, [R1+0x14b8] ;  /* 0x0014b800010e7983 */ /* 0x000f280000300800 */
[----:B------:R-:W4:Y:S04]  /*5b240*/  LDL.LU R18, [R1+0x149c] ;  /* 0x00149c0001127983 */ /* 0x000f280000300800 */
[----:B------:R-:W4:Y:S01]  /*5b250*/  LDL.LU R19, [R1+0x1480] ;  /* 0x0014800001137983 */ /* 0x000f220000300800 */
[----:B------:R-:W-:-:S03]  /*5b260*/  IMAD.SHL.U32 R26, R28, 0x2, RZ ;  /* 0x000000021c1a7824 */ /* 0x000fc600078e00ff */
[----:B------:R-:W4:Y:S04]  /*5b270*/  LDL.LU R21, [R1+0x1464] ;  /* 0x0014640001157983 */ /* 0x000f280000300800 */
[----:B------:R-:W4:Y:S04]  /*5b280*/  LDL.LU R22, [R1+0x1448] ;  /* 0x0014480001167983 */ /* 0x000f280000300800 */
[----:B------:R0:W-:Y:S04]  /*5b290*/  STS.U16 [R25+UR4+0xea00], R0 ;  /* 0x00ea000019007988 */ /* 0x0001e80008000404 */
[----:B------:R-:W4:Y:S01]  /*5b2a0*/  LDL.LU R23, [R1+0x142c] ;  /* 0x00142c0001177983 */ /* 0x000f220000300800 */
[----:B------:R-:W-:Y:S01]  /*5b2b0*/  LOP3.LUT R26, R26, 0x40, RZ, 0x3c, !PT ;  /* 0x000000401a1a7812 */ /* 0x000fe200078e3cff */
[----:B------:R-:W-:-:S04]  /*5b2c0*/  IMAD.SHL.U32 R7, R29, 0x2, RZ ;  /* 0x000000021d077824 */ /* 0x000fc800078e00ff */
[----:B---3--:R1:W-:Y:S04]  /*5b2d0*/  STS.U16 [R26+UR4+0xee00], R24 ;  /* 0x00ee00181a007988 */ /* 0x0083e80008000404 */
[----:B0-----:R-:W3:Y:S04]  /*5b2e0*/  LDL.LU R25, [R1+0x1410] ;  /* 0x0014100001197983 */ /* 0x001ee80000300800 */
[----:B------:R-:W3:Y:S04]  /*5b2f0*/  LDL.LU R0, [R1+0x13f4] ;  /* 0x0013f40001007983 */ /* 0x000ee80000300800 */
[----:B------:R-:W3:Y:S04]  /*5b300*/  LDL.LU R28, [R1+0x13d8] ;  /* 0x0013d800011c7983 */ /* 0x000ee80000300800 */
[----:B------:R0:W-:Y:S04]  /*5b310*/  STS.U16 [R26+UR4+0xf200], R20 ;  /* 0x00f200141a007988 */ /* 0x0001e80008000404 */
[----:B------:R-:W-:Y:S04]  /*5b320*/  STS.U16 [R26+UR4+0xf600], R17 ;  /* 0x00f600111a007988 */ /* 0x000fe80008000404 */
[----:B------:R-:W-:Y:S04]  /*5b330*/  STS.U16 [R26+UR4+0xfa00], R16 ;  /* 0x00fa00101a007988 */ /* 0x000fe80008000404 */
[----:B-1----:R-:W2:Y:S04]  /*5b340*/  LDL.LU R24, [R1+0x1638] ;  /* 0x0016380001187983 */ /* 0x002ea80000300800 */
[----:B0-----:R-:W4:Y:S04]  /*5b350*/  LDL.LU R20, [R1+0x1650] ;  /* 0x0016500001147983 */ /* 0x001f280000300800 */
[----:B------:R0:W-:Y:S04]  /*5b360*/  STL [R1+0x7860], R29 ;  /* 0x0078601d01007387 */ /* 0x0001e80000100800 */
[----:B0-----:R-:W3:Y:S04]  /*5b370*/  LDL.LU R29, [R1+0x1668] ;  /* 0x00166800011d7983 */ /* 0x001ee80000300800 */
[----:B------:R-:W2:Y:S04]  /*5b380*/  LDL.LU R17, [R1+0x1680] ;  /* 0x0016800001117983 */ /* 0x000ea80000300800 */
[----:B------:R-:W4:Y:S01]  /*5b390*/  LDL.LU R16, [R1+0x1698] ;  /* 0x0016980001107983 */ /* 0x000f220000300800 */
[----:B------:R-:W-:-:S03]  /*5b3a0*/  LOP3.LUT R7, R7, 0x50, RZ, 0x3c, !PT ;  /* 0x0000005007077812 */ /* 0x000fc600078e3cff */
[----:B------:R0:W-:Y:S04]  /*5b3b0*/  STS.U16 [R26+UR4+0xfe00], R15 ;  /* 0x00fe000f1a007988 */ /* 0x0001e80008000404 */
[----:B0-----:R-:W3:Y:S04]  /*5b3c0*/  LDL.LU R26, [R1+0x7870] ;  /* 0x00787000011a7983 */ /* 0x001ee80000300800 */
[----:B----4-:R-:W-:Y:S04]  /*5b3d0*/  STS.U16 [R7+UR4+0x280], R16 ;  /* 0x0002801007007988 */ /* 0x010fe80008000404 */
[----:B--2---:R-:W-:Y:S04]  /*5b3e0*/  STS.U16 [R7+UR4+0x680], R17 ;  /* 0x0006801107007988 */ /* 0x004fe80008000404 */
[----:B---3--:R0:W-:Y:S04]  /*5b3f0*/  STS.U16 [R7+UR4+0xa80], R29 ;  /* 0x000a801d07007988 */ /* 0x0081e80008000404 */
[----:B0-----:R-:W2:Y:S04]  /*5b400*/  LDL.LU R29, [R1+0x1368] ;  /* 0x00136800011d7983 */ /* 0x001ea80000300800 */
[----:B--2---:R0:W-:Y:S04]  /*5b410*/  STL [R1+0x7864], R29 ;  /* 0x0078641d01007387 */ /* 0x0041e80000100800 */
[----:B0-----:R-:W2:Y:S04]  /*5b420*/  LDL.LU R29, [R1+0x1384] ;  /* 0x00138400011d7983 */ /* 0x001ea80000300800 */
[----:B--2---:R0:W-:Y:S04]  /*5b430*/  STL [R1+0x7868], R29 ;  /* 0x0078681d01007387 */ /* 0x0041e80000100800 */
        /* <DEDUP_REMOVED lines=23> */
[----:B--2---:R0:W-:Y:S04]  /*5b5b0*/  STL [R1+0x786c], R29 ;  /* 0x00786c1d01007387 */ /* 0x0041e80000100800 */
[----:B0-----:R-:W2:Y:S04]  /*5b5c0*/  LDL.LU R29, [R1+0x13bc] ;  /* 0x0013bc00011d7983 */ /* 0x001ea80000300800 */
[----:B------:R-:W3:Y:S04]  /*5b5d0*/  LDL.LU R10, [R1+0x134c] ;  /* 0x00134c00010a7983 */ /* 0x000ee80000300800 */
[----:B------:R-:W4:Y:S04]  /*5b5e0*/  LDL.LU R13, [R1+0x1330] ;  /* 0x00133000010d7983 */ /* 0x000f280000300800 */
[----:B------:R-:W4:Y:S04]  /*5b5f0*/  LDL.LU R19, [R1+0x1314] ;  /* 0x0013140001137983 */ /* 0x000f280000300800 */
[----:B------:R0:W-:Y:S04]  /*5b600*/  STS.U16 [R7+UR4+0x6680], R0 ;  /* 0x0066800007007988 */ /* 0x0001e80008000404 */
        /* <DEDUP_REMOVED lines=23> */
[----:B------:R-:W4:Y:S04]  /*5b780*/  LDL.LU R25, [R1+0x70] ;  /* 0x0000700001197983 */ /* 0x000f280000300800 */
[----:B0-----:R-:W4:Y:S04]  /*5b790*/  LDL.LU R28, [R1+0x3c] ;  /* 0x00003c00011c7983 */ /* 0x001f280000300800 */
[----:B--2---:R0:W-:Y:S04]  /*5b7a0*/  STS.U16 [R7+UR4+0x6e80], R29 ;  /* 0x006e801d07007988 */ /* 0x0041e80008000404 */
[----:B0-----:R-:W2:Y:S04]  /*5b7b0*/  LDL.LU R29, [R1+0x786c] ;  /* 0x00786c00011d7983 */ /* 0x001ea80000300800 */
[----:B--2---:R0:W-:Y:S04]  /*5b7c0*/  STS.U16 [R7+UR4+0x7280], R29 ;  /* 0x0072801d07007988 */ /* 0x0041e80008000404 */
[----:B0-----:R-:W2:Y:S04]  /*5b7d0*/  LDL.LU R29, [R1+0x7868] ;  /* 0x00786800011d7983 */ /* 0x001ea80000300800 */
[----:B--2---:R0:W-:Y:S04]  /*5b7e0*/  STS.U16 [R7+UR4+0x7680], R29 ;  /* 0x0076801d07007988 */ /* 0x0041e80008000404 */
[----:B0-----:R-:W2:Y:S04]  /*5b7f0*/  LDL.LU R29, [R1+0x7864] ;  /* 0x00786400011d7983 */ /* 0x001ea80000300800 */
[----:B--2---:R0:W-:Y:S04]  /*5b800*/  STS.U16 [R7+UR4+0x7a80], R29 ;  /* 0x007a801d07007988 */ /* 0x0041e80008000404 */
[----:B---3--:R1:W-:Y:S04]  /*5b810*/  STS.U16 [R7+UR4+0x7e80], R10 ;  /* 0x007e800a07007988 */ /* 0x0083e80008000404 */
[----:B----4-:R2:W-:Y:S04]  /*5b820*/  STS.U16 [R7+UR4+0x8280], R13 ;  /* 0x0082800d07007988 */ /* 0x0105e80008000404 */
[----:B------:R3:W-:Y:S04]  /*5b830*/  STS.U16 [R7+UR4+0x8680], R19 ;  /* 0x0086801307007988 */ /* 0x0007e80008000404 */
[----:B------:R4:W-:Y:S04]  /*5b840*/  STS.U16 [R7+UR4+0x8a80], R23 ;  /* 0x008a801707007988 */ /* 0x0009e80008000404 */
[----:B------:R4:W-:Y:S04]  /*5b850*/  STS.U16 [R7+UR4+0x8e80], R0 ;  /* 0x008e800007007988 */ /* 0x0009e80008000404 */
[----:B0-----:R-:W4:Y:S04]  /*5b860*/  LDL.LU R29, [R1+0x7860] ;  /* 0x00786000011d7983 */ /* 0x001f280000300800 */
[----:B-1----:R-:W4:Y:S04]  /*5b870*/  LDL.LU R10, [R1+0x785c] ;  /* 0x00785c00010a7983 */ /* 0x002f280000300800 */
[----:B--2---:R-:W2:Y:S04]  /*5b880*/  LDL.LU R13, [R1+0x7858] ;  /* 0x00785800010d7983 */ /* 0x004ea80000300800 */
[----:B---3--:R-:W3:Y:S04]  /*5b890*/  LDL.LU R19, [R1+0x7854] ;  /* 0x0078540001137983 */ /* 0x008ee80000300800 */
[----:B----4-:R-:W4:Y:S04]  /*5b8a0*/  LDL.LU R23, [R1+0x7850] ;  /* 0x0078500001177983 */ /* 0x010f280000300800 */
[----:B------:R-:W2:Y:S04]  /*5b8b0*/  LDL.LU R0, [R1+0x784c] ;  /* 0x00784c0001007983 */ /* 0x000ea80000300800 */
[----:B------:R0:W-:Y:S04]  /*5b8c0*/  STS.U16 [R7+UR4+0x9280], R15 ;  /* 0x0092800f07007988 */ /* 0x0001e80008000404 */
[----:B------:R1:W-:Y:S04]  /*5b8d0*/  STS.U16 [R7+UR4+0x9680], R16 ;  /* 0x0096801007007988 */ /* 0x0003e80008000404 */
[----:B------:R1:W-:Y:S04]  /*5b8e0*/  STS.U16 [R7+UR4+0x9a80], R17 ;  /* 0x009a801107007988 */ /* 0x0003e80008000404 */
[----:B------:R1:W-:Y:S04]  /*5b8f0*/  STS.U16 [R7+UR4+0x9e80], R20 ;  /* 0x009e801407007988 */ /* 0x0003e80008000404 */
[----:B------:R1:W-:Y:S04]  /*5b900*/  STS.U16 [R7+UR4+0xa280], R24 ;  /* 0x00a2801807007988 */ /* 0x0003e80008000404 */
[----:B------:R1:W-:Y:S04]  /*5b910*/  STS.U16 [R7+UR4+0xa680], R26 ;  /* 0x00a6801a07007988 */ /* 0x0003e80008000404 */
[----:B------:R1:W-:Y:S04]  /*5b920*/  STS.U16 [R7+UR4+0xaa80], R27 ;  /* 0x00aa801b07007988 */ /* 0x0003e80008000404 */
[----:B------:R1:W-:Y:S04]  /*5b930*/  STS.U16 [R7+UR4+0xae80], R6 ;  /* 0x00ae800607007988 */ /* 0x0003e80008000404 */
[----:B0-----:R-:W3:Y:S04]  /*5b940*/  LDL.LU R15, [R1+0x164c] ;  /* 0x00164c00010f7983 */ /* 0x001ee80000300800 */
[----:B-1----:R-:W3:Y:S04]  /*5b950*/  LDL.LU R16, [R1+0x1634] ;  /* 0x0016340001107983 */ /* 0x002ee80000300800 */
[----:B------:R-:W3:Y:S04]  /*5b960*/  LDL.LU R17, [R1+0x161c] ;  /* 0x00161c0001117983 */ /* 0x000ee80000300800 */
[----:B------:R0:W-:Y:S04]  /*5b970*/  STS.U16 [R7+UR4+0xb280], R4 ;  /* 0x00b2800407007988 */ /* 0x0001e80008000404 */
        /* <DEDUP_REMOVED lines=10> */
[----:B0-----:R-:W3:Y:S04]  /*5ba20*/  LDL.LU R4, [R1+0x1578] ;  /* 0x0015780001047983 */ /* 0x001ee80000300800 */
[----:B------:R0:W-:Y:S04]  /*5ba30*/  STS.U16 [R7+UR4+0xca80], R11 ;  /* 0x00ca800b07007988 */ /* 0x0001e80008000404 */
[----:B-1----:R-:W3:Y:S04]  /*5ba40*/  LDL.LU R5, [R1+0x155c] ;  /* 0x00155c0001057983 */ /* 0x002ee80000300800 */
[----:B------:R1:W-:Y:S04]  /*5ba50*/  STS.U16 [R7+UR4+0xce80], R12 ;  /* 0x00ce800c07007988 */ /* 0x0003e80008000404 */
[----:B------:R-:W3:Y:S04]  /*5ba60*/  LDL.LU R2, [R1+0x1540] ;  /* 0x0015400001027983 */ /* 0x000ee80000300800 */
[----:B------:R1:W-:Y:S04]  /*5ba70*/  STS.U16 [R7+UR4+0xd280], R14 ;  /* 0x00d2800e07007988 */ /* 0x0003e80008000404 */
[----:B------:R-:W3:Y:S04]  /*5ba80*/  LDL.LU R8, [R1+0x1524] ;  /* 0x0015240001087983 */ /* 0x000ee80000300800 */
[----:B------:R1:W-:Y:S04]  /*5ba90*/  STS.U16 [R7+UR4+0xd680], R18 ;  /* 0x00d6801207007988 */ /* 0x0003e80008000404 */
[----:B------:R-:W3:Y:S04]  /*5baa0*/  LDL.LU R3, [R1+0x1508] ;  /* 0x0015080001037983 */ /* 0x000ee80000300800 */
[----:B------:R-:W-:Y:S04]  /*5bab0*/  STS.U16 [R7+UR4+0xda80], R21 ;  /* 0x00da801507007988 */ /* 0x000fe80008000404 */
[----:B------:R-:W3:Y:S04]  /*5bac0*/  LDL.LU R9, [R1+0x14ec] ;  /* 0x0014ec0001097983 */ /* 0x000ee80000300800 */
[----:B------:R-:W-:Y:S04]  /*5bad0*/  STS.U16 [R7+UR4+0xde80], R22 ;  /* 0x00de801607007988 */ /* 0x000fe80008000404 */
[----:B0-----:R-:W3:Y:S04]  /*5bae0*/  LDL.LU R11, [R1+0x14d0] ;  /* 0x0014d000010b7983 */ /* 0x001ee80000300800 */
[----:B------:R-:W-:Y:S04]  /*5baf0*/  STS.U16 [R7+UR4+0xe280], R25 ;  /* 0x00e2801907007988 */ /* 0x000fe80008000404 */
[----:B-1----:R-:W3:Y:S04]  /*5bb00*/  LDL.LU R12, [R1+0x14b4] ;  /* 0x0014b400010c7983 */ /* 0x002ee80000300800 */
[----:B------:R0:W-:Y:S04]  /*5bb10*/  STS.U16 [R7+UR4+0xe680], R28 ;  /* 0x00e6801c07007988 */ /* 0x0001e80008000404 */
[----:B------:R-:W3:Y:S04]  /*5bb20*/  LDL.LU R14, [R1+0x1498] ;  /* 0x00149800010e7983 */ /* 0x000ee80000300800 */
[----:B------:R-:W3:Y:S04]  /*5bb30*/  LDL.LU R18, [R1+0x147c] ;  /* 0x00147c0001127983 */ /* 0x000ee80000300800 */
[----:B0-----:R-:W3:Y:S04]  /*5bb40*/  LDL.LU R28, [R1+0x1460] ;  /* 0x00146000011c7983 */ /* 0x001ee80000300800 */
[----:B--2---:R-:W-:Y:S04]  /*5bb50*/  STS.U16 [R7+UR4+0xea80], R0 ;  /* 0x00ea800007007988 */ /* 0x004fe80008000404 */
[----:B----4-:R0:W-:Y:S04]  /*5bb60*/  STS.U16 [R7+UR4+0xee80], R23 ;  /* 0x00ee801707007988 */ /* 0x0101e80008000404 */
[----:B---3--:R1:W-:Y:S04]  /*5bb70*/  STS.U16 [R7+UR4+0xf280], R19 ;  /* 0x00f2801307007988 */ /* 0x0083e80008000404 */
        /* <DEDUP_REMOVED lines=8> */
[----:B--2---:R-:W2:Y:S04]  /*5bc00*/  LDL.LU R13, [R1+0x1694] ;  /* 0x00169400010d7983 */ /* 0x004ea80000300800 */
[----:B---3--:R-:W3:Y:S01]  /*5bc10*/  LDL.LU R7, [R1+0x7848] ;  /* 0x0078480001077983 */ /* 0x008ee20000300800 */
[----:B------:R-:W0:Y:S01]  /*5bc20*/  S2R R10, SR_TID.X ;  /* 0x00000000000a7919 */ /* 0x000e220000002100 */
[----:B------:R-:W-:-:S05]  /*5bc30*/  IMAD.SHL.U32 R29, R29, 0x2, RZ ;  /* 0x000000021d1d7824 */ /* 0x000fca00078e00ff */
[----:B------:R-:W-:Y:S02]  /*5bc40*/  LOP3.LUT R29, R29, 0x60, RZ, 0x3c, !PT ;  /* 0x000000601d1d7812 */ /* 0x000fe400078e3cff */
[----:B0-----:R-:W-:-:S05]  /*5bc50*/  LOP3.LUT R10, R10, 0x3f, RZ, 0xc0, !PT ;  /* 0x0000003f0a0a7812 */ /* 0x001fca00078ec0ff */
[----:B------:R-:W-:-:S05]  /*5bc60*/  IMAD.SHL.U32 R10, R10, 0x2, RZ ;  /* 0x000000020a0a7824 */ /* 0x000fca00078e00ff */
[----:B------:R-:W-:-:S05]  /*5bc70*/  LOP3.LUT R10, R10, 0x50, RZ, 0x3c, !PT ;  /* 0x000000500a0a7812 */ /* 0x000fca00078e3cff */
        /* <DEDUP_REMOVED lines=83> */
[----:B------:R-:W-:Y:S04]  /*5c1b0*/  STS.U16 [R29+UR4+0xbb00], R4 ;  /* 0x00bb00041d007988 */ /* 0x000fe80008000404 */
[----:B-1----:R-:W2:Y:S04]  /*5c1c0*/  LDL.LU R9, [R1+0x7838] ;  /* 0x0078380001097983 */ /* 0x002ea80000300800 */
[----:B------:R-:W-:Y:S04]  /*5c1d0*/  STS.U16 [R29+UR4+0xbf00], R5 ;  /* 0x00bf00051d007988 */ /* 0x000fe80008000404 */
[----:B---3--:R-:W3:Y:S04]  /*5c1e0*/  LDL.LU R12, [R1+0x7834] ;  /* 0x00783400010c7983 */ /* 0x008ee80000300800 */
[----:B------:R-:W-:Y:S04]  /*5c1f0*/  STS.U16 [R29+UR4+0xc300], R2 ;  /* 0x00c300021d007988 */ /* 0x000fe80008000404 */
[----:B----4-:R-:W4:Y:S04]  /*5c200*/  LDL.LU R18, [R1+0x7830] ;  /* 0x0078300001127983 */ /* 0x010f280000300800 */
[----:B------:R-:W-:Y:S04]  /*5c210*/  STS.U16 [R29+UR4+0xc700], R8 ;  /* 0x00c700081d007988 */ /* 0x000fe80008000404 */
[----:B--2---:R-:W2:Y:S04]  /*5c220*/  LDL.LU R0, [R1+0x782c] ;  /* 0x00782c0001007983 */ /* 0x004ea80000300800 */
[----:B------:R0:W-:Y:S04]  /*5c230*/  STS.U16 [R29+UR4+0xcb00], R22 ;  /* 0x00cb00161d007988 */ /* 0x0001e80008000404 */
        /* <DEDUP_REMOVED lines=31> */
[----:B---3--:R0:W-:Y:S04]  /*5c430*/  STS.U16 [R29+UR4+0xeb00], R22 ;  /* 0x00eb00161d007988 */ /* 0x0081e80008000404 */
[----:B0-----:R-:W3:Y:S04]  /*5c440*/  LDL.LU R22, [R1+0x7828] ;  /* 0x0078280001167983 */ /* 0x001ee80000300800 */
[----:B---3--:R0:W-:Y:S04]  /*5c450*/  STS.U16 [R29+UR4+0xef00], R22 ;  /* 0x00ef00161d007988 */ /* 0x0081e80008000404 */
[----:B----4-:R1:W-:Y:S04]  /*5c460*/  STS.U16 [R29+UR4+0xf300], R18 ;  /* 0x00f300121d007988 */ /* 0x0103e80008000404 */
[----:B------:R3:W-:Y:S04]  /*5c470*/  STS.U16 [R29+UR4+0xf700], R12 ;  /* 0x00f7000c1d007988 */ /* 0x0007e80008000404 */
[----:B0-----:R-:W4:Y:S04]  /*5c480*/  LDL.LU R22, [R1+0x1678] ;  /* 0x0016780001167983 */ /* 0x001f280000300800 */
[----:B-1----:R-:W2:Y:S04]  /*5c490*/  LDL.LU R18, [R1+0x1690] ;  /* 0x0016900001127983 */ /* 0x002ea80000300800 */
[----:B---3--:R-:W2:Y:S01]  /*5c4a0*/  LDL.LU R29, [R1+0x7824] ;  /* 0x00782400011d7983 */ /* 0x008ea20000300800 */
[----:B------:R-:W0:Y:S02]  /*5c4b0*/  S2R R12, SR_TID.X ;  /* 0x00000000000c7919 */ /* 0x000e240000002100 */
[----:B0-----:R-:W-:-:S05]  /*5c4c0*/  LOP3.LUT R12, R12, 0x3f, RZ, 0xc0, !PT ;  /* 0x0000003f0c0c7812 */ /* 0x001fca00078ec0ff */
[----:B------:R-:W-:-:S05]  /*5c4d0*/  IMAD.SHL.U32 R12, R12, 0x2, RZ ;  /* 0x000000020c0c7824 */ /* 0x000fca00078e00ff */
[----:B------:R-:W-:-:S05]  /*5c4e0*/  LOP3.LUT R12, R12, 0x60, RZ, 0x3c, !PT ;  /* 0x000000600c0c7812 */ /* 0x000fca00078e3cff */
[----:B------:R-:W-:Y:S04]  /*5c4f0*/  STS.U16 [R12+UR4+0xfb00], R9 ;  /* 0x00fb00090c007988 */ /* 0x000fe80008000404 */
[----:B------:R-:W-:Y:S04]  /*5c500*/  STS.U16 [R12+UR4+0xff00], R6 ;  /* 0x00ff00060c007988 */ /* 0x000fe80008000404 */
        /* <DEDUP_REMOVED lines=78> */
[----:B0-----:R-:W3:Y:S04]  /*5c9f0*/  LDL.LU R0, [R1+0x77fc] ;  /* 0x0077fc0001007983 */ /* 0x001ee80000300800 */
        /* <DEDUP_REMOVED lines=21> */
[----:B---3--:R0:W-:Y:S04]  /*5cb50*/  STS.U16 [R29+UR4+0xe380], R0 ;  /* 0x00e380001d007988 */ /* 0x0081e80008000404 */
[----:B0-----:R-:W3:Y:S04]  /*5cb60*/  LDL.LU R0, [R1+0x77f8] ;  /* 0x0077f80001007983 */ /* 0x001ee80000300800 */
[----:B--2---:R0:W-:Y:S04]  /*5cb70*/  STS.U16 [R29+UR4+0xe780], R28 ;  /* 0x00e7801c1d007988 */ /* 0x0041e80008000404 */
[----:B0-----:R-:W2:Y:S04]  /*5cb80*/  LDL.LU R28, [R1+0x77f4] ;  /* 0x0077f400011c7983 */ /* 0x001ea80000300800 */
[----:B----4-:R-:W-:Y:S04]  /*5cb90*/  STS.U16 [R29+UR4+0xeb80], R25 ;  /* 0x00eb80191d007988 */ /* 0x010fe80008000404 */
[----:B------:R-:W-:Y:S04]  /*5cba0*/  STS.U16 [R29+UR4+0xef80], R21 ;  /* 0x00ef80151d007988 */ /* 0x000fe80008000404 */
[----:B------:R-:W-:Y:S04]  /*5cbb0*/  STS.U16 [R29+UR4+0xf380], R14 ;  /* 0x00f3800e1d007988 */ /* 0x000fe80008000404 */
[----:B------:R-:W-:Y:S04]  /*5cbc0*/  STS.U16 [R29+UR4+0xf780], R11 ;  /* 0x00f7800b1d007988 */ /* 0x000fe80008000404 */
[----:B------:R-:W-:Y:S01]  /*5cbd0*/  STS.U16 [R29+UR4+0xfb80], R8 ;  /* 0x00fb80081d007988 */ /* 0x000fe20008000404 */
[----:B------:R-:W0:Y:S02]  /*5cbe0*/  S2R R5, SR_TID.X ;  /* 0x0000000000057919 */ /* 0x000e240000002100 */
[C---:B0-----:R-:W-:Y:S01]  /*5cbf0*/  LOP3.LUT R2, R5.reuse, 0x7, RZ, 0xc0, !PT ;  /* 0x0000000705027812 */ /* 0x041fe200078ec0ff */
[----:B------:R-:W-:-:S04]  /*5cc00*/  IMAD.SHL.U32 R20, R5, 0x2, RZ ;  /* 0x0000000205147824 */ /* 0x000fc800078e00ff */
[----:B------:R-:W-:Y:S02]  /*5cc10*/  IMAD R2, R2, 0x110, RZ ;  /* 0x0000011002027824 */ /* 0x000fe400078e02ff */
[----:B------:R-:W-:-:S03]  /*5cc20*/  IMAD.SHL.U32 R3, R5, 0x80, RZ ;  /* 0x0000008005037824 */ /* 0x000fc600078e00ff */
[----:B------:R-:W-:-:S04]  /*5cc30*/  LOP3.LUT R20, R2, 0x10, R20, 0x78, !PT ;  /* 0x0000001002147812 */ /* 0x000fc800078e7814 */
[----:B------:R-:W-:-:S05]  /*5cc40*/  LOP3.LUT R20, R20, 0x800, R3, 0xf8, !PT ;  /* 0x0000080014147812 */ /* 0x000fca00078ef803 */
[----:B------:R-:W-:Y:S04]  /*5cc50*/  STL [R1+0x77f0], R20 ;  /* 0x0077f01401007387 */ /* 0x000fe80000100800 */
[----:B---3--:R-:W-:Y:S01]  /*5cc60*/  STS.U16 [R29+UR4+0xff80], R0 ;  /* 0x00ff80001d007988 */ /* 0x008fe20008000404 */
[----:B------:R-:W-:Y:S06]  /*5cc70*/  BAR.SYNC.DEFER_BLOCKING 0x0 ;  /* 0x0000000000007b1d */ /* 0x000fec0000010000 */
[----:B--2---:R-:W0:Y:S04]  /*5cc80*/  LDSM.16.M88.4 R8, [R28+UR4] ;  /* 0x000000041c08783b */ /* 0x004e280008000200 */
[----:B------:R-:W-:Y:S04]  /*5cc90*/  LDSM.16.MT88.4 R16, [R20+UR4+0x10000] ;  /* 0x010000041410783b */ /* 0x000fe80008004200 */
[----:B------:R-:W-:Y:S04]  /*5cca0*/  LDSM.16.M88.4 R20, [R28+UR4+0x1000] ;  /* 0x001000041c14783b */ /* 0x000fe80008000200 */
[----:B------:R-:W-:Y:S04]  /*5ccb0*/  LDSM.16.M88.4 R12, [R28+UR4+0x1800] ;  /* 0x001800041c0c783b */ /* 0x000fe80008000200 */
[----:B0-----:R-:W-:Y:S01]  /*5ccc0*/  STL.64 [R1+0x1a0], R8 ;  /* 0x0001a00801007387 */ /* 0x001fe20000100a00 */
[----:B------:R-:W-:-:S03]  /*5ccd0*/  IMAD.MOV.U32 R5, RZ, RZ, R8 ;  /* 0x000000ffff057224 */ /* 0x000fc600078e0008 */
[----:B------:R-:W-:Y:S01]  /*5cce0*/  STL.64 [R1+0x1a8], R10 ;  /* 0x0001a80a01007387 */ /* 0x000fe20000100a00 */
[----:B------:R-:W-:-:S03]  /*5ccf0*/  IMAD.MOV.U32 R4, RZ, RZ, R9 ;  /* 0x000000ffff047224 */ /* 0x000fc600078e0009 */
[----:B------:R-:W0:Y:S04]  /*5cd00*/  LDSM.16.M88.4 R8, [R28+UR4+0x800] ;  /* 0x000800041c08783b */ /* 0x000e280008000200 */
[----:B0-----:R-:W-:Y:S04]  /*5cd10*/  STL.64 [R1+0x190], R8 ;  /* 0x0001900801007387 */ /* 0x001fe80000100a00 */
[----:B------:R-:W-:Y:S04]  /*5cd20*/  STL.64 [R1+0x198], R10 ;  /* 0x0001980a01007387 */ /* 0x000fe80000100a00 */
[----:B------:R-:W0:Y:S04]  /*5cd30*/  LDSM.16.M88.4 R8, [R28+UR4+0x2000] ;  /* 0x002000041c08783b */ /* 0x000e280008000200 */
[----:B------:R-:W-:Y:S04]  /*5cd40*/  STL.64 [R1+0x180], R20 ;  /* 0x0001801401007387 */ /* 0x000fe80000100a00 */
[----:B------:R-:W-:Y:S04]  /*5cd50*/  STL.64 [R1+0x188], R22 ;  /* 0x0001881601007387 */ /* 0x000fe80000100a00 */
[----:B------:R-:W1:Y:S04]  /*5cd60*/  LDSM.16.M88.4 R20, [R28+UR4+0x2800] ;  /* 0x002800041c14783b */ /* 0x000e680008000200 */
[----:B------:R-:W-:Y:S04]  /*5cd70*/  STL.64 [R1+0x170], R12 ;  /* 0x0001700c01007387 */ /* 0x000fe80000100a00 */
[----:B------:R-:W-:Y:S04]  /*5cd80*/  STL.64 [R1+0x178], R14 ;  /* 0x0001780e01007387 */ /* 0x000fe80000100a00 */
[----:B------:R-:W2:Y:S04]  /*5cd90*/  LDSM.16.M88.4 R12, [R28+UR4+0x3000] ;  /* 0x003000041c0c783b */ /* 0x000ea80008000200 */
[----:B0-----:R-:W-:Y:S04]  /*5cda0*/  STL.64 [R1+0x160], R8 ;  /* 0x0001600801007387 */ /* 0x001fe80000100a00 */
[----:B------:R-:W-:Y:S04]  /*5cdb0*/  STL.64 [R1+0x168], R10 ;  /* 0x0001680a01007387 */ /* 0x000fe80000100a00 */
[----:B------:R-:W0:Y:S04]  /*5cdc0*/  LDSM.16.M88.4 R8, [R28+UR4+0x3800] ;  /* 0x003800041c08783b */ /* 0x000e280008000200 */
[----:B-1----:R-:W-:Y:S04]  /*5cdd0*/  STL.64 [R1+0x150], R20 ;  /* 0x0001501401007387 */ /* 0x002fe80000100a00 */
[----:B------:R-:W-:Y:S04]  /*5cde0*/  STL.64 [R1+0x158], R22 ;  /* 0x0001581601007387 */ /* 0x000fe80000100a00 */
[----:B------:R-:W1:Y:S04]  /*5cdf0*/  LDSM.16.M88.4 R20, [R28+UR4+0x4000] ;  /* 0x004000041c14783b */ /* 0x000e680008000200 */
[----:B--2---:R-:W-:Y:S04]  /*5ce00*/  STL.64 [R1+0x140], R12 ;  /* 0x0001400c01007387 */ /* 0x004fe80000100a00 */
[----:B------:R-:W-:Y:S04]  /*5ce10*/  STL.64 [R1+0x148], R14 ;  /* 0x0001480e01007387 */ /* 0x000fe80000100a00 */
[----:B------:R-:W2:Y:S04]  /*5ce20*/  LDSM.16.M88.4 R12, [R28+UR4+0x4800] ;  /* 0x004800041c0c783b */ /* 0x000ea80008000200 */
[----:B0-----:R-:W-:Y:S04]  /*5ce30*/  STL.64 [R1+0x130], R8 ;  /* 0x0001300801007387 */ /* 0x001fe80000100a00 */
[----:B------:R-:W-:Y:S04]  /*5ce40*/  STL.64 [R1+0x138], R10 ;  /* 0x0001380a01007387 */ /* 0x000fe80000100a00 */
[----:B------:R-:W0:Y:S04]  /*5ce50*/  LDSM.16.M88.4 R8, [R28+UR4+0x5000] ;  /* 0x005000041c08783b */ /* 0x000e280008000200 */
[----:B-1----:R-:W-:Y:S04]  /*5ce60*/  STL.64 [R1+0x120], R20 ;  /* 0x0001201401007387 */ /* 0x002fe80000100a00 */
[----:B------:R-:W-:Y:S04]  /*5ce70*/  STL.64 [R1+0x128], R22 ;  /* 0x0001281601007387 */ /* 0x000fe80000100a00 */
[----:B--2---:R-:W-:Y:S04]  /*5ce80*/  STL.64 [R1+0x110], R12 ;  /* 0x0001100c01007387 */ /* 0x004fe80000100a00 */
[----:B------:R-:W-:Y:S04]  /*5ce90*/  STL.64 [R1+0x118], R14 ;  /* 0x0001180e01007387 */ /* 0x000fe80000100a00 */
[----:B------:R-:W1:Y:S04]  /*5cea0*/  LDSM.16.M88.4 R12, [R28+UR4+0x5800] ;  /* 0x005800041c0c783b */ /* 0x000e680008000200 */
[----:B------:R-:W-:Y:S04]  /*5ceb0*/  LDSM.16.M88.4 R20, [R28+UR4+0x7000] ;  /* 0x007000041c14783b */ /* 0x000fe80008000200 */
[----:B0-----:R-:W-:Y:S01]  /*5cec0*/  STL.64 [R1+0x100], R8 ;  /* 0x0001000801007387 */ /* 0x001fe20000100a00 */
[----:B------:R-:W-:-:S03]  /*5ced0*/  IMAD.MOV.U32 R24, RZ, RZ, R8 ;  /* 0x000000ffff187224 */ /* 0x000fc600078e0008 */
[----:B------:R-:W-:Y:S01]  /*5cee0*/  STL.64 [R1+0x108], R10 ;  /* 0x0001080a01007387 */ /* 0x000fe20000100a00 */
[----:B------:R-:W-:-:S03]  /*5cef0*/  IMAD.MOV.U32 R25, RZ, RZ, R9 ;  /* 0x000000ffff197224 */ /* 0x000fc600078e0009 */
[----:B------:R-:W0:Y:S04]  /*5cf00*/  LDSM.16.M88.4 R8, [R28+UR4+0x6000] ;  /* 0x006000041c08783b */ /* 0x000e280008000200 */
[----:B------:R2:W-:Y:S04]  /*5cf10*/  STL [R1+0x77cc], R25 ;  /* 0x0077cc1901007387 */ /* 0x0005e80000100800 */
[----:B------:R3:W-:Y:S04]  /*5cf20*/  STL [R1+0x77c8], R24 ;  /* 0x0077c81801007387 */ /* 0x0007e80000100800 */
[----:B-1----:R-:W-:Y:S04]  /*5cf30*/  STL.64 [R1+0xf0], R12 ;  /* 0x0000f00c01007387 */ /* 0x002fe80000100a00 */
[----:B------:R-:W-:Y:S04]  /*5cf40*/  STL.64 [R1+0xf8], R14 ;  /* 0x0000f80e01007387 */ /* 0x000fe80000100a00 */
[----:B------:R-:W-:Y:S04]  /*5cf50*/  LDSM.16.M88.4 R12, [R28+UR4+0x7800] ;  /* 0x007800041c0c783b */ /* 0x000fe80008000200 */
[----:B0-----:R-:W-:Y:S01]  /*5cf60*/  STL.64 [R1+0xe0], R8 ;  /* 0x0000e00801007387 */ /* 0x001fe20000100a00 */
[----:B--2---:R-:W-:-:S03]  /*5cf70*/  IMAD.MOV.U32 R25, RZ, RZ, R8 ;  /* 0x000000ffff197224 */ /* 0x004fc600078e0008 */
[----:B------:R-:W-:Y:S01]  /*5cf80*/  STL.64 [R1+0xe8], R10 ;  /* 0x0000e80a01007387 */ /* 0x000fe20000100a00 */
[----:B---3--:R-:W-:-:S03]  /*5cf90*/  IMAD.MOV.U32 R24, RZ, RZ, R9 ;  /* 0x000000ffff187224 */ /* 0x008fc600078e0009 */
[----:B------:R-:W0:Y:S04]  /*5cfa0*/  LDSM.16.M88.4 R8, [R28+UR4+0x6800] ;  /* 0x006800041c08783b */ /* 0x000e280008000200 */
[----:B------:R-:W-:Y:S04]  /*5cfb0*/  STL.64 [R1+0x77d0], R24 ;  /* 0x0077d01801007387 */ /* 0x000fe80000100a00 */
[----:B0-----:R-:W-:Y:S04]  /*5cfc0*/  STL.64 [R1+0xd0], R8 ;  /* 0x0000d00801007387 */ /* 0x001fe80000100a00 */
[----:B------:R-:W-:Y:S04]  /*5cfd0*/  STL.64 [R1+0xd8], R10 ;  /* 0x0000d80a01007387 */ /* 0x000fe80000100a00 */
[----:B------:R-:W0:Y:S04]  /*5cfe0*/  LDSM.16.M88.4 R8, [R28+UR4+0x8000] ;  /* 0x008000041c08783b */ /* 0x000e280008000200 */
[----:B------:R-:W-:Y:S04]  /*5cff0*/  STL.64 [R1+0xc0], R20 ;  /* 0x0000c01401007387 */ /* 0x000fe80000100a00 */
[----:B------:R-:W-:Y:S04]  /*5d000*/  STL.64 [R1+0xc8], R22 ;  /* 0x0000c81601007387 */ /* 0x000fe80000100a00 */
[----:B------:R-:W-:Y:S04]  /*5d010*/  STL.64 [R1+0xb0], R12 ;  /* 0x0000b00c01007387 */ /* 0x000fe80000100a00 */
        /* <DEDUP_REMOVED lines=8> */
[----:B-1----:R-:W-:Y:S04]  /*5d0a0*/  STL.64 [R1+0x90], R12 ;  /* 0x0000900c01007387 */ /* 0x002fe80000100a00 */
[----:B------:R-:W-:Y:S04]  /*5d0b0*/  STL.64 [R1+0x98], R14 ;  /* 0x0000980e01007387 */ /* 0x000fe80000100a00 */
[----:B------:R-:W1:Y:S04]  /*5d0c0*/  LDSM.16.M88.4 R12, [R28+UR4+0xa000] ;  /* 0x00a000041c0c783b */ /* 0x000e680008000200 */
[----:B0-----:R-:W-:Y:S04]  /*5d0d0*/  STL.64 [R1+0x80], R8 ;  /* 0x0000800801007387 */ /* 0x001fe80000100a00 */
[----:B------:R-:W-:Y:S04]  /*5d0e0*/  STL.64 [R1+0x88], R10 ;  /* 0x0000880a01007387 */ /* 0x000fe80000100a00 */
[----:B------:R-:W0:Y:S04]  /*5d0f0*/  LDSM.16.M88.4 R8, [R28+UR4+0xa800] ;  /* 0x00a800041c08783b */ /* 0x000e280008000200 */
[----:B------:R-:W-:Y:S04]  /*5d100*/  STL.64 [R1+0x70], R20 ;  /* 0x0000701401007387 */ /* 0x000fe80000100a00 */
[----:B------:R-:W-:Y:S04]  /*5d110*/  STL.64 [R1+0x78], R22 ;  /* 0x0000781601007387 */ /* 0x000fe80000100a00 */
[----:B------:R-:W2:Y:S04]  /*5d120*/  LDSM.16.M88.4 R20, [R28+UR4+0xb000] ;  /* 0x00b000041c14783b */ /* 0x000ea80008000200 */
[----:B-1----:R-:W-:Y:S04]  /*5d130*/  STL.64 [R1+0x60], R12 ;  /* 0x0000600c01007387 */ /* 0x002fe80000100a00 */
[----:B------:R-:W-:Y:S04]  /*5d140*/  STL.64 [R1+0x68], R14 ;  /* 0x0000680e01007387 */ /* 0x000fe80000100a00 */
[----:B------:R-:W1:Y:S04]  /*5d150*/  LDSM.16.M88.4 R12, [R28+UR4+0xb800] ;  /* 0x00b800041c0c783b */ /* 0x000e680008000200 */
[----:B0-----:R-:W-:Y:S04]  /*5d160*/  STL.64 [R1+0x50], R8 ;  /* 0x0000500801007387 */ /* 0x001fe80000100a00 */
[----:B------:R-:W-:Y:S04]  /*5d170*/  STL.64 [R1+0x58], R10 ;  /* 0x0000580a01007387 */ /* 0x000fe80000100a00 */
[----:B--2---:R-:W-:Y:S04]  /*5d180*/  STL.64 [R1+0x40], R20 ;  /* 0x0000401401007387 */ /* 0x004fe80000100a00 */
[----:B------:R-:W0:Y:S04]  /*5d190*/  LDSM.16.M88.4 R8, [R28+UR4+0xc000] ;  /* 0x00c000041c08783b */ /* 0x000e280008000200 */
[----:B------:R-:W-:Y:S04]  /*5d1a0*/  STL.64 [R1+0x48], R22 ;  /* 0x0000481601007387 */ /* 0x000fe80000100a00 */
[----:B-1----:R-:W-:Y:S04]  /*5d1b0*/  STL.64 [R1+0x30], R12 ;  /* 0x0000300c01007387 */ /* 0x002fe80000100a00 */
[----:B------:R-:W-:Y:S04]  /*5d1c0*/  STL.64 [R1+0x38], R14 ;  /* 0x0000380e01007387 */ /* 0x000fe80000100a00 */
[----:B------:R-:W1:Y:S04]  /*5d1d0*/  LDSM.16.M88.4 R12, [R28+UR4+0xc800] ;  /* 0x00c800041c0c783b */ /* 0x000e680008000200 */
[----:B------:R-:W-:Y:S04]  /*5d1e0*/  LDSM.16.M88.4 R20, [R28+UR4+0xf000] ;  /* 0x00f000041c14783b */ /* 0x000fe80008000200 */
[----:B0-----:R-:W-:Y:S04]  /*5d1f0*/  STL.64 [R1+0x20], R8 ;  /* 0x0000200801007387 */ /* 0x001fe80000100a00 */
[----:B------:R-:W-:Y:S04]  /*5d200*/  STL.64 [R1+0x28], R10 ;  /* 0x0000280a01007387 */ /* 0x000fe80000100a00 */
[----:B------:R-:W2:Y:S04]  /*5d210*/  LDL.LU.64 R24, [R1+0x1150] ;  /* 0x0011500001187983 */ /* 0x000ea80000300a00 */
[----:B-1----:R-:W-:Y:S04]  /*5d220*/  STL.64 [R1+0x10], R12 ;  /* 0x0000100c01007387 */ /* 0x002fe80000100a00 */
[----:B------:R-:W-:Y:S04]  /*5d230*/  STL.64 [R1+0x18], R14 ;  /* 0x0000180e01007387 */ /* 0x000fe80000100a00 */
[----:B------:R-:W3:Y:S01]  /*5d240*/  LDL.LU.64 R26, [R1+0x1158] ;  /* 0x00115800011a7983 */ /* 0x000ee20000300a00 */
[----:B------:R-:W-:-:S02]  /*5d250*/  IMAD.MOV.U32 R29, RZ, RZ, R8 ;  /* 0x000000ffff1d7224 */ /* 0x000fc400078e0008 */
[----:B------:R-:W-:Y:S01]  /*5d260*/  IMAD.MOV.U32 R3, RZ, RZ, R9 ;  /* 0x000000ffff037224 */ /* 0x000fe200078e0009 */
[----:B------:R-:W-:Y:S04]  /*5d270*/  LDSM.16.M88.4 R12, [R28+UR4+0xd800] ;  /* 0x00d800041c0c783b */ /* 0x000fe80008000200 */
[----:B------:R-:W0:Y:S04]  /*5d280*/  LDSM.16.M88.4 R8, [R28+UR4+0xd000] ;  /* 0x00d000041c08783b */ /* 0x000e280008000200 */
[----:B0-----:R-:W-:Y:S04]  /*5d290*/  STL.64 [R1], R8 ;  /* 0x0000000801007387 */ /* 0x001fe80000100a00 */
[----:B------:R-:W-:Y:S04]  /*5d2a0*/  STL.64 [R1+0x8], R10 ;  /* 0x0000080a01007387 */ /* 0x000fe80000100a00 */
[----:B------:R-:W0:Y:S04]  /*5d2b0*/  LDSM.16.M88.4 R8, [R28+UR4+0xe000] ;  /* 0x00e000041c08783b */ /* 0x000e280008000200 */
[----:B---3--:R-:W-:Y:S04]  /*5d2c0*/  STL.64 [R1+0x77e8], R26 ;  /* 0x0077e81a01007387 */ /* 0x008fe80000100a00 */
[----:B--2---:R1:W-:Y:S04]  /*5d2d0*/  STL.64 [R1+0x77e0], R24 ;  /* 0x0077e01801007387 */ /* 0x0043e80000100a00 */
[----:B------:R-:W-:Y:S04]  /*5d2e0*/  STL.64 [R1+0x76a8], R14 ;  /* 0x0076a80e01007387 */ /* 0x000fe80000100a00 */
[----:B------:R2:W-:Y:S04]  /*5d2f0*/  STL.64 [R1+0x76a0], R12 ;  /* 0x0076a00c01007387 */ /* 0x0005e80000100a00 */
[----:B-1----:R-:W3:Y:S04]  /*5d300*/  LDL.LU.64 R24, [R1+0x1160] ;  /* 0x0011600001187983 */ /* 0x002ee80000300a00 */
[----:B------:R-:W3:Y:S01]  /*5d310*/  LDL.LU.64 R26, [R1+0x1168] ;  /* 0x00116800011a7983 */ /* 0x000ee20000300a00 */
[----:B--2---:R-:W-:-:S02]  /*5d320*/  IMAD.MOV.U32 R12, RZ, RZ, R5 ;  /* 0x000000ffff0c7224 */ /* 0x004fc400078e0005 */
[----:B------:R-:W-:Y:S02]  /*5d330*/  IMAD.MOV.U32 R13, RZ, RZ, R4 ;  /* 0x000000ffff0d7224 */ /* 0x000fe400078e0004 */
[----:B------:R-:W1:Y:S04]  /*5d340*/  LDSM.16.M88.4 R4, [R28+UR4+0xe800] ;  /* 0x00e800041c04783b */ /* 0x000e680008000200 */
[----:B0-----:R-:W-:Y:S04]  /*5d350*/  STL [R1+0x671c], R10 ;  /* 0x00671c0a01007387 */ /* 0x001fe80000100800 */
[----:B------:R-:W-:Y:S04]  /*5d360*/  STL [R1+0x6718], R11 ;  /* 0x0067180b01007387 */ /* 0x000fe80000100800 */
[----:B-1----:R-:W-:Y:S04]  /*5d370*/  STL [R1+0x6b3c], R6 ;  /* 0x006b3c0601007387 */ /* 0x002fe80000100800 */
[----:B------:R-:W-:Y:S04]  /*5d380*/  STL [R1+0x6b38], R7 ;  /* 0x006b380701007387 */ /* 0x000fe80000100800 */
[----:B------:R0:W-:Y:S04]  /*5d390*/  STL.64 [R1+0x7688], R4 ;  /* 0x0076880401007387 */ /* 0x0001e80000100a00 */
[----:B0-----:R-:W2:Y:S04]  /*5d3a0*/  LDL.64 R4, [R1+0x180] ;  /* 0x0001800001047983 */ /* 0x001ea80000100a00 */
[----:B--2---:R0:W-:Y:S04]  /*5d3b0*/  STL.64 [R1+0x77d8], R4 ;  /* 0x0077d80401007387 */ /* 0x0041e80000100a00 */
[----:B0-----:R-:W2:Y:S04]  /*5d3c0*/  LDL.64 R4, [R1+0x190] ;  /* 0x0001900001047983 */ /* 0x001ea80000100a00 */
[----:B------:R-:W-:Y:S04]  /*5d3d0*/  STL.64 [R1+0x1e0], R20 ;  /* 0x0001e01401007387 */ /* 0x000fe80000100a00 */
[----:B------:R-:W-:Y:S04]  /*5d3e0*/  STL.64 [R1+0x1e8], R22 ;  /* 0x0001e81601007387 */ /* 0x000fe80000100a00 */
[----:B------:R-:W0:Y:S04]  /*5d3f0*/  LDSM.16.M88.4 R20, [R28+UR4+0xf800] ;  /* 0x00f800041c14783b */ /* 0x000e280008000200 */
[----:B0-----:R0:W-:Y:S04]  /*5d400*/  STL.64 [R1+0x1d0], R20 ;  /* 0x0001d01401007387 */ /* 0x0011e80000100a00 */
[----:B------:R-:W-:Y:S04]  /*5d410*/  STL.64 [R1+0x1d8], R22 ;  /* 0x0001d81601007387 */ /* 0x000fe80000100a00 */
[----:B0-----:R-:W4:Y:S04]  /*5d420*/  LDL.LU R20, [R1+0x77f0] ;  /* 0x0077f00001147983 */ /* 0x001f280000300800 */
[----:B------:R-:W-:Y:S01]  /*5d430*/  STL [R1+0x2ae0], R28 ;  /* 0x002ae01c01007387 */ /* 0x000fe20000100800 */
[----:B---3--:R-:W-:Y:S03]  /*5d440*/  HMMA.16816.F32.BF16 R12, R16, R12, R24 ;  /* 0x0000000c100c723c */ /* 0x008fe60000041818 */
[----:B----4-:R-:W0:Y:S04]  /*5d450*/  LDSM.16.MT88.4 R20, [R20+UR4+0x10080] ;  /* 0x010080041414783b */ /* 0x010e280008004200 */
[----:B0-----:R-:W-:Y:S04]  /*5d460*/  STL.64 [R1+0x7668], R22 ;  /* 0x0076681601007387 */ /* 0x001fe80000100a00 */
[----:B------:R0:W-:Y:S04]  /*5d470*/  STL.64 [R1+0x7660], R20 ;  /* 0x0076601401007387 */ /* 0x0001e80000100a00 */
[----:B0-----:R-:W3:Y:S04]  /*5d480*/  LDL.LU.64 R20, [R1+0x1140] ;  /* 0x0011400001147983 */ /* 0x001ee80000300a00 */
[----:B------:R-:W3:Y:S04]  /*5d490*/  LDL.LU.64 R22, [R1+0x1148] ;  /* 0x0011480001167983 */ /* 0x000ee80000300a00 */
[----:B------:R-:W4:Y:S04]  /*5d4a0*/  LDL.LU.64 R26, [R1+0x77e8] ;  /* 0x0077e800011a7983 */ /* 0x000f280000300a00 */
[----:B------:R-:W4:Y:S04]  /*5d4b0*/  LDL.LU.64 R24, [R1+0x77e0] ;  /* 0x0077e00001187983 */ /* 0x000f280000300a00 */
[----:B------:R-:W-:Y:S04]  /*5d4c0*/  STL.64 [R1+0x1160], R12 ;  /* 0x0011600c01007387 */ /* 0x000fe80000100a00 */
[----:B------:R0:W-:Y:S01]  /*5d4d0*/  STL.64 [R1+0x1168], R14 ;  /* 0x0011680e01007387 */ /* 0x0001e20000100a00 */
[----:B--2---:R-:W-:-:S02]  /*5d4e0*/  IMAD.MOV.U32 R11, RZ, RZ, R4 ;  /* 0x000000ffff0b7224 */ /* 0x004fc400078e0004 */
[----:B------:R-:W-:Y:S01]  /*5d4f0*/  IMAD.MOV.U32 R10, RZ, RZ, R5 ;  /* 0x000000ffff0a7224 */ /* 0x000fe200078e0005 */
[----:B----4-:R-:W-:Y:S01]  /*5d500*/  HMMA.16816.F32.BF16 R24, R16, R4, R24 ;  /* 0x000000041018723c */ /* 0x010fe20000041818 */
[----:B------:R-:W3:Y:S01]  /*5d510*/  LDL.LU.64 R4, [R1+0x77d8] ;  /* 0x0077d80001047983 */ /* 0x000ee20000300a00 */
[----:B0-----:R-:W-:Y:S02]  /*5d520*/  IMAD.MOV.U32 R14, RZ, RZ, R0 ;  /* 0x000000ffff0e7224 */ /* 0x001fe400078e0000 */
[----:B------:R-:W-:-:S15]  /*5d530*/  IMAD.MOV.U32 R15, RZ, RZ, R2 ;  /* 0x000000ffff0f7224 */ /* 0x000fde00078e0002 */
[----:B------:R-:W-:-:S04]  /*5d540*/  NOP ;  /* 0x0000000000007918 */ /* 0x000fc80000000000 */
[----:B------:R0:W-:Y:S01]  /*5d550*/  STL [R1+0x1150], R24 ;  /* 0x0011501801007387 */ /* 0x0001e20000100800 */
[----:B------:R-:W-:-:S03]  /*5d560*/  IMAD.MOV.U32 R28, RZ, RZ, R25 ;  /* 0x000000ffff1c7224 */ /* 0x000fc600078e0019 */
[----:B0-----:R-:W2:Y:S04]  /*5d570*/  LDL.LU.64 R24, [R1+0x77d0] ;  /* 0x0077d00001187983 */ /* 0x001ea80000300a00 */
[----:B------:R-:W-:Y:S04]  /*5d580*/  STL.64 [R1+0x7698], R10 ;  /* 0x0076980a01007387 */ /* 0x000fe80000100a00 */
[----:B------:R3:W-:Y:S01]  /*5d590*/  STL.64 [R1+0x7690], R8 ;  /* 0x0076900801007387 */ /* 0x0007e20000100a00 */
[----:B------:R-:W-:Y:S02]  /*5d5a0*/  IMAD.MOV.U32 R0, RZ, RZ, R27 ;  /* 0x000000ffff007224 */ /* 0x000fe400078e001b */
[----:B------:R-:W-:-:S03]  /*5d5b0*/  IMAD.MOV.U32 R2, RZ, RZ, R26 ;  /* 0x000000ffff027224 */ /* 0x000fc600078e001a */
[----:B------:R-:W-:Y:S04]  /*5d5c0*/  STL [R1+0x6a00], R0 ;  /* 0x006a000001007387 */ /* 0x000fe80000100800 */
[----:B------:R-:W-:Y:S04]  /*5d5d0*/  STL [R1+0x69fc], R2 ;  /* 0x0069fc0201007387 */ /* 0x000fe80000100800 */
[----:B------:R-:W-:Y:S01]  /*5d5e0*/  STL [R1+0x69e8], R28 ;  /* 0x0069e81c01007387 */ /* 0x000fe20000100800 */
[----:B---3--:R-:W-:-:S15]  /*5d5f0*/  HMMA.16816.F32.BF16 R8, R16, R4, R20 ;  /* 0x000000041008723c */ /* 0x008fde0000041814 */
[----:B------:R-:W-:-:S08]  /*5d600*/  NOP ;  /* 0x0000000000007918 */ /* 0x000fd00000000000 */
[----:B------:R-:W-:Y:S04]  /*5d610*/  STL.64 [R1+0x1140], R8 ;  /* 0x0011400801007387 */ /* 0x000fe80000100a00 */
[----:B------:R-:W-:Y:S04]  /*5d620*/  STL.64 [R1+0x1148], R10 ;  /* 0x0011480a01007387 */ /* 0x000fe80000100a00 */
[----:B------:R-:W3:Y:S04]  /*5d630*/  LDL R12, [R1+0xd0] ;  /* 0x0000d000010c7983 */ /* 0x000ee80000100800 */
[----:B------:R-:W3:Y:S04]  /*5d640*/  LDL R13, [R1+0xd4] ;  /* 0x0000d400010d7983 */ /* 0x000ee80000100800 */
[----:B---3--:R2:W-:Y:S02]  /*5d650*/  STL.64 [R1+0x7738], R12 ;  /* 0x0077380c01007387 */ /* 0x0085e40000100a00 */
[----:B--2---:R-:W-:-:S02]  /*5d660*/  IMAD.MOV.U32 R12, RZ, RZ, R25 ;  /* 0x000000ffff0c7224 */ /* 0x004fc400078e0019 */
[----:B------:R-:W-:Y:S01]  /*5d670*/  IMAD.MOV.U32 R13, RZ, RZ, R24 ;  /* 0x000000ffff0d7224 */ /* 0x000fe200078e0018 */
[----:B------:R-:W2:Y:S04]  /*5d680*/  LDL.LU R25, [R1+0x77cc] ;  /* 0x0077cc0001197983 */ /* 0x000ea80000300800 */
[----:B------:R-:W2:Y:S04]  /*5d690*/  LDL.LU R24, [R1+0x77c8] ;  /* 0x0077c80001187983 */ /* 0x000ea80000300800 */
[----:B------:R0:W-:Y:S04]  /*5d6a0*/  STL.64 [R1+0x7750], R12 ;  /* 0x0077500c01007387 */ /* 0x0001e80000100a00 */
[----:B0-----:R-:W3:Y:S04]  /*5d6b0*/  LDL R12, [R1+0x120] ;  /* 0x00012000010c7983 */ /* 0x001ee80000100800 */
[----:B------:R-:W3:Y:S04]  /*5d6c0*/  LDL R13, [R1+0x124] ;  /* 0x00012400010d7983 */ /* 0x000ee80000100800 */
[----:B---3--:R-:W-:Y:S04]  /*5d6d0*/  STL.64 [R1+0x7768], R12 ;  /* 0x0077680c01007387 */ /* 0x008fe80000100a00 */
[----:B------:R-:W3:Y:S04]  /*5d6e0*/  LDL.64 R8, [R1+0xf0] ;  /* 0x0000f00001087983 */ /* 0x000ee80000100a00 */
[----:B---3--:R0:W-:Y:S04]  /*5d6f0*/  STL.64 [R1+0x7758], R8 ;  /* 0x0077580801007387 */ /* 0x0081e80000100a00 */
[----:B0-----:R-:W3:Y:S04]  /*5d700*/  LDL R8, [R1+0x130] ;  /* 0x0001300001087983 */ /* 0x001ee80000100800 */
[----:B------:R-:W3:Y:S04]  /*5d710*/  LDL R9, [R1+0x134] ;  /* 0x0001340001097983 */ /* 0x000ee80000100800 */
[----:B---3--:R0:W-:Y:S04]  /*5d720*/  STL.64 [R1+0x7770], R8 ;  /* 0x0077700801007387 */ /* 0x0081e80000100a00 */
[----:B0-----:R-:W3:Y:S04]  /*5d730*/  LDL R8, [R1+0x140] ;  /* 0x0001400001087983 */ /* 0x001ee80000100800 */
[----:B------:R-:W3:Y:S01]  /*5d740*/  LDL R9, [R1+0x144] ;  /* 0x0001440001097983 */ /* 0x000ee20000100800 */
[----:B------:R-:W-:-:S02]  /*5d750*/  IMAD.MOV.U32 R7, RZ, RZ, R14 ;  /* 0x000000ffff077224 */ /* 0x000fc400078e000e */
[----:B------:R-:W-:Y:S01]  /*5d760*/  IMAD.MOV.U32 R6, RZ, RZ, R15 ;  /* 0x000000ffff067224 */ /* 0x000fe200078e000f */
[----:B---3--:R0:W-:Y:S04]  /*5d770*/  STL.64 [R1+0x7788], R8 ;  /* 0x0077880801007387 */ /* 0x0081e80000100a00 */
[----:B0-----:R-:W3:Y:S04]  /*5d780*/  LDL R8, [R1+0x150] ;  /* 0x0001500001087983 */ /* 0x001ee80000100800 */
[----:B------:R-:W3:Y:S01]  /*5d790*/  LDL R9, [R1+0x154] ;  /* 0x0001540001097983 */ /* 0x000ee20000100800 */
[----:B------:R-:W-:-:S02]  /*5d7a0*/  IMAD.MOV.U32 R27, RZ, RZ, R4 ;  /* 0x000000ffff1b7224 */ /* 0x000fc400078e0004 */
[----:B------:R-:W-:Y:S01]  /*5d7b0*/  IMAD.MOV.U32 R26, RZ, RZ, R5 ;  /* 0x000000ffff1a7224 */ /* 0x000fe200078e0005 */
[----:B------:R-:W-:Y:S04]  /*5d7c0*/  STL.64 [R1+0x77b8], R6 ;  /* 0x0077b80601007387 */ /* 0x000fe80000100a00 */
[----:B------:R-:W4:Y:S04]  /*5d7d0*/  LDL R4, [R1+0x170] ;  /* 0x0001700001047983 */ /* 0x000f280000100800 */
[----:B------:R-:W4:Y:S04]  /*5d7e0*/  LDL R5, [R1+0x174] ;  /* 0x0001740001057983 */ /* 0x000f280000100800 */
[----:B---3--:R0:W-:Y:S04]  /*5d7f0*/  STL.64 [R1+0x77a0], R8 ;  /* 0x0077a00801007387 */ /* 0x0081e80000100a00 */
[----:B0-----:R-:W3:Y:S04]  /*5d800*/  LDL R8, [R1+0x160] ;  /* 0x0001600001087983 */ /* 0x001ee80000100800 */
[----:B------:R-:W3:Y:S04]  /*5d810*/  LDL R9, [R1+0x164] ;  /* 0x0001640001097983 */ /* 0x000ee80000100800 */
[----:B---3--:R0:W-:Y:S04]  /*5d820*/  STL.64 [R1+0x77c0], R8 ;  /* 0x0077c00801007387 */ /* 0x0081e80000100a00 */
[----:B0-----:R-:W4:Y:S04]  /*5d830*/  LDL.LU.64 R8, [R1+0x1130] ;  /* 0x0011300001087983 */ /* 0x001f280000300a00 */
[----:B------:R-:W4:Y:S04]  /*5d840*/  LDL.LU.64 R10, [R1+0x1138] ;  /* 0x00113800010a7983 */ /* 0x000f280000300a00 */
[----:B------:R-:W-:Y:S04]  /*5d850*/  STL.64 [R1+0x7718], R26 ;  /* 0x0077181a01007387 */ /* 0x000fe80000100a00 */
[----:B------:R-:W3:Y:S04]  /*5d860*/  LDL.LU.64 R12, [R1+0x10f0] ;  /* 0x0010f000010c7983 */ /* 0x000ee80000300a00 */
[----:B------:R-:W2:Y:S04]  /*5d870*/  LDL.LU.64 R14, [R1+0x10f8] ;  /* 0x0010f800010e7983 */ /* 0x000ea80000300a00 */
[----:B--2---:R-:W-:Y:S04]  /*5d880*/  STL.64 [R1+0x7780], R14 ;  /* 0x0077800e01007387 */ /* 0x004fe80000100a00 */
[----:B---3--:R0:W-:Y:S04]  /*5d890*/  STL.64 [R1+0x7778], R12 ;  /* 0x0077780c01007387 */ /* 0x0081e80000100a00 */
[----:B0-----:R-:W2:Y:S04]  /*5d8a0*/  LDL.LU.64 R12, [R1+0x1100] ;  /* 0x00110000010c7983 */ /* 0x001ea80000300a00 */
[----:B------:R-:W3:Y:S04]  /*5d8b0*/  LDL.LU.64 R14, [R1+0x1108] ;  /* 0x00110800010e7983 */ /* 0x000ee80000300a00 */
[----:B---3--:R-:W-:Y:S04]  /*5d8c0*/  STL.64 [R1+0x7798], R14 ;  /* 0x0077980e01007387 */ /* 0x008fe80000100a00 */
[----:B--2---:R0:W-:Y:S04]  /*5d8d0*/  STL.64 [R1+0x7790], R12 ;  /* 0x0077900c01007387 */ /* 0x0041e80000100a00 */
[----:B0-----:R-:W2:Y:S04]  /*5d8e0*/  LDL.LU.64 R12, [R1+0x1110] ;  /* 0x00111000010c7983 */ /* 0x001ea80000300a00 */
[----:B------:R-:W3:Y:S04]  /*5d8f0*/  LDL.LU.64 R14, [R1+0x1118] ;  /* 0x00111800010e7983 */ /* 0x000ee80000300a00 */
[----:B---3--:R-:W-:Y:S04]  /*5d900*/  STL.64 [R1+0x77b0], R14 ;  /* 0x0077b00e01007387 */ /* 0x008fe80000100a00 */
[----:B--2---:R0:W-:Y:S04]  /*5d910*/  STL.64 [R1+0x77a8], R12 ;  /* 0x0077a80c01007387 */ /* 0x0041e80000100a00 */
[----:B0-----:R-:W2:Y:S04]  /*5d920*/  LDL.LU.64 R12, [R1+0x1120] ;  /* 0x00112000010c7983 */ /* 0x001ea80000300a00 */
[----:B------:R-:W2:Y:S04]  /*5d930*/  LDL.LU.64 R14, [R1+0x1128] ;  /* 0x00112800010e7983 */ /* 0x000ea80000300a00 */
[----:B------:R0:W-:Y:S04]  /*5d940*/  STL.64 [R1+0x7760], R24 ;  /* 0x0077601801007387 */ /* 0x0001e80000100a00 */
[----:B0-----:R-:W3:Y:S04]  /*5d950*/  LDL.LU.64 R24, [R1+0x10e0] ;  /* 0x0010e00001187983 */ /* 0x001ee80000300a00 */
[----:B------:R-:W3:Y:S04]  /*5d960*/  LDL.LU.64 R26, [R1+0x10e8] ;  /* 0x0010e800011a7983 */ /* 0x000ee80000300a00 */
[----:B------:R-:W2:Y:S01]  /*5d970*/  LDL.64 R20, [R1+0xb0] ;  /* 0x0000b00001147983 */ /* 0x000ea20000100a00 */
[C---:B----4-:R-:W-:Y:S03]  /*5d980*/  HMMA.16816.F32.BF16 R4, R16.reuse, R4, R8 ;  /* 0x000000041004723c */ /* 0x050fe60000041808 */
[----:B--2---:R0:W-:Y:S04]  /*5d990*/  STL.64 [R1+0x7720], R20 ;  /* 0x0077201401007387 */ /* 0x0041e80000100a00 */
[----:B0-----:R-:W2:Y:S04]  /*5d9a0*/  LDL.64 R20, [R1+0xc0] ;  /* 0x0000c00001147983 */ /* 0x001ea80000100a00 */
[----:B--2---:R0:W-:Y:S04]  /*5d9b0*/  STL.64 [R1+0x7730], R20 ;  /* 0x0077301401007387 */ /* 0x0041e80000100a00 */
[----:B0-----:R-:W2:Y:S04]  /*5d9c0*/  LDL.64 R20, [R1+0x110] ;  /* 0x0001100001147983 */ /* 0x001ea80000100a00 */
[----:B------:R-:W4:Y:S04]  /*5d9d0*/  LDL.LU.64 R8, [R1+0x77c0] ;  /* 0x0077c00001087983 */ /* 0x000f280000300a00 */
[----:B------:R-:W-:Y:S04]  /*5d9e0*/  STL.64 [R1+0x1130], R4 ;  /* 0x0011300401007387 */ /* 0x000fe80000100a00 */
[----:B------:R0:W-:Y:S04]  /*5d9f0*/  STL.64 [R1+0x1138], R6 ;  /* 0x0011380601007387 */ /* 0x0001e80000100a00 */
[----:B0-----:R-:W3:Y:S01]  /*5da00*/  LDL.LU.64 R6, [R1+0x77b8] ;  /* 0x0077b80001067983 */ /* 0x001ee20000300a00 */
[----:B----4-:R-:W-:Y:S01]  /*5da10*/  HMMA.16816.F32.BF16 R8, R16, R8, R12 ;  /* 0x000000081008723c */ /* 0x010fe2000004180c */
[----:B---3--:R-:W-:-:S02]  /*5da20*/  IMAD.MOV.U32 R4, RZ, RZ, R7 ;  /* 0x000000ffff047224 */ /* 0x008fc400078e0007 */
[----:B------:R-:W-:-:S05]  /*5da30*/  IMAD.MOV.U32 R5, RZ, RZ, R6 ;  /* 0x000000ffff057224 */ /* 0x000fca00078e0006 */
[----:B------:R0:W-:Y:S04]  /*5da40*/  STL.64 [R1+0x7728], R4 ;  /* 0x0077280401007387 */ /* 0x0001e80000100a00 */
[----:B0-----:R-:W2:Y:S04]  /*5da50*/  LDL.LU.64 R4, [R1+0x10d0] ;  /* 0x0010d00001047983 */ /* 0x001ea80000300a00 */
[----:B------:R-:W2:Y:S04]  /*5da60*/  LDL.LU.64 R6, [R1+0x10d8] ;  /* 0x0010d80001067983 */ /* 0x000ea80000300a00 */
[----:B------:R-:W3:Y:S04]  /*5da70*/  LDL.LU.64 R14, [R1+0x77b0] ;  /* 0x0077b000010e7983 */ /* 0x000ee80000300a00 */
[----:B------:R-:W3:Y:S04]  /*5da80*/  LDL.LU.64 R12, [R1+0x77a8] ;  /* 0x0077a800010c7983 */ /* 0x000ee80000300a00 */
[----:B------:R0:W-:Y:S04]  /*5da90*/  STL.64 [R1+0x1120], R8 ;  /* 0x0011200801007387 */ /* 0x0001e80000100a00 */
[----:B------:R3:W-:Y:S04]  /*5daa0*/  STL.64 [R1+0x1128], R10 ;  /* 0x0011280a01007387 */ /* 0x0007e80000100a00 */
[----:B0-----:R-:W3:Y:S02]  /*5dab0*/  LDL.LU.64 R8, [R1+0x77a0] ;  /* 0x0077a00001087983 */ /* 0x001ee40000300a00 */
[----:B---3--:R-:W-:Y:S02]  /*5dac0*/  HMMA.16816.F32.BF16 R8, R16, R8, R12 ;  /* 0x000000081008723c */ /* 0x008fe4000004180c */
[----:B------:R-:W3:Y:S04]  /*5dad0*/  LDL.LU.64 R14, [R1+0x7798] ;  /* 0x00779800010e7983 */ /* 0x000ee80000300a00 */
[----:B------:R-:W3:-:S15]  /*5dae0*/  LDL.LU.64 R12, [R1+0x7790] ;  /* 0x00779000010c7983 */ /* 0x000ede0000300a00 */
[----:B------:R-:W-:-:S02]  /*5daf0*/  NOP ;  /* 0x0000000000007918 */ /* 0x000fc40000000000 */
        /* <DEDUP_REMOVED lines=10> */
[C---:B---3--:R-:W-:Y:S02]  /*5dba0*/  HMMA.16816.F32.BF16 R8, R16.reuse, R8, R12 ;  /* 0x000000081008723c */ /* 0x048fe4000004180c */
[----:B------:R-:W3:Y:S04]  /*5dbb0*/  LDL.LU.64 R12, [R1+0x7768] ;  /* 0x00776800010c7983 */ /* 0x000ee80000300a00 */
[----:B--2---:R-:W-:Y:S06]  /*5dbc0*/  HMMA.16816.F32.BF16 R4, R16, R20, R4 ;  /* 0x000000141004723c */ /* 0x004fec0000041804 */
[----:B------:R-:W-:-:S02]  /*5dbd0*/  IMAD.MOV.U32 R2, RZ, RZ, R20 ;  /* 0x000000ffff027224 */ /* 0x000fc400078e0014 */
[----:B------:R-:W-:-:S09]  /*5dbe0*/  IMAD.MOV.U32 R0, RZ, RZ, R21 ;  /* 0x000000ffff007224 */ /* 0x000fd200078e0015 */
[----:B------:R0:W-:Y:S04]  /*5dbf0*/  STL.64 [R1+0x10f0], R8 ;  /* 0x0010f00801007387 */ /* 0x0001e80000100a00 */
[----:B------:R1:W-:Y:S04]  /*5dc00*/  STL.64 [R1+0x10f8], R10 ;  /* 0x0010f80a01007387 */ /* 0x0003e80000100a00 */
[----:B0-----:R-:W2:Y:S04]  /*5dc10*/  LDL.LU.64 R8, [R1+0x10c0] ;  /* 0x0010c00001087983 */ /* 0x001ea80000300a00 */
[----:B-1----:R-:W2:Y:S01]  /*5dc20*/  LDL.LU.64 R10, [R1+0x10c8] ;  /* 0x0010c800010a7983 */ /* 0x002ea20000300a00 */
[----:B---3--:R-:W-:Y:S03]  /*5dc30*/  HMMA.16816.F32.BF16 R12, R16, R12, R24 ;  /* 0x0000000c100c723c */ /* 0x008fe60000041818 */
[----:B------:R-:W2:-:S15]  /*5dc40*/  LDL.LU.64 R24, [R1+0x7760] ;  /* 0x0077600001187983 */ /* 0x000e9e0000300a00 */
[----:B------:R-:W-:-:S05]  /*5dc50*/  NOP ;  /* 0x0000000000007918 */ /* 0x000fca0000000000 */
[----:B------:R0:W-:Y:S04]  /*5dc60*/  STL.64 [R1+0x10e0], R12 ;  /* 0x0010e00c01007387 */ /* 0x0001e80000100a00 */
[----:B------:R1:W-:Y:S04]  /*5dc70*/  STL.64 [R1+0x10e8], R14 ;  /* 0x0010e80e01007387 */ /* 0x0003e80000100a00 */
[----:B0-----:R-:W3:Y:S04]  /*5dc80*/  LDL.LU.64 R12, [R1+0x10b0] ;  /* 0x0010b000010c7983 */ /* 0x001ee80000300a00 */
[----:B-1----:R-:W3:Y:S04]  /*5dc90*/  LDL.LU.64 R14, [R1+0x10b8] ;  /* 0x0010b800010e7983 */ /* 0x002ee80000300a00 */
[----:B------:R-:W-:Y:S04]  /*5dca0*/  STL.64 [R1+0x10d0], R4 ;  /* 0x0010d00401007387 */ /* 0x000fe80000100a00 */
[----:B------:R-:W-:Y:S04]  /*5dcb0*/  STL.64 [R1+0x10d8], R6 ;  /* 0x0010d80601007387 */ /* 0x000fe80000100a00 */
[----:B------:R-:W4:Y:S04]  /*5dcc0*/  LDL.LU.64 R20, [R1+0x1090] ;  /* 0x0010900001147983 */ /* 0x000f280000300a00 */
[----:B------:R-:W3:Y:S01]  /*5dcd0*/  LDL.LU.64 R22, [R1+0x1098] ;  /* 0x0010980001167983 */ /* 0x000ee20000300a00 */
[C---:B--2---:R-:W-:Y:S03]  /*5dce0*/  HMMA.16816.F32.BF16 R24, R16.reuse, R24, R8 ;  /* 0x000000181018723c */ /* 0x044fe60000041808 */
[----:B---3--:R-:W-:Y:S04]  /*5dcf0*/  STL.64 [R1+0x7748], R22 ;  /* 0x0077481601007387 */ /* 0x008fe80000100a00 */
[----:B----4-:R0:W-:Y:S04]  /*5dd00*/  STL.64 [R1+0x7740], R20 ;  /* 0x0077401401007387 */ /* 0x0101e80000100a00 */
[----:B0-----:R-:W2:Y:S04]  /*5dd10*/  LDL.LU.64 R20, [R1+0x10a0] ;  /* 0x0010a00001147983 */ /* 0x001ea80000300a00 */
[----:B------:R-:W2:Y:S04]  /*5dd20*/  LDL.LU.64 R22, [R1+0x10a8] ;  /* 0x0010a80001167983 */ /* 0x000ea80000300a00 */
[----:B------:R-:W3:Y:S04]  /*5dd30*/  LDL.LU.64 R4, [R1+0x1080] ;  /* 0x0010800001047983 */ /* 0x000ee80000300a00 */
[----:B------:R-:W3:Y:S04]  /*5dd40*/  LDL.LU.64 R6, [R1+0x1088] ;  /* 0x0010880001067983 */ /* 0x000ee80000300a00 */
[----:B------:R-:W-:Y:S04]  /*5dd50*/  STL [R1+0x7624], R0 ;  /* 0x0076240001007387 */ /* 0x000fe80000100800 */
[----:B------:R-:W-:Y:S04]  /*5dd60*/  STL [R1+0x7620], R2 ;  /* 0x0076200201007387 */ /* 0x000fe80000100800 */
[----:B------:R-:W4:Y:S04]  /*5dd70*/  LDL.LU.64 R8, [R1+0x7758] ;  /* 0x0077580001087983 */ /* 0x000f280000300a00 */
[----:B------:R0:W-:Y:S04]  /*5dd80*/  STL.64 [R1+0x10c0], R24 ;  /* 0x0010c01801007387 */ /* 0x0001e80000100a00 */
[----:B------:R1:W-:Y:S04]  /*5dd90*/  STL.64 [R1+0x10c8], R26 ;  /* 0x0010c81a01007387 */ /* 0x0003e80000100a00 */
[----:B0-----:R-:W3:Y:S04]  /*5dda0*/  LDL.LU.64 R24, [R1+0x1070] ;  /* 0x0010700001187983 */ /* 0x001ee80000300a00 */
[----:B-1----:R-:W3:Y:S01]  /*5ddb0*/  LDL.LU.64 R26, [R1+0x1078] ;  /* 0x00107800011a7983 */ /* 0x002ee20000300a00 */
[----:B----4-:R-:W-:-:S15]  /*5ddc0*/  HMMA.16816.F32.BF16 R12, R16, R8, R12 ;  /* 0x00000008100c723c */ /* 0x010fde000004180c */
[----:B------:R-:W-:-:S08]  /*5ddd0*/  NOP ;  /* 0x0000000000007918 */ /* 0x000fd00000000000 */
[----:B------:R0:W-:Y:S04]  /*5dde0*/  STL.64 [R1+0x10b0], R12 ;  /* 0x0010b00c01007387 */ /* 0x0001e80000100a00 */
[----:B------:R2:W-:Y:S04]  /*5ddf0*/  STL.64 [R1+0x10b8], R14 ;  /* 0x0010b80e01007387 */ /* 0x0005e80000100a00 */
[----:B0-----:R-:W2:Y:S01]  /*5de00*/  LDL.LU.64 R12, [R1+0x7750] ;  /* 0x00775000010c7983 */ /* 0x001ea20000300a00 */
[----:B------:R-:W-:Y:S02]  /*5de10*/  IMAD.MOV.U32 R2, RZ, RZ, R9 ;  /* 0x000000ffff027224 */ /* 0x000fe400078e0009 */
[----:B------:R-:W-:-:S02]  /*5de20*/  IMAD.MOV.U32 R0, RZ, RZ, R8 ;  /* 0x000000ffff007224 */ /* 0x000fc400078e0008 */
[----:B------:R-:W4:Y:S04]  /*5de30*/  LDL.LU.64 R8, [R1+0x1060] ;  /* 0x0010600001087983 */ /* 0x000f280000300a00 */
[----:B------:R-:W4:Y:S04]  /*5de40*/  LDL.LU.64 R10, [R1+0x1068] ;  /* 0x00106800010a7983 */ /* 0x000f280000300a00 */
[----:B------:R-:W-:Y:S04]  /*5de50*/  STL [R1+0x763c], R2 ;  /* 0x00763c0201007387 */ /* 0x000fe80000100800 */
[----:B------:R-:W-:Y:S01]  /*5de60*/  STL [R1+0x7638], R0 ;  /* 0x0076380001007387 */ /* 0x000fe20000100800 */
[----:B--2---:R-:W-:Y:S03]  /*5de70*/  HMMA.16816.F32.BF16 R12, R16, R12, R20 ;  /* 0x0000000c100c723c */ /* 0x004fe60000041814 */
[----:B------:R-:W2:Y:S04]  /*5de80*/  LDL.LU.64 R22, [R1+0x7748] ;  /* 0x0077480001167983 */ /* 0x000ea80000300a00 */
[----:B------:R-:W2:-:S15]  /*5de90*/  LDL.LU.64 R20, [R1+0x7740] ;  /* 0x0077400001147983 */ /* 0x000e9e0000300a00 */
[----:B------:R-:W-:-:S01]  /*5dea0*/  NOP ;  /* 0x0000000000007918 */ /* 0x000fc20000000000 */
[----:B------:R0:W-:Y:S04]  /*5deb0*/  STL.64 [R1+0x10a0], R12 ;  /* 0x0010a00c01007387 */ /* 0x0001e80000100a00 */
[----:B------:R2:W-:Y:S04]  /*5dec0*/  STL.64 [R1+0x10a8], R14 ;  /* 0x0010a80e01007387 */ /* 0x0005e80000100a00 */
[----:B0-----:R-:W2:Y:S02]  /*5ded0*/  LDL.LU.64 R12, [R1+0x7738] ;  /* 0x00773800010c7983 */ /* 0x001ea40000300a00 */
[----:B--2---:R-:W-:Y:S02]  /*5dee0*/  HMMA.16816.F32.BF16 R12, R16, R12, R20 ;  /* 0x0000000c100c723c */ /* 0x004fe40000041814 */
[----:B------:R-:W3:-:S15]  /*5def0*/  LDL.LU.64 R20, [R1+0x7730] ;  /* 0x0077300001147983 */ /* 0x000ede0000300a00 */
[----:B------:R-:W-:-:S06]  /*5df00*/  NOP ;  /* 0x0000000000007918 */ /* 0x000fcc0000000000 */
[----:B------:R0:W-:Y:S04]  /*5df10*/  STL.64 [R1+0x1090], R12 ;  /* 0x0010900c01007387 */ /* 0x0001e80000100a00 */
[----:B------:R-:W-:Y:S04]  /*5df20*/  STL.64 [R1+0x1098], R14 ;  /* 0x0010980e01007387 */ /* 0x000fe80000100a00 */
[----:B0-----:R-:W2:Y:S04]  /*5df30*/  LDL R12, [R1+0x80] ;  /* 0x00008000010c7983 */ /* 0x001ea80000100800 */
[----:B------:R-:W2:Y:S01]  /*5df40*/  LDL R13, [R1+0x84] ;  /* 0x00008400010d7983 */ /* 0x000ea20000100800 */
[----:B---3--:R-:W-:Y:S06]  /*5df50*/  HMMA.16816.F32.BF16 R4, R16, R20, R4 ;  /* 0x000000141004723c */ /* 0x008fec0000041804 */
[----:B------:R-:W-:-:S02]  /*5df60*/  IMAD.MOV.U32 R2, RZ, RZ, R20 ;  /* 0x000000ffff027224 */ /* 0x000fc400078e0014 */
[----:B------:R-:W-:-:S15]  /*5df70*/  IMAD.MOV.U32 R0, RZ, RZ, R21 ;  /* 0x000000ffff007224 */ /* 0x000fde00078e0015 */
[----:B------:R0:W-:Y:S04]  /*5df80*/  STL.64 [R1+0x1080], R4 ;  /* 0x0010800401007387 */ /* 0x0001e80000100a00 */
[----:B------:R-:W-:Y:S04]  /*5df90*/  STL.64 [R1+0x1088], R6 ;  /* 0x0010880601007387 */ /* 0x000fe80000100a00 */
[----:B0-----:R-:W4:Y:S04]  /*5dfa0*/  LDL.LU.64 R4, [R1+0x7728] ;  /* 0x0077280001047983 */ /* 0x001f280000300a00 */
[----:B------:R-:W3:Y:S04]  /*5dfb0*/  LDL.LU.64 R20, [R1+0x7720] ;  /* 0x0077200001147983 */ /* 0x000ee80000300a00 */
[----:B------:R-:W-:Y:S04]  /*5dfc0*/  STL [R1+0x7644], R0 ;  /* 0x0076440001007387 */ /* 0x000fe80000100800 */
[----:B------:R-:W-:Y:S01]  /*5dfd0*/  STL [R1+0x7640], R2 ;  /* 0x0076400201007387 */ /* 0x000fe20000100800 */
[----:B---3--:R-:W-:-:S15]  /*5dfe0*/  HMMA.16816.F32.BF16 R24, R16, R20, R24 ;  /* 0x000000141018723c */ /* 0x008fde0000041818 */
[----:B------:R-:W-:-:S08]  /*5dff0*/  NOP ;  /* 0x0000000000007918 */ /* 0x000fd00000000000 */
[----:B------:R-:W-:Y:S04]  /*5e000*/  STL.64 [R1+0x1070], R24 ;  /* 0x0010701801007387 */ /* 0x000fe80000100a00 */
[----:B------:R0:W-:Y:S04]  /*5e010*/  STL.64 [R1+0x1078], R26 ;  /* 0x0010781a01007387 */ /* 0x0001e80000100a00 */
[----:B0-----:R-:W3:Y:S01]  /*5e020*/  LDL.LU.64 R26, [R1+0x7718] ;  /* 0x00771800011a7983 */ /* 0x001ee20000300a00 */
[----:B----4-:R-:W-:Y:S01]  /*5e030*/  HMMA.16816.F32.BF16 R8, R16, R4, R8 ;  /* 0x000000041008723c */ /* 0x010fe20000041808 */
[----:B------:R-:W-:-:S02]  /*5e040*/  IMAD.MOV.U32 R25, RZ, RZ, R20 ;  /* 0x000000ffff197224 */ /* 0x000fc400078e0014 */
[----:B------:R-:W-:Y:S01]  /*5e050*/  IMAD.MOV.U32 R24, RZ, RZ, R21 ;  /* 0x000000ffff187224 */ /* 0x000fe200078e0015 */
[----:B---3--:R-:W-:Y:S04]  /*5e060*/  STL.64 [R1+0x7650], R26 ;  /* 0x0076501a01007387 */ /* 0x008fe80000100a00 */
[----:B------:R-:W-:Y:S04]  /*5e070*/  STL.64 [R1+0x7648], R24 ;  /* 0x0076481801007387 */ /* 0x000fe80000100a00 */
[----:B------:R-:W3:Y:S11]  /*5e080*/  LDL R4, [R1+0x30] ;  /* 0x0000300001047983 */ /* 0x000ef60000100800 */
[----:B------:R0:W-:Y:S04]  /*5e090*/  STL.64 [R1+0x1060], R8 ;  /* 0x0010600801007387 */ /* 0x0001e80000100a00 */
[----:B------:R-:W-:Y:S04]  /*5e0a0*/  STL.64 [R1+0x1068], R10 ;  /* 0x0010680a01007387 */ /* 0x000fe80000100a00 */
[----:B------:R-:W3:Y:S04]  /*5e0b0*/  LDL R5, [R1+0x34] ;  /* 0x0000340001057983 */ /* 0x000ee80000100800 */
[----:B0-----:R-:W4:Y:S04]  /*5e0c0*/  LDL R8, [R1+0x60] ;  /* 0x0000600001087983 */ /* 0x001f280000100800 */
[----:B------:R-:W4:Y:S04]  /*5e0d0*/  LDL R9, [R1+0x64] ;  /* 0x0000640001097983 */ /* 0x000f280000100800 */
[----:B----4-:R0:W-:Y:S04]  /*5e0e0*/  STL.64 [R1+0x7710], R8 ;  /* 0x0077100801007387 */ /* 0x0101e80000100a00 */
[----:B0-----:R-:W2:Y:S04]  /*5e0f0*/  LDL.LU.64 R8, [R1+0x1040] ;  /* 0x0010400001087983 */ /* 0x001ea80000300a00 */
[----:B------:R-:W2:Y:S04]  /*5e100*/  LDL.LU.64 R10, [R1+0x1048] ;  /* 0x00104800010a7983 */ /* 0x000ea80000300a00 */
[----:B---3--:R0:W-:Y:S04]  /*5e110*/  STL.64 [R1+0x76e8], R4 ;  /* 0x0076e80401007387 */ /* 0x0081e80000100a00 */
[----:B------:R-:W3:Y:S04]  /*5e120*/  LDL R24, [R1+0x40] ;  /* 0x0000400001187983 */ /* 0x000ee80000100800 */
[----:B------:R-:W3:Y:S04]  /*5e130*/  LDL R25, [R1+0x44] ;  /* 0x0000440001197983 */ /* 0x000ee80000100800 */
[----:B0-----:R-:W4:Y:S04]  /*5e140*/  LDL.64 R4, [R1+0x90] ;  /* 0x0000900001047983 */ /* 0x001f280000100a00 */
[----:B---3--:R0:W-:Y:S04]  /*5e150*/  STL.64 [R1+0x76f0], R24 ;  /* 0x0076f01801007387 */ /* 0x0081e80000100a00 */
[----:B0-----:R-:W3:Y:S04]  /*5e160*/  LDL R24, [R1+0x50] ;  /* 0x0000500001187983 */ /* 0x001ee80000100800 */
[----:B------:R-:W3:Y:S04]  /*5e170*/  LDL R25, [R1+0x54] ;  /* 0x0000540001197983 */ /* 0x000ee80000100800 */
[----:B---3--:R0:W-:Y:S04]  /*5e180*/  STL.64 [R1+0x7708], R24 ;  /* 0x0077081801007387 */ /* 0x0081e80000100a00 */
[----:B0-----:R-:W3:Y:S04]  /*5e190*/  LDL.LU.64 R24, [R1+0x1050] ;  /* 0x0010500001187983 */ /* 0x001ee80000300a00 */
[----:B------:R-:W3:Y:S04]  /*5e1a0*/  LDL.LU.64 R26, [R1+0x1058] ;  /* 0x00105800011a7983 */ /* 0x000ee80000300a00 */
[----:B------:R-:W2:Y:S01]  /*5e1b0*/  LDL.64 R20, [R1+0x1d0] ;  /* 0x0001d00001147983 */ /* 0x000ea20000100a00 */
[----:B----4-:R-:W-:-:S02]  /*5e1c0*/  IMAD.MOV.U32 R0, RZ, RZ, R4 ;  /* 0x000000ffff007224 */ /* 0x010fc400078e0004 */
[----:B------:R-:W-:Y:S01]  /*5e1d0*/  IMAD.MOV.U32 R2, RZ, RZ, R5 ;  /* 0x000000ffff027224 */ /* 0x000fe200078e0005 */
[----:B--2---:R0:W-:Y:S04]  /*5e1e0*/  STL.64 [R1+0x7678], R20 ;  /* 0x0076781401007387 */ /* 0x0041e80000100a00 */
[----:B0-----:R-:W2:Y:S01]  /*5e1f0*/  LDL.64 R20, [R1+0x1e0] ;  /* 0x0001e00001147983 */ /* 0x001ea20000100a00 */
[C---:B---3--:R-:W-:Y:S06]  /*5e200*/  HMMA.16816.F32.BF16 R24, R16.reuse, R4, R24 ;  /* 0x000000041018723c */ /* 0x048fec0000041818 */
[C---:B------:R-:W-:Y:S01]  /*5e210*/  HMMA.16816.F32.BF16 R4, R16.reuse, R12, R8 ;  /* 0x0000000c1004723c */ /* 0x040fe20000041808 */
[----:B--2---:R0:W-:Y:S04]  /*5e220*/  STL.64 [R1+0x7680], R20 ;  /* 0x0076801401007387 */ /* 0x0041e80000100a00 */
[----:B0-----:R-:W2:Y:S04]  /*5e230*/  LDL R20, [R1+0x70] ;  /* 0x0000700001147983 */ /* 0x001ea80000100800 */
[----:B------:R-:W2:Y:S08]  /*5e240*/  LDL R21, [R1+0x74] ;  /* 0x0000740001157983 */ /* 0x000eb00000100800 */
[----:B------:R0:W-:Y:S04]  /*5e250*/  STL.64 [R1+0x1050], R24 ;  /* 0x0010501801007387 */ /* 0x0001e80000100a00 */
[----:B------:R1:W-:Y:S04]  /*5e260*/  STL.64 [R1+0x1058], R26 ;  /* 0x0010581a01007387 */ /* 0x0003e80000100a00 */
[----:B------:R-:W2:Y:S04]  /*5e270*/  LDL.LU.64 R8, [R1+0x1030] ;  /* 0x0010300001087983 */ /* 0x000ea80000300a00 */
[----:B------:R-:W2:Y:S04]  /*5e280*/  LDL.LU.64 R10, [R1+0x1038] ;  /* 0x00103800010a7983 */ /* 0x000ea80000300a00 */
[----:B------:R-:W-:Y:S04]  /*5e290*/  STL.64 [R1+0x1040], R4 ;  /* 0x0010400401007387 */ /* 0x000fe80000100a00 */
[----:B------:R-:W-:Y:S04]  /*5e2a0*/  STL.64 [R1+0x1048], R6 ;  /* 0x0010480601007387 */ /* 0x000fe80000100a00 */
[----:B0-----:R-:W3:Y:S04]  /*5e2b0*/  LDL.LU.64 R24, [R1+0x1020] ;  /* 0x0010200001187983 */ /* 0x001ee80000300a00 */
[----:B-1----:R-:W3:Y:S04]  /*5e2c0*/  LDL.LU.64 R26, [R1+0x1028] ;  /* 0x00102800011a7983 */ /* 0x002ee80000300a00 */
[----:B------:R-:W4:Y:S04]  /*5e2d0*/  LDL.LU.64 R12, [R1+0xfc0] ;  /* 0x000fc000010c7983 */ /* 0x000f280000300a00 */
[----:B------:R-:W2:Y:S04]  /*5e2e0*/  LDL.LU.64 R14, [R1+0xfc8] ;  /* 0x000fc800010e7983 */ /* 0x000ea80000300a00 */
[----:B--2---:R-:W-:Y:S04]  /*5e2f0*/  STL.64 [R1+0x76b8], R14 ;  /* 0x0076b80e01007387 */ /* 0x004fe80000100a00 */
[----:B----4-:R0:W-:Y:S04]  /*5e300*/  STL.64 [R1+0x76b0], R12 ;  /* 0x0076b00c01007387 */ /* 0x0101e80000100a00 */
[----:B0-----:R-:W2:Y:S04]  /*5e310*/  LDL R12, [R1+0x10] ;  /* 0x00001000010c7983 */ /* 0x001ea80000100800 */
[----:B------:R-:W2:Y:S04]  /*5e320*/  LDL R13, [R1+0x14] ;  /* 0x00001400010d7983 */ /* 0x000ea80000100800 */
[----:B------:R-:W4:Y:S04]  /*5e330*/  LDL.LU.64 R4, [R1+0x1000] ;  /* 0x0010000001047983 */ /* 0x000f280000300a00 */
[----:B------:R-:W3:Y:S01]  /*5e340*/  LDL.LU.64 R6, [R1+0x1008] ;  /* 0x0010080001067983 */ /* 0x000ee20000300a00 */
[C---:B------:R-:W-:Y:S03]  /*5e350*/  HMMA.16816.F32.BF16 R20, R16.reuse, R20, R8 ;  /* 0x000000141014723c */ /* 0x040fe60000041808 */
[----:B---3--:R-:W-:Y:S04]  /*5e360*/  STL.64 [R1+0x7700], R6 ;  /* 0x0077000601007387 */ /* 0x008fe80000100a00 */
[----:B----4-:R0:W-:Y:S04]  /*5e370*/  STL.64 [R1+0x76f8], R4 ;  /* 0x0076f80401007387 */ /* 0x0101e80000100a00 */
[----:B0-----:R-:W3:Y:S04]  /*5e380*/  LDL.LU.64 R4, [R1+0x1010] ;  /* 0x0010100001047983 */ /* 0x001ee80000300a00 */
[----:B------:R-:W3:Y:S04]  /*5e390*/  LDL.LU.64 R6, [R1+0x1018] ;  /* 0x0010180001067983 */ /* 0x000ee80000300a00 */
[----:B--2---:R-:W-:Y:S04]  /*5e3a0*/  STL.64 [R1+0x76d0], R12 ;  /* 0x0076d00c01007387 */ /* 0x004fe80000100a00 */
[----:B------:R-:W2:Y:S04]  /*5e3b0*/  LDL.LU.64 R8, [R1+0x7710] ;  /* 0x0077100001087983 */ /* 0x000ea80000300a00 */
[----:B------:R0:W-:Y:S04]  /*5e3c0*/  STL.64 [R1+0x1030], R20 ;  /* 0x0010301401007387 */ /* 0x0001e80000100a00 */
[----:B------:R1:W-:Y:S04]  /*5e3d0*/  STL.64 [R1+0x1038], R22 ;  /* 0x0010381601007387 */ /* 0x0003e80000100a00 */
[----:B0-----:R-:W4:Y:S04]  /*5e3e0*/  LDL.LU.64 R20, [R1+0xff0] ;  /* 0x000ff00001147983 */ /* 0x001f280000300a00 */
[----:B-1----:R-:W4:Y:S01]  /*5e3f0*/  LDL.LU.64 R22, [R1+0xff8] ;  /* 0x000ff80001167983 */ /* 0x002f220000300a00 */
[----:B--2---:R-:W-:Y:S03]  /*5e400*/  HMMA.16816.F32.BF16 R8, R16, R8, R24 ;  /* 0x000000081008723c */ /* 0x004fe60000041818 */
[----:B------:R-:W3:-:S15]  /*5e410*/  LDL.LU.64 R24, [R1+0x7708] ;  /* 0x0077080001187983 */ /* 0x000ede0000300a00 */
[----:B------:R-:W-:-:S05]  /*5e420*/  NOP ;  /* 0x0000000000007918 */ /* 0x000fca0000000000 */
[----:B------:R0:W-:Y:S04]  /*5e430*/  STL.64 [R1+0x1020], R8 ;  /* 0x0010200801007387 */ /* 0x0001e80000100a00 */
[----:B------:R1:W-:Y:S04]  /*5e440*/  STL.64 [R1+0x1028], R10 ;  /* 0x0010280a01007387 */ /* 0x0003e80000100a00 */
[----:B0-----:R-:W2:Y:S04]  /*5e450*/  LDL.LU.64 R8, [R1+0xfb0] ;  /* 0x000fb00001087983 */ /* 0x001ea80000300a00 */
[----:B-1----:R-:W4:Y:S04]  /*5e460*/  LDL.LU.64 R10, [R1+0xfb8] ;  /* 0x000fb800010a7983 */ /* 0x002f280000300a00 */
[----:B----4-:R-:W-:Y:S04]  /*5e470*/  STL.64 [R1+0x76c8], R10 ;  /* 0x0076c80a01007387 */ /* 0x010fe80000100a00 */
[----:B--2---:R0:W-:Y:S04]  /*5e480*/  STL.64 [R1+0x76c0], R8 ;  /* 0x0076c00801007387 */ /* 0x0041e80000100a00 */
[----:B0-----:R-:W2:Y:S04]  /*5e490*/  LDL.LU.64 R8, [R1+0xfd0] ;  /* 0x000fd00001087983 */ /* 0x001ea80000300a00 */
[----:B------:R-:W4:Y:S01]  /*5e4a0*/  LDL.LU.64 R10, [R1+0xfd8] ;  /* 0x000fd800010a7983 */ /* 0x000f220000300a00 */
[C---:B---3--:R-:W-:Y:S03]  /*5e4b0*/  HMMA.16816.F32.BF16 R24, R16.reuse, R24, R4 ;  /* 0x000000181018723c */ /* 0x048fe60000041804 */
[----:B----4-:R-:W-:Y:S04]  /*5e4c0*/  STL.64 [R1+0x76e0], R10 ;  /* 0x0076e00a01007387 */ /* 0x010fe80000100a00 */
[----:B--2---:R0:W-:Y:S04]  /*5e4d0*/  STL.64 [R1+0x76d8], R8 ;  /* 0x0076d80801007387 */ /* 0x0041e80000100a00 */
        /* <DEDUP_REMOVED lines=8> */
[----:B------:R-:W3:-:S15]  /*5e560*/  LDL.LU.64 R4, [R1+0x76e8] ;  /* 0x0076e80001047983 */ /* 0x000ede0000300a00 */
[----:B------:R-:W-:-:S06]  /*5e570*/  NOP ;  /* 0x0000000000007918 */ /* 0x000fcc0000000000 */
[----:B------:R0:W-:Y:S04]  /*5e580*/  STL.64 [R1+0x1000], R24 ;  /* 0x0010001801007387 */ /* 0x0001e80000100a00 */
[----:B------:R-:W-:Y:S04]  /*5e590*/  STL.64 [R1+0x1008], R26 ;  /* 0x0010081a01007387 */ /* 0x000fe80000100a00 */
[----:B0-----:R-:W4:Y:S01]  /*5e5a0*/  LDL.64 R24, [R1+0x1a0] ;  /* 0x0001a00001187983 */ /* 0x001f220000100a00 */
[----:B------:R-:W-:Y:S02]  /*5e5b0*/  IMAD.MOV.U32 R12, RZ, RZ, R29 ;  /* 0x000000ffff0c7224 */ /* 0x000fe400078e001d */
[----:B------:R-:W-:-:S07]  /*5e5c0*/  IMAD.MOV.U32 R13, RZ, RZ, R3 ;  /* 0x000000ffff0d7224 */ /* 0x000fce00078e0003 */
[C---:B--2---:R-:W-:Y:S06]  /*5e5d0*/  HMMA.16816.F32.BF16 R12, R16.reuse, R12, R8 ;  /* 0x0000000c100c723c */ /* 0x044fec0000041808 */
[C---:B---3--:R-:W-:Y:S01]  /*5e5e0*/  HMMA.16816.F32.BF16 R20, R16.reuse, R4, R20 ;  /* 0x000000041014723c */ /* 0x048fe20000041814 */
[----:B----4-:R0:W-:Y:S04]  /*5e5f0*/  STL.64 [R1+0x7670], R24 ;  /* 0x0076701801007387 */ /* 0x0101e80000100a00 */
[----:B0-----:R-:W2:Y:S04]  /*5e600*/  LDL.64 R24, [R1] ;  /* 0x0000000001187983 */ /* 0x001ea80000100a00 */
[----:B------:R-:W3:Y:S04]  /*5e610*/  LDL.LU.64 R4, [R1+0xfa0] ;  /* 0x000fa00001047983 */ /* 0x000ee80000300a00 */
[----:B------:R-:W3:Y:S10]  /*5e620*/  LDL.LU.64 R6, [R1+0xfa8] ;  /* 0x000fa80001067983 */ /* 0x000ef40000300a00 */
[----:B------:R0:W-:Y:S04]  /*5e630*/  STL.64 [R1+0xff0], R20 ;  /* 0x000ff01401007387 */ /* 0x0001e80000100a00 */
[----:B------:R1:W-:Y:S04]  /*5e640*/  STL.64 [R1+0xff8], R22 ;  /* 0x000ff81601007387 */ /* 0x0003e80000100a00 */
[----:B0-----:R-:W4:Y:S04]  /*5e650*/  LDL.LU.64 R20, [R1+0xf90] ;  /* 0x000f900001147983 */ /* 0x001f280000300a00 */
[----:B-1----:R-:W4:Y:S04]  /*5e660*/  LDL.LU.64 R22, [R1+0xf98] ;  /* 0x000f980001167983 */ /* 0x002f280000300a00 */
[----:B------:R-:W2:Y:S04]  /*5e670*/  LDL.LU.64 R10, [R1+0x76e0] ;  /* 0x0076e000010a7983 */ /* 0x000ea80000300a00 */
[----:B------:R-:W2:Y:S04]  /*5e680*/  LDL.LU.64 R8, [R1+0x76d8] ;  /* 0x0076d80001087983 */ /* 0x000ea80000300a00 */
[----:B------:R0:W-:Y:S04]  /*5e690*/  STL.64 [R1+0xfe0], R12 ;  /* 0x000fe00c01007387 */ /* 0x0001e80000100a00 */
[----:B------:R2:W-:Y:S04]  /*5e6a0*/  STL.64 [R1+0xfe8], R14 ;  /* 0x000fe80e01007387 */ /* 0x0005e80000100a00 */
[----:B0-----:R-:W2:Y:S02]  /*5e6b0*/  LDL.LU.64 R12, [R1+0x76d0] ;  /* 0x0076d000010c7983 */ /* 0x001ea40000300a00 */
[----:B--2---:R-:W-:Y:S02]  /*5e6c0*/  HMMA.16816.F32.BF16 R12, R16, R12, R8 ;  /* 0x0000000c100c723c */ /* 0x004fe40000041808 */
[----:B------:R-:W2:Y:S04]  /*5e6d0*/  LDL.LU.64 R10, [R1+0x76c8] ;  /* 0x0076c800010a7983 */ /* 0x000ea80000300a00 */
[----:B------:R-:W2:-:S15]  /*5e6e0*/  LDL.LU.64 R8, [R1+0x76c0] ;  /* 0x0076c00001087983 */ /* 0x000e9e0000300a00 */
[----:B------:R-:W-:-:S02]  /*5e6f0*/  NOP ;  /* 0x0000000000007918 */ /* 0x000fc40000000000 */
[----:B------:R-:W-:Y:S04]  /*5e700*/  STL.64 [R1+0xfd0], R12 ;  /* 0x000fd00c01007387 */ /* 0x000fe80000100a00 */
[----:B------:R0:W-:Y:S04]  /*5e710*/  STL.64 [R1+0xfd8], R14 ;  /* 0x000fd80e01007387 */ /* 0x0001e80000100a00 */
[----:B0-----:R-:W3:Y:S04]  /*5e720*/  LDL.LU.64 R14, [R1+0x76b8] ;  /* 0x0076b800010e7983 */ /* 0x001ee80000300a00 */
[----:B------:R-:W3:Y:S02]  /*5e730*/  LDL.LU.64 R12, [R1+0x76b0] ;  /* 0x0076b000010c7983 */ /* 0x000ee40000300a00 */
[----:B---3--:R-:W-:-:S15]  /*5e740*/  HMMA.16816.F32.BF16 R12, R16, R24, R12 ;  /* 0x00000018100c723c */ /* 0x008fde000004180c */
[----:B------:R-:W-:-:S08]  /*5e750*/  NOP ;  /* 0x0000000000007918 */ /* 0x000fd00000000000 */
[----:B------:R-:W-:Y:S04]  /*5e760*/  STL.64 [R1+0xfc0], R12 ;  /* 0x000fc00c01007387 */ /* 0x000fe80000100a00 */
[----:B------:R0:W-:Y:S04]  /*5e770*/  STL.64 [R1+0xfc8], R14 ;  /* 0x000fc80e01007387 */ /* 0x0001e80000100a00 */
[----:B0-----:R-:W3:Y:S04]  /*5e780*/  LDL.LU.64 R14, [R1+0x76a8] ;  /* 0x0076a800010e7983 */ /* 0x001ee80000300a00 */
[----:B------:R-:W2:Y:S01]  /*5e790*/  LDL.LU.64 R12, [R1+0x76a0] ;  /* 0x0076a000010c7983 */ /* 0x000ea20000300a00 */
[----:B------:R-:W-:-:S02]  /*5e7a0*/  IMAD.MOV.U32 R28, RZ, RZ, R24 ;  /* 0x000000ffff1c7224 */ /* 0x000fc400078e0018 */
[----:B------:R-:W-:Y:S02]  /*5e7b0*/  IMAD.MOV.U32 R3, RZ, RZ, R25 ;  /* 0x000000ffff037224 */ /* 0x000fe400078e0019 */
[----:B------:R-:W4:Y:S04]  /*5e7c0*/  LDL.LU.64 R24, [R1+0x460] ;  /* 0x0004600001187983 */ /* 0x000f280000300a00 */
[----:B------:R-:W4:Y:S01]  /*5e7d0*/  LDL.LU.64 R26, [R1+0x468] ;  /* 0x00046800011a7983 */ /* 0x000f220000300a00 */
[----:B--2---:R-:W-:-:S15]  /*5e7e0*/  HMMA.16816.F32.BF16 R8, R16, R12, R8 ;  /* 0x0000000c1008723c */ /* 0x004fde0000041808 */
[----:B------:R-:W-:-:S08]  /*5e7f0*/  NOP ;  /* 0x0000000000007918 */ /* 0x000fd00000000000 */
[----:B------:R-:W-:Y:S04]  /*5e800*/  STL.64 [R1+0xfb0], R8 ;  /* 0x000fb00801007387 */ /* 0x000fe80000100a00 */
[----:B------:R0:W-:Y:S04]  /*5e810*/  STL.64 [R1+0xfb8], R10 ;  /* 0x000fb80a01007387 */ /* 0x0001e80000100a00 */
[----:B0-----:R-:W2:Y:S04]  /*5e820*/  LDL.LU.64 R10, [R1+0x7698] ;  /* 0x00769800010a7983 */ /* 0x001ea80000300a00 */
[----:B------:R-:W4:Y:S04]  /*5e830*/  LDL.LU.64 R8, [R1+0x7690] ;  /* 0x0076900001087983 */ /* 0x000f280000300a00 */
[----:B---3--:R-:W-:Y:S04]  /*5e840*/  STL.64 [R1+0x74c0], R14 ;  /* 0x0074c00e01007387 */ /* 0x008fe80000100a00 */
[----:B------:R2:W-:Y:S01]  /*5e850*/  STL.64 [R1+0x74b8], R12 ;  /* 0x0074b80c01007387 */ /* 0x0005e20000100a00 */
[----:B----4-:R-:W-:Y:S01]  /*5e860*/  HMMA.16816.F32.BF16 R4, R16, R8, R4 ;  /* 0x000000081004723c */ /* 0x010fe20000041804 */
[----:B--2---:R-:W-:-:S02]  /*5e870*/  IMAD.MOV.U32 R12, RZ, RZ, R11 ;  /* 0x000000ffff0c7224 */ /* 0x004fc400078e000b */
[----:B------:R-:W-:-:S05]  /*5e880*/  IMAD.MOV.U32 R13, RZ, RZ, R10 ;  /* 0x000000ffff0d7224 */ /* 0x000fca00078e000a */
[----:B------:R0:W-:Y:S04]  /*5e890*/  STL.64 [R1+0x7658], R12 ;  /* 0x0076580c01007387 */ /* 0x0001e80000100a00 */
[----:B0-----:R-:W2:Y:S04]  /*5e8a0*/  LDL.LU.64 R12, [R1+0xf80] ;  /* 0x000f8000010c7983 */ /* 0x001ea80000300a00 */
[----:B------:R-:W2:Y:S07]  /*5e8b0*/  LDL.LU.64 R14, [R1+0xf88] ;  /* 0x000f8800010e7983 */ /* 0x000eae0000300a00 */
[----:B------:R0:W-:Y:S04]  /*5e8c0*/  STL.64 [R1+0xfa0], R4 ;  /* 0x000fa00401007387 */ /* 0x0001e80000100a00 */
[----:B------:R-:W-:Y:S04]  /*5e8d0*/  STL.64 [R1+0xfa8], R6 ;  /* 0x000fa80601007387 */ /* 0x000fe80000100a00 */
[----:B0-----:R-:W3:Y:S02]  /*5e8e0*/  LDL.LU.64 R4, [R1+0x7688] ;  /* 0x0076880001047983 */ /* 0x001ee40000300a00 */
[----:B---3--:R-:W-:-:S15]  /*5e8f0*/  HMMA.16816.F32.BF16 R20, R16, R4, R20 ;  /* 0x000000041014723c */ /* 0x008fde0000041814 */
[----:B------:R-:W-:-:S08]  /*5e900*/  NOP ;  /* 0x0000000000007918 */ /* 0x000fd00000000000 */
[----:B------:R0:W-:Y:S04]  /*5e910*/  STL.64 [R1+0xf90], R20 ;  /* 0x000f901401007387 */ /* 0x0001e80000100a00 */
[----:B------:R-:W-:Y:S04]  /*5e920*/  STL.64 [R1+0xf98], R22 ;  /* 0x000f981601007387 */ /* 0x000fe80000100a00 */
[----:B0-----:R-:W2:Y:S02]  /*5e930*/  LDL.LU.64 R20, [R1+0x7680] ;  /* 0x0076800001147983 */ /* 0x001ea40000300a00 */
[----:B--2---:R-:W-:Y:S06]  /*5e940*/  HMMA.16816.F32.BF16 R12, R16, R20, R12 ;  /* 0x00000014100c723c */ /* 0x004fec000004180c */
[----:B------:R-:W-:-:S02]  /*5e950*/  IMAD.MOV.U32 R29, RZ, RZ, R21 ;  /* 0x000000ffff1d7224 */ /* 0x000fc400078e0015 */
[----:B------:R-:W2:-:S15]  /*5e960*/  LDL.LU.64 R20, [R1+0x7678] ;  /* 0x0076780001147983 */ /* 0x000e9e0000300a00 */
[----:B------:R-:W-:-:S01]  /*5e970*/  NOP ;  /* 0x0000000000007918 */ /* 0x000fc20000000000 */
[----:B------:R-:W-:Y:S02]  /*5e980*/  IMAD.MOV.U32 R11, RZ, RZ, R15 ;  /* 0x000000ffff0b7224 */ /* 0x000fe400078e000f */
[----:B------:R-:W-:Y:S01]  /*5e990*/  IMAD.MOV.U32 R10, RZ, RZ, R14 ;  /* 0x000000ffff0a7224 */ /* 0x000fe200078e000e */
[----:B------:R0:W-:Y:S04]  /*5e9a0*/  STL.64 [R1+0xf80], R12 ;  /* 0x000f800c01007387 */ /* 0x0001e80000100a00 */
[----:B0-----:R-:W3:Y:S04]  /*5e9b0*/  LDL.LU.64 R12, [R1+0x420] ;  /* 0x00042000010c7983 */ /* 0x001ee80000300a00 */
[----:B------:R-:W3:Y:S04]  /*5e9c0*/  LDL.LU.64 R14, [R1+0x428] ;  /* 0x00042800010e7983 */ /* 0x000ee80000300a00 */
[----:B------:R0:W-:Y:S04]  /*5e9d0*/  STL [R1+0x6b44], R11 ;  /* 0x006b440b01007387 */ /* 0x0001e80000100800 */
[----:B------:R-:W-:Y:S01]  /*5e9e0*/  STL [R1+0x6b40], R10 ;  /* 0x006b400a01007387 */ /* 0x000fe20000100800 */
[----:B--2---:R-:W-:Y:S03]  /*5e9f0*/  HMMA.16816.F32.BF16 R16, R16, R20, R24 ;  /* 0x000000141010723c */ /* 0x004fe60000041818 */
[----:B------:R-:W3:Y:S03]  /*5ea00*/  LDL.LU.64 R24, [R1+0x7670] ;  /* 0x0076700001187983 */ /* 0x000ee60000300a00 */
[----:B------:R-:W-:-:S02]  /*5ea10*/  IMAD.MOV.U32 R7, RZ, RZ, R20 ;  /* 0x000000ffff077224 */ /* 0x000fc400078e0014 */
[----:B------:R-:W-:-:S15]  /*5ea20*/  IMAD.MOV.U32 R6, RZ, RZ, R21 ;  /* 0x000000ffff067224 */ /* 0x000fde00078e0015 */
[----:B------:R-:W-:Y:S04]  /*5ea30*/  STL.64 [R1+0x460], R16 ;  /* 0x0004601001007387 */ /* 0x000fe80000100a00 */
[----:B------:R-:W-:Y:S04]  /*5ea40*/  STL.64 [R1+0x468], R18 ;  /* 0x0004681201007387 */ /* 0x000fe80000100a00 */
[----:B------:R-:W3:Y:S04]  /*5ea50*/  LDL.LU.64 R22, [R1+0x7668] ;  /* 0x0076680001167983 */ /* 0x000ee80000300a00 */
[----:B------:R-:W3:Y:S01]  /*5ea60*/  LDL.LU.64 R20, [R1+0x7660] ;  /* 0x0076600001147983 */ /* 0x000ee20000300a00 */
[----:B0-----:R-:W0:Y:S03]  /*5ea70*/  S2R R11, SR_TID.X ;  /* 0x00000000000b7919 */ /* 0x001e260000002100 */
[----:B------:R-:W-:Y:S04]  /*5ea80*/  STL.64 [R1+0x7570], R6 ;  /* 0x0075700601007387 */ /* 0x000fe80000100a00 */
[----:B------:R1:W-:Y:S04]  /*5ea90*/  STL.64 [R1+0x7568], R4 ;  /* 0x0075680401007387 */ /* 0x0003e80000100a00 */
[----:B-1----:R-:W2:Y:S04]  /*5eaa0*/  LDL.LU.64 R4, [R1+0x410] ;  /* 0x0004100001047983 */ /* 0x002ea80000300a00 */
[----:B------:R-:W2:Y:S01]  /*5eab0*/  LDL.LU.64 R6, [R1+0x418] ;  /* 0x0004180001067983 */ /* 0x000ea20000300a00 */
[C---:B0-----:R-:W-:Y:S01]  /*5eac0*/  LOP3.LUT R26, R11.reuse, 0x7, RZ, 0xc0, !PT ;  /* 0x000000070b1a7812 */ /* 0x041fe200078ec0ff */
[----:B------:R-:W-:-:S04]  /*5ead0*/  IMAD.SHL.U32 R19, R11, 0x2, RZ ;  /* 0x000000020b137824 */ /* 0x000fc800078e00ff */
[----:B------:R-:W-:Y:S02]  /*5eae0*/  IMAD R26, R26, 0x110, RZ ;  /* 0x000001101a1a7824 */ /* 0x000fe400078e02ff */
[----:B------:R-:W-:-:S03]  /*5eaf0*/  IMAD.SHL.U32 R27, R11, 0x80, RZ ;  /* 0x000000800b1b7824 */ /* 0x000fc600078e00ff */
[----:B------:R-:W-:-:S04]  /*5eb00*/  LOP3.LUT R19, R26, 0x10, R19, 0x78, !PT ;  /* 0x000000101a137812 */ /* 0x000fc800078e7813 */
[----:B------:R-:W-:Y:S01]  /*5eb10*/  LOP3.LUT R19, R19, 0x800, R27, 0xf8, !PT ;  /* 0x0000080013137812 */ /* 0x000fe200078ef81b */
[----:B---3--:R-:W-:Y:S06]  /*5eb20*/  HMMA.16816.F32.BF16 R12, R20, R24, R12 ;  /* 0x00000018140c723c */ /* 0x008fec000004180c */
[----:B------:R-:W-:-:S15]  /*5eb30*/  IMAD.MOV.U32 R11, RZ, RZ, R25 ;  /* 0x000000ffff0b7224 */ /* 0x000fde00078e0019 */
[----:B------:R-:W-:-:S02]  /*5eb40*/  NOP ;  /* 0x0000000000007918 */ /* 0x000fc40000000000 */
[----:B------:R0:W-:Y:S04]  /*5eb50*/  STL.64 [R1+0x420], R12 ;  /* 0x0004200c01007387 */ /* 0x0001e80000100a00 */
[----:B------:R-:W-:Y:S04]  /*5eb60*/  STL.64 [R1+0x428], R14 ;  /* 0x0004280e01007387 */ /* 0x000fe80000100a00 */
[----:B0-----:R-:W2:Y:S04]  /*5eb70*/  LDL.LU.64 R12, [R1+0x7658] ;  /* 0x00765800010c7983 */ /* 0x001ea80000300a00 */
[----:B------:R-:W3:Y:S04]  /*5eb80*/  LDL.LU.64 R26, [R1+0x7650] ;  /* 0x00765000011a7983 */ /* 0x000ee80000300a00 */
[----:B------:R-:W4:Y:S04]  /*5eb90*/  LDL.LU.64 R24, [R1+0x7648] ;  /* 0x0076480001187983 */ /* 0x000f280000300a00 */
[----:B------:R-:W-:Y:S04]  /*5eba0*/  STL [R1+0x7538], R11 ;  /* 0x0075380b01007387 */ /* 0x000fe80000100800 */
[----:B------:R0:W-:Y:S04]  /*5ebb0*/  STL.64 [R1+0x7530], R8 ;  /* 0x0075300801007387 */ /* 0x0001e80000100a00 */
[----:B0-----:R-:W3:Y:S04]  /*5ebc0*/  LDL R8, [R1+0x160] ;  /* 0x0001600001087983 */ /* 0x001ee80000100800 */
[----:B------:R-:W3:Y:S01]  /*5ebd0*/  LDL R9, [R1+0x164] ;  /* 0x0001640001097983 */ /* 0x000ee20000100800 */
[----:B--2---:R-:W-:Y:S03]  /*5ebe0*/  HMMA.16816.F32.BF16 R4, R20, R12, R4 ;  /* 0x0000000c1404723c */ /* 0x004fe60000041804 */
[----:B---3--:R-:W-:-:S15]  /*5ebf0*/  STL.64 [R1+0x7628], R8 ;  /* 0x0076280801007387 */ /* 0x008fde0000100a00 */
[----:B------:R-:W-:-:S05]  /*5ec00*/  NOP ;  /* 0x0000000000007918 */ /* 0x000fca0000000000 */
[----:B------:R0:W-:Y:S04]  /*5ec10*/  STL.64 [R1+0x410], R4 ;  /* 0x0004100401007387 */ /* 0x0001e80000100a00 */
[----:B------:R-:W-:Y:S04]  /*5ec20*/  STL.64 [R1+0x418], R6 ;  /* 0x0004180601007387 */ /* 0x000fe80000100a00 */
[----:B0-----:R-:W2:Y:S04]  /*5ec30*/  LDL.64 R4, [R1+0xa0] ;  /* 0x0000a00001047983 */ /* 0x001ea80000100a00 */
[----:B--2---:R4:W-:Y:S02]  /*5ec40*/  STL.64 [R1+0x7580], R4 ;  /* 0x0075800401007387 */ /* 0x0049e40000100a00 */
[----:B----4-:R-:W-:-:S02]  /*5ec50*/  IMAD.MOV.U32 R4, RZ, RZ, R25 ;  /* 0x000000ffff047224 */ /* 0x010fc400078e0019 */
[----:B------:R-:W-:-:S05]  /*5ec60*/  IMAD.MOV.U32 R5, RZ, RZ, R24 ;  /* 0x000000ffff057224 */ /* 0x000fca00078e0018 */
[----:B------:R-:W-:Y:S04]  /*5ec70*/  STL.64 [R1+0x7590], R4 ;  /* 0x0075900401007387 */ /* 0x000fe80000100a00 */
[----:B------:R-:W2:Y:S01]  /*5ec80*/  LDL.64 R12, [R1+0x80] ;  /* 0x00008000010c7983 */ /* 0x000ea20000100a00 */
[----:B------:R-:W-:Y:S01]  /*5ec90*/  LOP3.LUT R19, R19, 0x20, RZ, 0x3c, !PT ;  /* 0x0000002013137812 */ /* 0x000fe200078e3cff */
[----:B------:R-:W-:Y:S02]  /*5eca0*/  IMAD.MOV.U32 R16, RZ, RZ, R0 ;  /* 0x000000ffff107224 */ /* 0x000fe400078e0000 */
[----:B------:R-:W-:Y:S01]  /*5ecb0*/  IMAD.MOV.U32 R17, RZ, RZ, R2 ;  /* 0x000000ffff117224 */ /* 0x000fe200078e0002 */
[----:B--2---:R0:W-:Y:S04]  /*5ecc0*/  STL.64 [R1+0x7578], R12 ;  /* 0x0075780c01007387 */ /* 0x0041e80000100a00 */
[----:B------:R-:W-:Y:S04]  /*5ecd0*/  STL [R1+0x74b0], R19 ;  /* 0x0074b01301007387 */ /* 0x000fe80000100800 */
[----:B------:R-:W2:Y:S04]  /*5ece0*/  LDL.LU R0, [R1+0x7644] ;  /* 0x0076440001007983 */ /* 0x000ea80000300800 */
[----:B------:R-:W3:Y:S04]  /*5ecf0*/  LDL.LU R2, [R1+0x7640] ;  /* 0x0076400001027983 */ /* 0x000ee80000300800 */
[----:B0-----:R-:W4:Y:S04]  /*5ed00*/  LDL R12, [R1+0x130] ;  /* 0x00013000010c7983 */ /* 0x001f280000100800 */
[----:B------:R-:W4:Y:S04]  /*5ed10*/  LDL R13, [R1+0x134] ;  /* 0x00013400010d7983 */ /* 0x000f280000100800 */
[----:B----4-:R0:W-:Y:S04]  /*5ed20*/  STL.64 [R1+0x7618], R12 ;  /* 0x0076180c01007387 */ /* 0x0101e80000100a00 */
[----:B0-----:R-:W4:Y:S04]  /*5ed30*/  LDL R12, [R1+0x170] ;  /* 0x00017000010c7983 */ /* 0x001f280000100800 */
[----:B------:R-:W4:Y:S01]  /*5ed40*/  LDL R13, [R1+0x174] ;  /* 0x00017400010d7983 */ /* 0x000f220000100800 */
[----:B---3--:R-:W-:-:S02]  /*5ed50*/  IMAD.MOV.U32 R4, RZ, RZ, R2 ;  /* 0x000000ffff047224 */ /* 0x008fc400078e0002 */
[----:B--2---:R-:W-:Y:S01]  /*5ed60*/  IMAD.MOV.U32 R5, RZ, RZ, R0 ;  /* 0x000000ffff057224 */ /* 0x004fe200078e0000 */
[----:B----4-:R0:W-:Y:S04]  /*5ed70*/  STL.64 [R1+0x7630], R12 ;  /* 0x0076300c01007387 */ /* 0x0101e80000100a00 */
[----:B0-----:R-:W2:Y:S04]  /*5ed80*/  LDL.LU.64 R12, [R1+0x9a0] ;  /* 0x0009a000010c7983 */ /* 0x001ea80000300a00 */
[----:B------:R-:W2:Y:S04]  /*5ed90*/  LDL.LU.64 R14, [R1+0x9a8] ;  /* 0x0009a800010e7983 */ /* 0x000ea80000300a00 */
[----:B------:R-:W3:Y:S04]  /*5eda0*/  LDL.LU R2, [R1+0x763c] ;  /* 0x00763c0001027983 */ /* 0x000ee80000300800 */
[----:B------:R-:W4:Y:S04]  /*5edb0*/  LDL.LU R0, [R1+0x7638] ;  /* 0x0076380001007983 */ /* 0x000f280000300800 */
[----:B------:R0:W-:Y:S04]  /*5edc0*/  STL.64 [R1+0x75a8], R4 ;  /* 0x0075a80401007387 */ /* 0x0001e80000100a00 */
[----:B0-----:R-:W2:Y:S01]  /*5edd0*/  LDL.64 R4, [R1+0xd0] ;  /* 0x0000d00001047983 */ /* 0x001ea20000100a00 */
[----:B------:R-:W-:-:S02]  /*5ede0*/  IMAD.MOV.U32 R8, RZ, RZ, R27 ;  /* 0x000000ffff087224 */ /* 0x000fc400078e001b */
[----:B------:R-:W-:Y:S02]  /*5edf0*/  IMAD.MOV.U32 R9, RZ, RZ, R26 ;  /* 0x000000ffff097224 */ /* 0x000fe400078e001a */
[----:B------:R-:W0:Y:S04]  /*5ee00*/  LDSM.16.MT88.4 R24, [R19+UR4+0x10000] ;  /* 0x010000041318783b */ /* 0x000e280008004200 */
[----:B--2---:R1:W-:Y:S04]  /*5ee10*/  STL.64 [R1+0x75c0], R4 ;  /* 0x0075c00401007387 */ /* 0x0043e80000100a00 */
[----:B-1----:R-:W2:Y:S01]  /*5ee20*/  LDL.64 R4, [R1+0xe0] ;  /* 0x0000e00001047983 */ /* 0x002ea20000100a00 */
[C---:B------:R-:W-:Y:S03]  /*5ee30*/  HMMA.16816.F32.BF16 R8, R20.reuse, R8, R12 ;  /* 0x000000081408723c */ /* 0x040fe6000004180c */
[----:B--2---:R1:W-:Y:S04]  /*5ee40*/  STL.64 [R1+0x75d8], R4 ;  /* 0x0075d80401007387 */ /* 0x0043e80000100a00 */
[----:B-1----:R-:W2:Y:S04]  /*5ee50*/  LDL.LU.64 R4, [R1+0x980] ;  /* 0x0009800001047983 */ /* 0x002ea80000300a00 */
[----:B------:R-:W2:Y:S04]  /*5ee60*/  LDL.LU.64 R6, [R1+0x988] ;  /* 0x0009880001067983 */ /* 0x000ea80000300a00 */
[----:B------:R1:W-:Y:S04]  /*5ee70*/  STL.64 [R1+0x7588], R16 ;  /* 0x0075881001007387 */ /* 0x0003e80000100a00 */
[----:B-1----:R-:W3:Y:S04]  /*5ee80*/  LDL.LU.64 R16, [R1+0x990] ;  /* 0x0009900001107983 */ /* 0x002ee80000300a00 */
[----:B------:R-:W3:Y:S04]  /*5ee90*/  LDL.LU.64 R18, [R1+0x998] ;  /* 0x0009980001127983 */ /* 0x000ee80000300a00 */
[----:B0-----:R-:W-:Y:S04]  /*5eea0*/  STL.64 [R1+0x7478], R26 ;  /* 0x0074781a01007387 */ /* 0x001fe80000100a00 */
[----:B------:R0:W-:Y:S04]  /*5eeb0*/  STL.64 [R1+0x7470], R24 ;  /* 0x0074701801007387 */ /* 0x0001e80000100a00 */
[----:B0-----:R-:W4:Y:S04]  /*5eec0*/  LDL.64 R24, [R1+0x150] ;  /* 0x0001500001187983 */ /* 0x001f280000100a00 */
[----:B------:R-:W3:Y:S04]  /*5eed0*/  LDL.LU.64 R12, [R1+0x7630] ;  /* 0x00763000010c7983 */ /* 0x000ee80000300a00 */
[----:B------:R0:W-:Y:S04]  /*5eee0*/  STL.64 [R1+0x9a0], R8 ;  /* 0x0009a00801007387 */ /* 0x0001e80000100a00 */
[----:B------:R-:W-:Y:S04]  /*5eef0*/  STL.64 [R1+0x9a8], R10 ;  /* 0x0009a80a01007387 */ /* 0x000fe80000100a00 */
[----:B0-----:R-:W2:Y:S01]  /*5ef00*/  LDL.LU.64 R8, [R1+0x7628] ;  /* 0x0076280001087983 */ /* 0x001ea20000300a00 */
[C---:B---3--:R-:W-:Y:S03]  /*5ef10*/  HMMA.16816.F32.BF16 R16, R20.reuse, R12, R16 ;  /* 0x0000000c1410723c */ /* 0x048fe60000041810 */
[----:B------:R-:W3:Y:S04]  /*5ef20*/  LDL.LU.64 R12, [R1+0x970] ;  /* 0x00097000010c7983 */ /* 0x000ee80000300a00 */
[----:B------:R-:W3:Y:S01]  /*5ef30*/  LDL.LU.64 R14, [R1+0x978] ;  /* 0x00097800010e7983 */ /* 0x000ee20000300a00 */
[----:B--2---:R-:W-:-:S15]  /*5ef40*/  HMMA.16816.F32.BF16 R4, R20, R8, R4 ;  /* 0x000000081404723c */ /* 0x004fde0000041804 */
[----:B------:R0:W-:Y:S04]  /*5ef50*/  STL.64 [R1+0x990], R16 ;  /* 0x0009901001007387 */ /* 0x0001e80000100a00 */
[----:B------:R1:W-:Y:S04]  /*5ef60*/  STL.64 [R1+0x998], R18 ;  /* 0x0009981201007387 */ /* 0x0003e80000100a00 */
[----:B0-----:R-:W2:Y:S04]  /*5ef70*/  LDL.LU.64 R16, [R1+0x950] ;  /* 0x0009500001107983 */ /* 0x001ea80000300a00 */
[----:B-1----:R-:W2:Y:S04]  /*5ef80*/  LDL.LU.64 R18, [R1+0x958] ;  /* 0x0009580001127983 */ /* 0x002ea80000300a00 */
[----:B------:R4:W-:Y:S04]  /*5ef90*/  STL.64 [R1+0x980], R4 ;  /* 0x0009800401007387 */ /* 0x0009e80000100a00 */
[----:B------:R-:W-:Y:S01]  /*5efa0*/  STL.64 [R1+0x988], R6 ;  /* 0x0009880601007387 */ /* 0x000fe20000100a00 */
[----:B----4-:R-:W-:-:S02]  /*5efb0*/  IMAD.MOV.U32 R4, RZ, RZ, R0 ;  /* 0x000000ffff047224 */ /* 0x010fc400078e0000 */
[----:B------:R-:W-:Y:S01]  /*5efc0*/  IMAD.MOV.U32 R5, RZ, RZ, R2 ;  /* 0x000000ffff057224 */ /* 0x000fe200078e0002 */
[----:B------:R-:W4:Y:S04]  /*5efd0*/  LDL.LU R0, [R1+0x7624] ;  /* 0x0076240001007983 */ /* 0x000f280000300800 */
[----:B------:R-:W2:Y:S04]  /*5efe0*/  LDL.LU R2, [R1+0x7620] ;  /* 0x0076200001027983 */ /* 0x000ea80000300800 */
[----:B------:R0:W-:Y:S04]  /*5eff0*/  STL.64 [R1+0x75f0], R4 ;  /* 0x0075f00401007387 */ /* 0x0001e80000100a00 */
[----:B------:R-:W4:Y:S04]  /*5f000*/  LDL R8, [R1+0x100] ;  /* 0x0001000001087983 */ /* 0x000f280000100800 */
[----:B------:R-:W4:Y:S04]  /*5f010*/  LDL R9, [R1+0x104] ;  /* 0x0001040001097983 */ /* 0x000f280000100800 */
[----:B0-----:R-:W2:Y:S04]  /*5f020*/  LDL R4, [R1+0x140] ;  /* 0x0001400001047983 */ /* 0x001ea80000100800 */
[----:B------:R-:W2:Y:S01]  /*5f030*/  LDL R5, [R1+0x144] ;  /* 0x0001440001057983 */ /* 0x000ea20000100800 */
[----:B---3--:R-:W-:Y:S03]  /*5f040*/  HMMA.16816.F32.BF16 R12, R20, R24, R12 ;  /* 0x00000018140c723c */ /* 0x008fe6000004180c */
[----:B----4-:R2:W-:Y:S02]  /*5f050*/  STL.64 [R1+0x75f8], R8 ;  /* 0x0075f80801007387 */ /* 0x0105e40000100a00 */
[----:B--2---:R-:W-:-:S02]  /*5f060*/  IMAD.MOV.U32 R8, RZ, RZ, R2 ;  /* 0x000000ffff087224 */ /* 0x004fc400078e0002 */
[----:B------:R-:W-:-:S05]  /*5f070*/  IMAD.MOV.U32 R9, RZ, RZ, R0 ;  /* 0x000000ffff097224 */ /* 0x000fca00078e0000 */
[----:B------:R0:W-:Y:S04]  /*5f080*/  STL.64 [R1+0x7610], R8 ;  /* 0x0076100801007387 */ /* 0x0001e80000100a00 */
[----:B0-----:R-:W2:Y:S04]  /*5f090*/  LDL.LU.64 R8, [R1+0x960] ;  /* 0x0009600001087983 */ /* 0x001ea80000300a00 */
[----:B------:R-:W2:Y:S04]  /*5f0a0*/  LDL.LU.64 R10, [R1+0x968] ;  /* 0x00096800010a7983 */ /* 0x000ea80000300a00 */
[----:B------:R0:W-:Y:S04]  /*5f0b0*/  STL.64 [R1+0x970], R12 ;  /* 0x0009700c01007387 */ /* 0x0001e80000100a00 */
[----:B------:R-:W-:Y:S04]  /*5f0c0*/  STL.64 [R1+0x978], R14 ;  /* 0x0009780e01007387 */ /* 0x000fe80000100a00 */
[----:B0-----:R-:W3:Y:S01]  /*5f0d0*/  LDL.LU.64 R12, [R1+0x7618] ;  /* 0x00761800010c7983 */ /* 0x001ee20000300a00 */
[----:B------:R-:W-:-:S02]  /*5f0e0*/  IMAD.MOV.U32 R2, RZ, RZ, R24 ;  /* 0x000000ffff027224 */ /* 0x000fc400078e0018 */
[----:B------:R-:W-:Y:S01]  /*5f0f0*/  IMAD.MOV.U32 R0, RZ, RZ, R25 ;  /* 0x000000ffff007224 */ /* 0x000fe200078e0019 */
[----:B------:R-:W4:Y:S04]  /*5f100*/  LDL R24, [R1+0x120] ;  /* 0x0001200001187983 */ /* 0x000f280000100800 */
[----:B------:R-:W4:Y:S04]  /*5f110*/  LDL R25, [R1+0x124] ;  /* 0x0001240001197983 */ /* 0x000f280000100800 */
[----:B------:R-:W-:Y:S04]  /*5f120*/  STL [R1+0x745c], R2 ;  /* 0x00745c0201007387 */ /* 0x000fe80000100800 */
[----:B------:R-:W-:Y:S01]  /*5f130*/  STL [R1+0x7458], R0 ;  /* 0x0074580001007387 */ /* 0x000fe20000100800 */
[C---:B--2---:R-:W-:Y:S06]  /*5f140*/  HMMA.16816.F32.BF16 R8, R20.reuse, R4, R8 ;  /* 0x000000041408723c */ /* 0x044fec0000041808 */
[----:B---3--:R-:W-:-:S15]  /*5f150*/  HMMA.16816.F32.BF16 R4, R20, R12, R16 ;  /* 0x0000000c1404723c */ /* 0x008fde0000041810 */
[----:B------:R-:W-:-:S02]  /*5f160*/  NOP ;  /* 0x0000000000007918 */ /* 0x000fc40000000000 */
[----:B------:R0:W-:Y:S04]  /*5f170*/  STL.64 [R1+0x960], R8 ;  /* 0x0009600801007387 */ /* 0x0001e80000100a00 */
[----:B------:R1:W-:Y:S04]  /*5f180*/  STL.64 [R1+0x968], R10 ;  /* 0x0009680a01007387 */ /* 0x0003e80000100a00 */
[----:B0-----:R-:W4:Y:S04]  /*5f190*/  LDL.LU.64 R8, [R1+0x940] ;  /* 0x0009400001087983 */ /* 0x001f280000300a00 */
[----:B-1----:R-:W4:Y:S04]  /*5f1a0*/  LDL.LU.64 R10, [R1+0x948] ;  /* 0x00094800010a7983 */ /* 0x002f280000300a00 */
[----:B------:R0:W-:Y:S04]  /*5f1b0*/  STL.64 [R1+0x950], R4 ;  /* 0x0009500401007387 */ /* 0x0001e80000100a00 */
[----:B------:R1:W-:Y:S04]  /*5f1c0*/  STL.64 [R1+0x958], R6 ;  /* 0x0009580601007387 */ /* 0x0003e80000100a00 */
[----:B0-----:R-:W2:Y:S04]  /*5f1d0*/  LDL.LU.64 R4, [R1+0x920] ;  /* 0x0009200001047983 */ /* 0x001ea80000300a00 */
[----:B-1----:R-:W3:Y:S04]  /*5f1e0*/  LDL.LU.64 R6, [R1+0x928] ;  /* 0x0009280001067983 */ /* 0x002ee80000300a00 */
[----:B---3--:R-:W-:Y:S04]  /*5f1f0*/  STL.64 [R1+0x7608], R6 ;  /* 0x0076080601007387 */ /* 0x008fe80000100a00 */
[----:B--2---:R0:W-:Y:S04]  /*5f200*/  STL.64 [R1+0x7600], R4 ;  /* 0x0076000401007387 */ /* 0x0041e80000100a00 */
[----:B0-----:R-:W2:Y:S04]  /*5f210*/  LDL.LU.64 R4, [R1+0x930] ;  /* 0x0009300001047983 */ /* 0x001ea80000300a00 */
[----:B------:R-:W2:Y:S04]  /*5f220*/  LDL.LU.64 R6, [R1+0x938] ;  /* 0x0009380001067983 */ /* 0x000ea80000300a00 */
[----:B------:R-:W3:Y:S04]  /*5f230*/  LDL.LU.64 R16, [R1+0x8d0] ;  /* 0x0008d00001107983 */ /* 0x000ee80000300a00 */
[----:B------:R-:W4:Y:S04]  /*5f240*/  LDL.LU.64 R18, [R1+0x8d8] ;  /* 0x0008d80001127983 */ /* 0x000f280000300a00 */
[----:B----4-:R-:W-:Y:S04]  /*5f250*/  STL.64 [R1+0x75a0], R18 ;  /* 0x0075a01201007387 */ /* 0x010fe80000100a00 */
[----:B---3--:R0:W-:Y:S04]  /*5f260*/  STL.64 [R1+0x7598], R16 ;  /* 0x0075981001007387 */ /* 0x0081e80000100a00 */
[----:B0-----:R-:W3:Y:S04]  /*5f270*/  LDL.LU.64 R16, [R1+0x8e0] ;  /* 0x0008e00001107983 */ /* 0x001ee80000300a00 */
        /* <DEDUP_REMOVED lines=8> */
[----:B------:R-:W4:Y:S01]  /*5f300*/  LDL.LU.64 R18, [R1+0x908] ;  /* 0x0009080001127983 */ /* 0x000f220000300a00 */
[C---:B------:R-:W-:Y:S03]  /*5f310*/  HMMA.16816.F32.BF16 R24, R20.reuse, R24, R8 ;  /* 0x000000181418723c */ /* 0x040fe60000041808 */
[----:B----4-:R-:W-:Y:S04]  /*5f320*/  STL.64 [R1+0x75e8], R18 ;  /* 0x0075e81201007387 */ /* 0x010fe80000100a00 */
[----:B---3--:R0:W-:Y:S04]  /*5f330*/  STL.64 [R1+0x75e0], R16 ;  /* 0x0075e01001007387 */ /* 0x0081e80000100a00 */
[----:B0-----:R-:W3:Y:S04]  /*5f340*/  LDL.LU.64 R16, [R1+0x910] ;  /* 0x0009100001107983 */ /* 0x001ee80000300a00 */
[----:B------:R-:W3:Y:S04]  /*5f350*/  LDL.LU.64 R18, [R1+0x918] ;  /* 0x0009180001127983 */ /* 0x000ee80000300a00 */
[----:B------:R-:W4:Y:S04]  /*5f360*/  LDL.LU.64 R12, [R1+0x8c0] ;  /* 0x0008c000010c7983 */ /* 0x000f280000300a00 */
[----:B------:R-:W4:Y:S04]  /*5f370*/  LDL.LU.64 R14, [R1+0x8c8] ;  /* 0x0008c800010e7983 */ /* 0x000f280000300a00 */
[----:B------:R-:W2:Y:S04]  /*5f380*/  LDL.LU.64 R8, [R1+0x7610] ;  /* 0x0076100001087983 */ /* 0x000ea80000300a00 */
[----:B------:R0:W-:Y:S04]  /*5f390*/  STL.64 [R1+0x940], R24 ;  /* 0x0009401801007387 */ /* 0x0001e80000100a00 */
[----:B------:R1:W-:Y:S04]  /*5f3a0*/  STL.64 [R1+0x948], R26 ;  /* 0x0009481a01007387 */ /* 0x0003e80000100a00 */
[----:B0-----:R-:W4:Y:S04]  /*5f3b0*/  LDL.LU.64 R24, [R1+0x8b0] ;  /* 0x0008b00001187983 */ /* 0x001f280000300a00 */
[----:B-1----:R-:W4:Y:S01]  /*5f3c0*/  LDL.LU.64 R26, [R1+0x8b8] ;  /* 0x0008b800011a7983 */ /* 0x002f220000300a00 */
        /* <DEDUP_REMOVED lines=11> */
[----:B------:R1:W-:Y:S04]  /*5f480*/  STL.64 [R1+0x928], R10 ;  /* 0x0009280a01007387 */ /* 0x0003e80000100a00 */
[----:B0-----:R-:W2:Y:S04]  /*5f490*/  LDL.LU.64 R8, [R1+0x8a0] ;  /* 0x0008a00001087983 */ /* 0x001ea80000300a00 */
[----:B-1----:R-:W2:Y:S01]  /*5f4a0*/  LDL.LU.64 R10, [R1+0x8a8] ;  /* 0x0008a800010a7983 */ /* 0x002ea20000300a00 */
[----:B---3--:R-:W-:Y:S03]  /*5f4b0*/  HMMA.16816.F32.BF16 R4, R20, R4, R16 ;  /* 0x000000041404723c */ /* 0x008fe60000041810 */
[----:B------:R-:W3:Y:S04]  /*5f4c0*/  LDL.LU.64 R18, [R1+0x75e8] ;  /* 0x0075e80001127983 */ /* 0x000ee80000300a00 */
[----:B------:R-:W3:-:S15]  /*5f4d0*/  LDL.LU.64 R16, [R1+0x75e0] ;  /* 0x0075e00001107983 */ /* 0x000ede0000300a00 */
[----:B------:R-:W-:-:S01]  /*5f4e0*/  NOP ;  /* 0x0000000000007918 */ /* 0x000fc20000000000 */
[----:B------:R0:W-:Y:S04]  /*5f4f0*/  STL.64 [R1+0x910], R4 ;  /* 0x0009100401007387 */ /* 0x0001e80000100a00 */
[----:B------:R-:W-:Y:S04]  /*5f500*/  STL.64 [R1+0x918], R6 ;  /* 0x0009180601007387 */ /* 0x000fe80000100a00 */
[----:B0-----:R-:W3:Y:S02]  /*5f510*/  LDL.LU.64 R4, [R1+0x75d8] ;  /* 0x0075d80001047983 */ /* 0x001ee40000300a00 */
[----:B---3--:R-:W-:Y:S06]  /*5f520*/  HMMA.16816.F32.BF16 R16, R20, R4, R16 ;  /* 0x000000041410723c */ /* 0x008fec0000041810 */
[----:B------:R-:W-:-:S15]  /*5f530*/  IMAD.MOV.U32 R0, RZ, RZ, R4 ;  /* 0x000000ffff007224 */ /* 0x000fde00078e0004 */
[----:B------:R-:W-:-:S02]  /*5f540*/  NOP ;  /* 0x0000000000007918 */ /* 0x000fc40000000000 */
[----:B------:R-:W-:Y:S04]  /*5f550*/  STL.64 [R1+0x900], R16 ;  /* 0x0009001001007387 */ /* 0x000fe80000100a00 */
[----:B------:R0:W-:Y:S04]  /*5f560*/  STL.64 [R1+0x908], R18 ;  /* 0x0009081201007387 */ /* 0x0001e80000100a00 */
[----:B0-----:R-:W3:Y:S04]  /*5f570*/  LDL.LU.64 R18, [R1+0x75d0] ;  /* 0x0075d00001127983 */ /* 0x001ee80000300a00 */
[----:B------:R-:W3:Y:S04]  /*5f580*/  LDL.LU.64 R16, [R1+0x75c8] ;  /* 0x0075c80001107983 */ /* 0x000ee80000300a00 */
[----:B------:R-:W3:Y:S04]  /*5f590*/  LDL.LU.64 R4, [R1+0x75c0] ;  /* 0x0075c00001047983 */ /* 0x000ee80000300a00 */
[----:B------:R-:W-:Y:S01]  /*5f5a0*/  STL [R1+0x7460], R0 ;  /* 0x0074600001007387 */ /* 0x000fe20000100800 */
        /* <DEDUP_REMOVED lines=9> */
[----:B---3--:R-:W-:Y:S03]  /*5f640*/  HMMA.16816.F32.BF16 R4, R20, R4, R16 ;  /* 0x000000041404723c */ /* 0x008fe60000041810 */
[----:B------:R-:W3:Y:S04]  /*5f650*/  LDL.LU.64 R18, [R1+0x75a0] ;  /* 0x0075a00001127983 */ /* 0x000ee80000300a00 */
[----:B------:R-:W3:-:S15]  /*5f660*/  LDL.LU.64 R16, [R1+0x7598] ;  /* 0x0075980001107983 */ /* 0x000ede0000300a00 */
[----:B------:R-:W-:-:S01]  /*5f670*/  NOP ;  /* 0x0000000000007918 */ /* 0x000fc20000000000 */
        /* <DEDUP_REMOVED lines=8> */
[----:B0-----:R-:W4:Y:S02]  /*5f700*/  LDL.LU.64 R4, [R1+0x7580] ;  /* 0x0075800001047983 */ /* 0x001f240000300a00 */
[----:B----4-:R-:W-:-:S15]  /*5f710*/  HMMA.16816.F32.BF16 R12, R20, R4, R12 ;  /* 0x00000004140c723c */ /* 0x010fde000004180c */
[----:B------:R-:W-:-:S08]  /*5f720*/  NOP ;  /* 0x0000000000007918 */ /* 0x000fd00000000000 */
[----:B------:R0:W-:Y:S04]  /*5f730*/  STL.64 [R1+0x8c0], R12 ;  /* 0x0008c00c01007387 */ /* 0x0001e80000100a00 */
[----:B------:R-:W-:Y:S04]  /*5f740*/  STL.64 [R1+0x8c8], R14 ;  /* 0x0008c80e01007387 */ /* 0x000fe80000100a00 */
[----:B0-----:R-:W2:Y:S04]  /*5f750*/  LDL.LU.64 R12, [R1+0x7578] ;  /* 0x00757800010c7983 */ /* 0x001ea80000300a00 */
[----:B------:R-:W4:Y:S01]  /*5f760*/  LDL.LU.64 R6, [R1+0x7570] ;  /* 0x0075700001067983 */ /* 0x000f220000300a00 */
[----:B------:R-:W-:-:S02]  /*5f770*/  IMAD.MOV.U32 R2, RZ, RZ, R4 ;  /* 0x000000ffff027224 */ /* 0x000fc400078e0004 */
[----:B------:R-:W-:Y:S02]  /*5f780*/  IMAD.MOV.U32 R0, RZ, RZ, R5 ;  /* 0x000000ffff007224 */ /* 0x000fe400078e0005 */
[----:B------:R-:W4:Y:S01]  /*5f790*/  LDL.LU.64 R4, [R1+0x7568] ;  /* 0x0075680001047983 */ /* 0x000f220000300a00 */
[----:B---3--:R-:W-:-:S15]  /*5f7a0*/  HMMA.16816.F32.BF16 R16, R20, R16, R24 ;  /* 0x000000101410723c */ /* 0x008fde0000041818 */
[----:B------:R-:W-:-:S08]  /*5f7b0*/  NOP ;  /* 0x0000000000007918 */ /* 0x000fd00000000000 */
[----:B------:R-:W-:Y:S04]  /*5f7c0*/  STL.64 [R1+0x8b0], R16 ;  /* 0x0008b01001007387 */ /* 0x000fe80000100a00 */
[----:B------:R-:W-:Y:S01]  /*5f7d0*/  STL.64 [R1+0x8b8], R18 ;  /* 0x0008b81201007387 */ /* 0x000fe20000100a00 */
[----:B--2---:R-:W-:Y:S01]  /*5f7e0*/  HMMA.16816.F32.BF16 R8, R20, R12, R8 ;  /* 0x0000000c1408723c */ /* 0x004fe20000041808 */
[----:B----4-:R-:W-:Y:S02]  /*5f7f0*/  IMAD.MOV.U32 R24, RZ, RZ, R7 ;  /* 0x000000ffff187224 */ /* 0x010fe400078e0007 */
[----:B------:R-:W-:-:S03]  /*5f800*/  IMAD.MOV.U32 R25, RZ, RZ, R6 ;  /* 0x000000ffff197224 */ /* 0x000fc600078e0006 */
[----:B------:R-:W-:Y:S02]  /*5f810*/  IMAD.MOV.U32 R7, RZ, RZ, R12 ;  /* 0x000000ffff077224 */ /* 0x000fe400078e000c */
[----:B------:R-:W-:Y:S01]  /*5f820*/  IMAD.MOV.U32 R6, RZ, RZ, R13 ;  /* 0x000000ffff067224 */ /* 0x000fe200078e000d */
[----:B------:R-:W-:-:S14]  /*5f830*/  STL.64 [R1+0x7490], R24 ;  /* 0x0074901801007387 */ /* 0x000fdc0000100a00 */
[----:B------:R-:W-:Y:S04]  /*5f840*/  STL.64 [R1+0x8a0], R8 ;  /* 0x0008a00801007387 */ /* 0x000fe80000100a00 */
[----:B------:R-:W-:Y:S04]  /*5f850*/  STL.64 [R1+0x8a8], R10 ;  /* 0x0008a80a01007387 */ /* 0x000fe80000100a00 */
[----:B------:R-:W-:Y:S04]  /*5f860*/  STL.64 [R1+0x74d0], R6 ;  /* 0x0074d00601007387 */ /* 0x000fe80000100a00 */
[----:B------:R0:W-:Y:S04]  /*5f870*/  STL.64 [R1+0x74c8], R4 ;  /* 0x0074c80401007387 */ /* 0x0001e80000100a00 */
[----:B0-----:R-:W2:Y:S04]  /*5f880*/  LDL R4, [R1+0x10] ;  /* 0x0000100001047983 */ /* 0x001ea80000100800 */
[----:B------:R-:W2:Y:S04]  /*5f890*/  LDL R5, [R1+0x14] ;  /* 0x0000140001057983 */ /* 0x000ea80000100800 */
[----:B--2---:R0:W-:Y:S04]  /*5f8a0*/  STL.64 [R1+0x74e8], R4 ;  /* 0x0074e80401007387 */ /* 0x0041e80000100a00 */
[----:B------:R-:W2:Y:S04]  /*5f8b0*/  LDL.64 R8, [R1+0x50] ;  /* 0x0000500001087983 */ /* 0x000ea80000100a00 */
[----:B0-----:R-:W3:Y:S04]  /*5f8c0*/  LDL R4, [R1+0x20] ;  /* 0x0000200001047983 */ /* 0x001ee80000100800 */
[----:B------:R-:W3:Y:S04]  /*5f8d0*/  LDL R5, [R1+0x24] ;  /* 0x0000240001057983 */ /* 0x000ee80000100800 */
[----:B--2---:R0:W-:Y:S04]  /*5f8e0*/  STL.64 [R1+0x7548], R8 ;  /* 0x0075480801007387 */ /* 0x0041e80000100a00 */
[----:B0-----:R-:W2:Y:S04]  /*5f8f0*/  LDL R8, [R1+0x60] ;  /* 0x0000600001087983 */ /* 0x001ea80000100800 */
[----:B------:R-:W2:Y:S04]  /*5f900*/  LDL R9, [R1+0x64] ;  /* 0x0000640001097983 */ /* 0x000ea80000100800 */
[----:B--2---:R0:W-:Y:S04]  /*5f910*/  STL.64 [R1+0x7560], R8 ;  /* 0x0075600801007387 */ /* 0x0041e80000100a00 */
[----:B------:R-:W2:Y:S04]  /*5f920*/  LDL R24, [R1+0x70] ;  /* 0x0000700001187983 */ /* 0x000ea80000100800 */
[----:B------:R-:W2:Y:S04]  /*5f930*/  LDL R25, [R1+0x74] ;  /* 0x0000740001197983 */ /* 0x000ea80000100800 */
[----:B0-----:R-:W2:Y:S04]  /*5f940*/  LDL.LU.64 R8, [R1+0x890] ;  /* 0x0008900001087983 */ /* 0x001ea80000300a00 */
[----:B------:R-:W2:Y:S04]  /*5f950*/  LDL.LU.64 R10, [R1+0x898] ;  /* 0x00089800010a7983 */ /* 0x000ea80000300a00 */
[----:B---3--:R0:W-:Y:S04]  /*5f960*/  STL.64 [R1+0x7500], R4 ;  /* 0x0075000401007387 */ /* 0x0081e80000100a00 */
[----:B0-----:R-:W3:Y:S04]  /*5f970*/  LDL.64 R4, [R1+0x30] ;  /* 0x0000300001047983 */ /* 0x001ee80000100a00 */
[----:B---3--:R0:W-:Y:S04]  /*5f980*/  STL.64 [R1+0x7518], R4 ;  /* 0x0075180401007387 */ /* 0x0081e80000100a00 */
[----:B0-----:R-:W3:Y:S04]  /*5f990*/  LDL.64 R4, [R1+0x40] ;  /* 0x0000400001047983 */ /* 0x001ee80000100a00 */
[----:B---3--:R0:W-:Y:S04]  /*5f9a0*/  STL.64 [R1+0x7540], R4 ;  /* 0x0075400401007387 */ /* 0x0081e80000100a00 */
[----:B0-----:R-:W3:Y:S04]  /*5f9b0*/  LDL.LU.64 R4, [R1+0x870] ;  /* 0x0008700001047983 */ /* 0x001ee80000300a00 */
[----:B------:R-:W4:Y:S04]  /*5f9c0*/  LDL.LU.64 R6, [R1+0x878] ;  /* 0x0008780001067983 */ /* 0x000f280000300a00 */
[----:B----4-:R-:W-:Y:S04]  /*5f9d0*/  STL.64 [R1+0x7558], R6 ;  /* 0x0075580601007387 */ /* 0x010fe80000100a00 */
[----:B---3--:R0:W-:Y:S04]  /*5f9e0*/  STL.64 [R1+0x7550], R4 ;  /* 0x0075500401007387 */ /* 0x0081e80000100a00 */
[----:B0-----:R-:W3:Y:S04]  /*5f9f0*/  LDL.LU.64 R4, [R1+0x880] ;  /* 0x0008800001047983 */ /* 0x001ee80000300a00 */
[----:B------:R-:W3:Y:S04]  /*5fa00*/  LDL.LU.64 R6, [R1+0x888] ;  /* 0x0008880001067983 */ /* 0x000ee80000300a00 */
[----:B------:R-:W4:Y:S04]  /*5fa10*/  LDL.LU.64 R12, [R1+0x820] ;  /* 0x00082000010c7983 */ /* 0x000f280000300a00 */
[----:B------:R-:W2:Y:S04]  /*5fa20*/  LDL.LU.64 R14, [R1+0x828] ;  /* 0x00082800010e7983 */ /* 0x000ea80000300a00 */
[----:B--2---:R-:W-:Y:S04]  /*5fa30*/  STL.64 [R1+0x74e0], R14 ;  /* 0x0074e00e01007387 */ /* 0x004fe80000100a00 */
[----:B----4-:R0:W-:Y:S04]  /*5fa40*/  STL.64 [R1+0x74d8], R12 ;  /* 0x0074d80c01007387 */ /* 0x0101e80000100a00 */
[----:B0-----:R-:W2:Y:S04]  /*5fa50*/  LDL.LU.64 R12, [R1+0x830] ;  /* 0x00083000010c7983 */ /* 0x001ea80000300a00 */
[----:B------:R-:W4:Y:S04]  /*5fa60*/  LDL.LU.64 R14, [R1+0x838] ;  /* 0x00083800010e7983 */ /* 0x000f280000300a00 */
[----:B----4-:R-:W-:Y:S04]  /*5fa70*/  STL.64 [R1+0x74f8], R14 ;  /* 0x0074f80e01007387 */ /* 0x010fe80000100a00 */
[----:B--2---:R0:W-:Y:S04]  /*5fa80*/  STL.64 [R1+0x74f0], R12 ;  /* 0x0074f00c01007387 */ /* 0x0041e80000100a00 */
[----:B0-----:R-:W2:Y:S04]  /*5fa90*/  LDL.LU.64 R12, [R1+0x840] ;  /* 0x00084000010c7983 */ /* 0x001ea80000300a00 */
[----:B------:R-:W4:Y:S04]  /*5faa0*/  LDL.LU.64 R14, [R1+0x848] ;  /* 0x00084800010e7983 */ /* 0x000f280000300a00 */
[----:B----4-:R-:W-:Y:S04]  /*5fab0*/  STL.64 [R1+0x7510], R14 ;  /* 0x0075100e01007387 */ /* 0x010fe80000100a00 */
[----:B--2---:R0:W-:Y:S04]  /*5fac0*/  STL.64 [R1+0x7508], R12 ;  /* 0x0075080c01007387 */ /* 0x0041e80000100a00 */
[----:B0-----:R-:W2:Y:S04]  /*5fad0*/  LDL.LU.64 R12, [R1+0x850] ;  /* 0x00085000010c7983 */ /* 0x001ea80000300a00 */
[----:B------:R-:W4:Y:S01]  /*5fae0*/  LDL.LU.64 R14, [R1+0x858] ;  /* 0x00085800010e7983 */ /* 0x000f220000300a00 */
[C---:B------:R-:W-:Y:S03]  /*5faf0*/  HMMA.16816.F32.BF16 R24, R20.reuse, R24, R8 ;  /* 0x000000181418723c */ /* 0x040fe60000041808 */
[----:B----4-:R-:W-:Y:S04]  /*5fb00*/  STL.64 [R1+0x7528], R14 ;  /* 0x0075280e01007387 */ /* 0x010fe80000100a00 */
[----:B--2---:R0:W-:Y:S04]  /*5fb10*/  STL.64 [R1+0x7520], R12 ;  /* 0x0075200c01007387 */ /* 0x0041e80000100a00 */
[----:B0-----:R-:W2:Y:S04]  /*5fb20*/  LDL.LU.64 R12, [R1+0x860] ;  /* 0x00086000010c7983 */ /* 0x001ea80000300a00 */
[----:B------:R-:W2:Y:S04]  /*5fb30*/  LDL.LU.64 R14, [R1+0x868] ;  /* 0x00086800010e7983 */ /* 0x000ea80000300a00 */
[----:B------:R-:W4:Y:S04]  /*5fb40*/  LDL.LU.64 R16, [R1+0x810] ;  /* 0x0008100001107983 */ /* 0x000f280000300a00 */
[----:B------:R-:W4:Y:S04]  /*5fb50*/  LDL.LU.64 R18, [R1+0x818] ;  /* 0x0008180001127983 */ /* 0x000f280000300a00 */
[----:B------:R-:W3:Y:S04]  /*5fb60*/  LDL.LU.64 R8, [R1+0x7560] ;  /* 0x0075600001087983 */ /* 0x000ee80000300a00 */
[----:B------:R0:W-:Y:S04]  /*5fb70*/  STL.64 [R1+0x890], R24 ;  /* 0x0008901801007387 */ /* 0x0001e80000100a00 */
[----:B------:R-:W-:Y:S04]  /*5fb80*/  STL.64 [R1+0x898], R26 ;  /* 0x0008981a01007387 */ /* 0x000fe80000100a00 */
[----:B0-----:R-:W2:Y:S01]  /*5fb90*/  LDL R24, [R1+0x1e0] ;  /* 0x0001e00001187983 */ /* 0x001ea20000100800 */
[----:B------:R-:W-:Y:S01]  /*5fba0*/  IMAD.MOV.U32 R25, RZ, RZ, R29 ;  /* 0x000000ffff197224 */ /* 0x000fe200078e001d */
[C---:B---3--:R-:W-:Y:S04]  /*5fbb0*/  HMMA.16816.F32.BF16 R8, R20.reuse, R8, R4 ;  /* 0x000000081408723c */ /* 0x048fe80000041804 */
[----:B--2---:R-:W-:Y:S04]  /*5fbc0*/  STL.64 [R1+0x74a8], R24 ;  /* 0x0074a81801007387 */ /* 0x004fe80000100a00 */
[----:B------:R-:W2:Y:S04]  /*5fbd0*/  LDL.LU.64 R6, [R1+0x7558] ;  /* 0x0075580001067983 */ /* 0x000ea80000300a00 */
[----:B------:R-:W2:Y:S11]  /*5fbe0*/  LDL.LU.64 R4, [R1+0x7550] ;  /* 0x0075500001047983 */ /* 0x000eb60000300a00 */
[----:B------:R0:W-:Y:S04]  /*5fbf0*/  STL.64 [R1+0x880], R8 ;  /* 0x0008800801007387 */ /* 0x0001e80000100a00 */
[----:B------:R-:W-:Y:S04]  /*5fc00*/  STL.64 [R1+0x888], R10 ;  /* 0x0008880a01007387 */ /* 0x000fe80000100a00 */
[----:B0-----:R-:W2:Y:S02]  /*5fc10*/  LDL.LU.64 R8, [R1+0x7548] ;  /* 0x0075480001087983 */ /* 0x001ea40000300a00 */
[----:B--2---:R-:W-:-:S15]  /*5fc20*/  HMMA.16816.F32.BF16 R4, R20, R8, R4 ;  /* 0x000000081404723c */ /* 0x004fde0000041804 */
[----:B------:R-:W-:-:S08]  /*5fc30*/  NOP ;  /* 0x0000000000007918 */ /* 0x000fd00000000000 */
[----:B------:R0:W-:Y:S04]  /*5fc40*/  STL.64 [R1+0x870], R4 ;  /* 0x0008700401007387 */ /* 0x0001e80000100a00 */
[----:B------:R-:W-:Y:S04]  /*5fc50*/  STL.64 [R1+0x878], R6 ;  /* 0x0008780601007387 */ /* 0x000fe80000100a00 */
[----:B0-----:R-:W2:Y:S01]  /*5fc60*/  LDL.LU.64 R4, [R1+0x7540] ;  /* 0x0075400001047983 */ /* 0x001ea20000300a00 */
[----:B------:R-:W-:-:S03]  /*5fc70*/  IMAD.MOV.U32 R10, RZ, RZ, R9 ;  /* 0x000000ffff0a7224 */ /* 0x000fc600078e0009 */
[----:B------:R-:W3:Y:S04]  /*5fc80*/  LDL.LU R11, [R1+0x7538] ;  /* 0x00753800010b7983 */ /* 0x000ee80000300800 */
[----:B------:R-:W3:Y:S01]  /*5fc90*/  LDL.LU.64 R8, [R1+0x7530] ;  /* 0x0075300001087983 */ /* 0x000ee20000300a00 */
[----:B------:R-:W-:Y:S01]  /*5fca0*/  IMAD.MOV.U32 R24, RZ, RZ, R28 ;  /* 0x000000ffff187224 */ /* 0x000fe200078e001c */
[----:B--2---:R-:W-:Y:S06]  /*5fcb0*/  HMMA.16816.F32.BF16 R12, R20, R4, R12 ;  /* 0x00000004140c723c */ /* 0x004fec000004180c */
[----:B------:R-:W-:-:S15]  /*5fcc0*/  IMAD.MOV.U32 R28, RZ, RZ, R5 ;  /* 0x000000ffff1c7224 */ /* 0x000fde00078e0005 */
[----:B------:R-:W-:-:S02]  /*5fcd0*/  NOP ;  /* 0x0000000000007918 */ /* 0x000fc40000000000 */
[----:B------:R-:W-:Y:S04]  /*5fce0*/  STL.64 [R1+0x860], R12 ;  /* 0x0008600c01007387 */ /* 0x000fe80000100a00 */
[----:B------:R0:W-:Y:S04]  /*5fcf0*/  STL.64 [R1+0x868], R14 ;  /* 0x0008680e01007387 */ /* 0x0001e80000100a00 */
[----:B0-----:R-:W2:Y:S04]  /*5fd00*/  LDL.LU.64 R14, [R1+0x7528] ;  /* 0x00752800010e7983 */ /* 0x001ea80000300a00 */
[----:B------:R-:W2:Y:S04]  /*5fd10*/  LDL.LU.64 R12, [R1+0x7520] ;  /* 0x00752000010c7983 */ /* 0x000ea80000300a00 */
[----:B------:R-:W2:Y:S01]  /*5fd20*/  LDL.LU.64 R4, [R1+0x7518] ;  /* 0x0075180001047983 */ /* 0x000ea20000300a00 */
[----:B------:R-:W-:Y:S01]  /*5fd30*/  IMAD.MOV.U32 R25, RZ, RZ, R3 ;  /* 0x000000ffff197224 */ /* 0x000fe200078e0003 */
[----:B--2---:R-:W-:Y:S06]  /*5fd40*/  HMMA.16816.F32.BF16 R12, R20, R4, R12 ;  /* 0x00000004140c723c */ /* 0x004fec000004180c */
[----:B------:R-:W-:-:S02]  /*5fd50*/  IMAD.MOV.U32 R29, RZ, RZ, R4 ;  /* 0x000000ffff1d7224 */ /* 0x000fc400078e0004 */
[----:B------:R-:W-:-:S15]  /*5fd60*/  IMAD.MOV.U32 R3, RZ, RZ, R5 ;  /* 0x000000ffff037224 */ /* 0x000fde00078e0005 */
[----:B------:R-:W-:Y:S04]  /*5fd70*/  STL.64 [R1+0x850], R12 ;  /* 0x0008500c01007387 */ /* 0x000fe80000100a00 */
[----:B------:R0:W-:Y:S04]  /*5fd80*/  STL.64 [R1+0x858], R14 ;  /* 0x0008580e01007387 */ /* 0x0001e80000100a00 */
[----:B0-----:R-:W2:Y:S04]  /*5fd90*/  LDL.LU.64 R14, [R1+0x7510] ;  /* 0x00751000010e7983 */ /* 0x001ea80000300a00 */
[----:B------:R-:W2:Y:S04]  /*5fda0*/  LDL.LU.64 R12, [R1+0x7508] ;  /* 0x00750800010c7983 */ /* 0x000ea80000300a00 */
[----:B------:R-:W2:Y:S02]  /*5fdb0*/  LDL.LU.64 R4, [R1+0x7500] ;  /* 0x0075000001047983 */ /* 0x000ea40000300a00 */
[----:B--2---:R-:W-:Y:S02]  /*5fdc0*/  HMMA.16816.F32.BF16 R4, R20, R4, R12 ;  /* 0x000000041404723c */ /* 0x004fe4000004180c */
[----:B------:R-:W2:Y:S04]  /*5fdd0*/  LDL.LU.64 R14, [R1+0x74f8] ;  /* 0x0074f800010e7983 */ /* 0x000ea80000300a00 */
[----:B------:R-:W2:-:S15]  /*5fde0*/  LDL.LU.64 R12, [R1+0x74f0] ;  /* 0x0074f000010c7983 */ /* 0x000e9e0000300a00 */
[----:B------:R-:W-:-:S02]  /*5fdf0*/  NOP ;  /* 0x0000000000007918 */ /* 0x000fc40000000000 */
        /* <DEDUP_REMOVED lines=10> */
[----:B------:R-:W3:Y:S01]  /*5fea0*/  LDL.LU.64 R4, [R1+0x74c8] ;  /* 0x0074c80001047983 */ /* 0x000ee20000300a00 */
[----:B--2---:R-:W-:Y:S03]  /*5feb0*/  HMMA.16816.F32.BF16 R24, R20, R24, R12 ;  /* 0x000000181418723c */ /* 0x004fe6000004180c */
[----:B------:R-:W2:Y:S04]  /*5fec0*/  LDL.LU.64 R14, [R1+0x74c0] ;  /* 0x0074c000010e7983 */ /* 0x000ea80000300a00 */
[----:B------:R-:W4:-:S15]  /*5fed0*/  LDL.LU.64 R12, [R1+0x74b8] ;  /* 0x0074b800010c7983 */ /* 0x000f1e0000300a00 */
[----:B------:R-:W-:-:S01]  /*5fee0*/  NOP ;  /* 0x0000000000007918 */ /* 0x000fc20000000000 */
[----:B------:R-:W-:Y:S04]  /*5fef0*/  STL.64 [R1+0x820], R24 ;  /* 0x0008201801007387 */ /* 0x000fe80000100a00 */
[----:B------:R4:W-:Y:S02]  /*5ff00*/  STL.64 [R1+0x828], R26 ;  /* 0x0008281a01007387 */ /* 0x0009e40000100a00 */
[----:B----4-:R-:W-:Y:S02]  /*5ff10*/  HMMA.16816.F32.BF16 R24, R20, R12, R16 ;  /* 0x0000000c1418723c */ /* 0x010fe40000041810 */
[----:B------:R-:W3:Y:S04]  /*5ff20*/  LDL.LU.64 R16, [R1+0x800] ;  /* 0x0008000001107983 */ /* 0x000ee80000300a00 */
[----:B------:R-:W3:-:S15]  /*5ff30*/  LDL.LU.64 R18, [R1+0x808] ;  /* 0x0008080001127983 */ /* 0x000ede0000300a00 */
[----:B------:R-:W-:-:S02]  /*5ff40*/  NOP ;  /* 0x0000000000007918 */ /* 0x000fc40000000000 */
[----:B------:R0:W-:Y:S04]  /*5ff50*/  STL.64 [R1+0x810], R24 ;  /* 0x0008101801007387 */ /* 0x0001e80000100a00 */
[----:B------:R1:W-:Y:S04]  /*5ff60*/  STL.64 [R1+0x818], R26 ;  /* 0x0008181a01007387 */ /* 0x0003e80000100a00 */
[----:B0-----:R-:W4:Y:S04]  /*5ff70*/  LDL.LU.64 R24, [R1+0x11c0] ;  /* 0x0011c00001187983 */ /* 0x001f280000300a00 */
[----:B-1----:R-:W4:Y:S04]  /*5ff80*/  LDL.LU.64 R26, [R1+0x11c8] ;  /* 0x0011c800011a7983 */ /* 0x002f280000300a00 */
[----:B--2---:R-:W-:Y:S04]  /*5ff90*/  STL.64 [R1+0x7318], R14 ;  /* 0x0073180e01007387 */ /* 0x004fe80000100a00 */
[----:B------:R0:W-:Y:S04]  /*5ffa0*/  STL.64 [R1+0x7310], R12 ;  /* 0x0073100c01007387 */ /* 0x0001e80000100a00 */
[----:B0-----:R-:W2:Y:S04]  /*5ffb0*/  LDL.64 R12, [R1+0x190] ;  /* 0x00019000010c7983 */ /* 0x001ea80000100a00 */
[----:B--2---:R0:W-:Y:S04]  /*5ffc0*/  STL.64 [R1+0x7468], R12 ;  /* 0x0074680c01007387 */ /* 0x0041e80000100a00 */
[----:B0-----:R-:W2:Y:S04]  /*5ffd0*/  LDL.LU.64 R12, [R1+0xf70] ;  /* 0x000f7000010c7983 */ /* 0x001ea80000300a00 */
[----:B------:R-:W4:Y:S01]  /*5ffe0*/  LDL.LU.64 R14, [R1+0xf78] ;  /* 0x000f7800010e7983 */ /* 0x000f220000300a00 */
[C---:B---3--:R-:W-:Y:S03]  /*5fff0*/  HMMA.16816.F32.BF16 R16, R20.reuse, R8, R16 ;  /* 0x000000081410723c */ /* 0x048fe60000041810 */
[----:B----4-:R-:W-:Y:S04]  /*60000*/  STL.64 [R1+0x7488], R14 ;  /* 0x0074880e01007387 */ /* 0x010fe80000100a00 */
[----:B--2---:R0:W-:Y:S04]  /*60010*/  STL.64 [R1+0x7480], R12 ;  /* 0x0074800c01007387 */ /* 0x0041e80000100a00 */
[----:B0-----:R-:W2:Y:S04]  /*60020*/  LDL.LU.64 R12, [R1+0x7f0] ;  /* 0x0007f000010c7983 */ /* 0x001ea80000300a00 */
[----:B------:R-:W3:Y:S04]  /*60030*/  LDL.LU.64 R14, [R1+0x7f8] ;  /* 0x0007f800010e7983 */ /* 0x000ee80000300a00 */
[----:B---3--:R-:W-:Y:S04]  /*60040*/  STL.64 [R1+0x74a0], R14 ;  /* 0x0074a00e01007387 */ /* 0x008fe80000100a00 */
[----:B--2---:R0:W-:Y:S04]  /*60050*/  STL.64 [R1+0x7498], R12 ;  /* 0x0074980c01007387 */ /* 0x0041e80000100a00 */
[----:B0-----:R-:W2:Y:S04]  /*60060*/  LDL.LU.64 R12, [R1+0x11b0] ;  /* 0x0011b000010c7983 */ /* 0x001ea80000300a00 */
[----:B------:R-:W2:Y:S04]  /*60070*/  LDL.LU.64 R14, [R1+0x11b8] ;  /* 0x0011b800010e7983 */ /* 0x000ea80000300a00 */
[----:B------:R-:W-:Y:S04]  /*60080*/  STL.64 [R1+0x800], R16 ;  /* 0x0008001001007387 */ /* 0x000fe80000100a00 */
[----:B------:R0:W-:Y:S04]  /*60090*/  STL.64 [R1+0x808], R18 ;  /* 0x0008081201007387 */ /* 0x0001e80000100a00 */
[----:B0-----:R-:W3:Y:S01]  /*600a0*/  LDL.LU R19, [R1+0x74b0] ;  /* 0x0074b00001137983 */ /* 0x001ee20000300800 */
[C---:B------:R-:W-:Y:S03]  /*600b0*/  HMMA.16816.F32.BF16 R24, R20.reuse, R4, R24 ;  /* 0x000000041418723c */ /* 0x040fe60000041818 */
[----:B---3--:R-:W0:Y:S04]  /*600c0*/  LDSM.16.MT88.4 R16, [R19+UR4+0x10080] ;  /* 0x010080041310783b */ /* 0x008e280008004200 */
[----:B0-----:R-:W-:Y:S04]  /*600d0*/  STL.64 [R1+0x72e0], R18 ;  /* 0x0072e01201007387 */ /* 0x001fe80000100a00 */
[----:B------:R0:W-:Y:S04]  /*600e0*/  STL.64 [R1+0x72d8], R16 ;  /* 0x0072d81001007387 */ /* 0x0001e80000100a00 */
[----:B0-----:R-:W3:Y:S04]  /*600f0*/  LDL.LU.64 R16, [R1+0xf60] ;  /* 0x000f600001107983 */ /* 0x001ee80000300a00 */
[----:B------:R-:W3:Y:S04]  /*60100*/  LDL.LU.64 R18, [R1+0xf68] ;  /* 0x000f680001127983 */ /* 0x000ee80000300a00 */
[----:B------:R0:W-:Y:S04]  /*60110*/  STL.64 [R1+0x11c0], R24 ;  /* 0x0011c01801007387 */ /* 0x0001e80000100a00 */
[----:B------:R2:W-:Y:S04]  /*60120*/  STL.64 [R1+0x11c8], R26 ;  /* 0x0011c81a01007387 */ /* 0x0005e80000100a00 */
[----:B0-----:R-:W2:Y:S04]  /*60130*/  LDL.LU.64 R24, [R1+0x74a8] ;  /* 0x0074a80001187983 */ /* 0x001ea80000300a00 */
[----:B------:R-:W-:Y:S01]  /*60140*/  STL.64 [R1+0x73a0], R4 ;  /* 0x0073a00401007387 */ /* 0x000fe20000100a00 */
        /* <DEDUP_REMOVED lines=8> */
[----:B------:R-:W2:Y:S04]  /*601d0*/  LDL.LU.64 R14, [R1+0x7488] ;  /* 0x00748800010e7983 */ /* 0x000ea80000300a00 */
[----:B------:R-:W2:Y:S04]  /*601e0*/  LDL.LU.64 R12, [R1+0x7480] ;  /* 0x00748000010c7983 */ /* 0x000ea80000300a00 */
[----:B-1----:R-:W2:Y:S04]  /*601f0*/  LDL.LU.64 R26, [R1+0x7478] ;  /* 0x00747800011a7983 */ /* 0x002ea80000300a00 */
[----:B------:R-:W2:Y:S09]  /*60200*/  LDL.LU.64 R24, [R1+0x7470] ;  /* 0x0074700001187983 */ /* 0x000eb20000300a00 */
[----:B------:R0:W-:Y:S04]  /*60210*/  STL.64 [R1+0x7f0], R20 ;  /* 0x0007f01401007387 */ /* 0x0001e80000100a00 */
[----:B------:R2:W-:Y:S04]  /*60220*/  STL.64 [R1+0x7f8], R22 ;  /* 0x0007f81601007387 */ /* 0x0005e80000100a00 */
[----:B0-----:R-:W2:Y:S01]  /*60230*/  LDL R20, [R1+0x1a0] ;  /* 0x0001a00001147983 */ /* 0x001ea20000100800 */
[----:B------:R-:W-:-:S07]  /*60240*/  IMAD.MOV.U32 R21, RZ, RZ, R11 ;  /* 0x000000ffff157224 */ /* 0x000fce00078e000b */
[----:B--2---:R-:W-:Y:S01]  /*60250*/  HMMA.16816.F32.BF16 R20, R24, R20, R12 ;  /* 0x000000141814723c */ /* 0x004fe2000004180c */
[----:B------:R-:W3:-:S15]  /*60260*/  LDL.LU.64 R12, [R1+0x7468] ;  /* 0x00746800010c7983 */ /* 0x000ede0000300a00 */
[----:B------:R-:W-:-:S07]  /*60270*/  NOP ;  /* 0x0000000000007918 */ /* 0x000fce0000000000 */
[----:B------:R-:W-:Y:S04]  /*60280*/  STL.64 [R1+0xf70], R20 ;  /* 0x000f701401007387 */ /* 0x000fe80000100a00 */
[----:B------:R-:W-:Y:S01]  /*60290*/  STL.64 [R1+0xf78], R22 ;  /* 0x000f781601007387 */ /* 0x000fe20000100a00 */
[----:B---3--:R-:W-:Y:S06]  /*602a0*/  HMMA.16816.F32.BF16 R16, R24, R12, R16 ;  /* 0x0000000c1810723c */ /* 0x008fec0000041810 */
[----:B------:R-:W-:-:S02]  /*602b0*/  IMAD.MOV.U32 R11, RZ, RZ, R13 ;  /* 0x000000ffff0b7224 */ /* 0x000fc400078e000d */
[----:B------:R-:W-:Y:S02]  /*602c0*/  IMAD.MOV.U32 R12, RZ, RZ, R2 ;  /* 0x000000ffff0c7224 */ /* 0x000fe400078e0002 */
[----:B------:R-:W-:-:S13]  /*602d0*/  IMAD.MOV.U32 R13, RZ, RZ, R0 ;  /* 0x000000ffff0d7224 */ /* 0x000fda00078e0000 */
[----:B------:R-:W-:Y:S04]  /*602e0*/  STL.64 [R1+0xf60], R16 ;  /* 0x000f601001007387 */ /* 0x000fe80000100a00 */
[----:B------:R-:W-:Y:S04]  /*602f0*/  STL.64 [R1+0xf68], R18 ;  /* 0x000f681201007387 */ /* 0x000fe80000100a00 */
[----:B------:R-:W2:Y:S04]  /*60300*/  LDL.LU R2, [R1+0x7464] ;  /* 0x0074640001027983 */ /* 0x000ea80000300800 */
[----:B------:R-:W3:Y:S04]  /*60310*/  LDL.LU R0, [R1+0x7460] ;  /* 0x0074600001007983 */ /* 0x000ee80000300800 */
[----:B------:R0:W-:Y:S04]  /*60320*/  STL.64 [R1+0x73a8], R12 ;  /* 0x0073a80c01007387 */ /* 0x0001e80000100a00 */
[----:B------:R-:W4:Y:S04]  /*60330*/  LDL R4, [R1+0xc0] ;  /* 0x0000c00001047983 */ /* 0x000f280000100800 */
[----:B------:R-:W4:Y:S04]  /*60340*/  LDL R5, [R1+0xc4] ;  /* 0x0000c40001057983 */ /* 0x000f280000100800 */
[----:B0-----:R-:W3:Y:S04]  /*60350*/  LDL.64 R12, [R1+0x180] ;  /* 0x00018000010c7983 */ /* 0x001ee80000100a00 */
[----:B----4-:R0:W-:Y:S04]  /*60360*/  STL.64 [R1+0x73b0], R4 ;  /* 0x0073b00401007387 */ /* 0x0101e80000100a00 */
[----:B0-----:R-:W4:Y:S01]  /*60370*/  LDL R4, [R1+0xd0] ;  /* 0x0000d00001047983 */ /* 0x001f220000100800 */
[----:B--2---:R-:W-:-:S03]  /*60380*/  IMAD.MOV.U32 R5, RZ, RZ, R2 ;  /* 0x000000ffff057224 */ /* 0x004fc600078e0002 */
[----:B------:R-:W2:Y:S04]  /*60390*/  LDL.LU R2, [R1+0x745c] ;  /* 0x00745c0001027983 */ /* 0x000ea80000300800 */
[----:B----4-:R3:W-:Y:S02]  /*603a0*/  STL.64 [R1+0x73c0], R4 ;  /* 0x0073c00401007387 */ /* 0x0107e40000100a00 */
[----:B---3--:R-:W-:Y:S02]  /*603b0*/  IMAD.MOV.U32 R4, RZ, RZ, R0 ;  /* 0x000000ffff047224 */ /* 0x008fe400078e0000 */
[----:B------:R-:W3:Y:S04]  /*603c0*/  LDL.LU R0, [R1+0x7458] ;  /* 0x0074580001007983 */ /* 0x000ee80000300800 */
[----:B------:R-:W4:Y:S04]  /*603d0*/  LDL.64 R16, [R1+0x140] ;  /* 0x0001400001107983 */ /* 0x000f280000100a00 */
[----:B------:R-:W2:Y:S04]  /*603e0*/  LDL R5, [R1+0xe4] ;  /* 0x0000e40001057983 */ /* 0x000ea80000100800 */
[----:B----4-:R0:W-:Y:S04]  /*603f0*/  STL.64 [R1+0x7448], R16 ;  /* 0x0074481001007387 */ /* 0x0101e80000100a00 */
[----:B0-----:R-:W4:Y:S04]  /*60400*/  LDL.LU.64 R16, [R1+0xf50] ;  /* 0x000f500001107983 */ /* 0x001f280000300a00 */
[----:B------:R-:W4:Y:S04]  /*60410*/  LDL.LU.64 R18, [R1+0xf58] ;  /* 0x000f580001127983 */ /* 0x000f280000300a00 */
[----:B--2---:R-:W-:Y:S04]  /*60420*/  STL.64 [R1+0x73d8], R4 ;  /* 0x0073d80401007387 */ /* 0x004fe80000100a00 */
[----:B------:R-:W2:Y:S04]  /*60430*/  LDL.64 R20, [R1+0xb0] ;  /* 0x0000b00001147983 */ /* 0x000ea80000100a00 */
[----:B--2---:R0:W-:Y:S02]  /*60440*/  STL.64 [R1+0x73b8], R20 ;  /* 0x0073b81401007387 */ /* 0x0041e40000100a00 */
[----:B0-----:R-:W-:-:S02]  /*60450*/  IMAD.MOV.U32 R20, RZ, RZ, R2 ;  /* 0x000000ffff147224 */ /* 0x001fc400078e0002 */
[----:B---3--:R-:W-:-:S05]  /*60460*/  IMAD.MOV.U32 R21, RZ, RZ, R0 ;  /* 0x000000ffff157224 */ /* 0x008fca00078e0000 */
[----:B------:R-:W-:Y:S04]  /*60470*/  STL.64 [R1+0x7450], R20 ;  /* 0x0074501401007387 */ /* 0x000fe80000100a00 */
[----:B------:R-:W-:Y:S04]  /*60480*/  STL.64 [R1+0x7380], R10 ;  /* 0x0073800a01007387 */ /* 0x000fe80000100a00 */
[----:B------:R4:W-:Y:S02]  /*60490*/  STL.64 [R1+0x7378], R8 ;  /* 0x0073780801007387 */ /* 0x0009e40000100a00 */
[----:B----4-:R-:W-:-:S15]  /*604a0*/  HMMA.16816.F32.BF16 R8, R24, R12, R16 ;  /* 0x0000000c1808723c */ /* 0x010fde0000041810 */
[----:B------:R-:W-:-:S08]  /*604b0*/  NOP ;  /* 0x0000000000007918 */ /* 0x000fd00000000000 */
[----:B------:R0:W-:Y:S04]  /*604c0*/  STL.64 [R1+0xf50], R8 ;  /* 0x000f500801007387 */ /* 0x0001e80000100a00 */
[----:B------:R-:W-:Y:S04]  /*604d0*/  STL.64 [R1+0xf58], R10 ;  /* 0x000f580a01007387 */ /* 0x000fe80000100a00 */
[----:B------:R-:W2:Y:S04]  /*604e0*/  LDL.LU.64 R20, [R1+0xf40] ;  /* 0x000f400001147983 */ /* 0x000ea80000300a00 */
[----:B------:R-:W2:Y:S04]  /*604f0*/  LDL.LU.64 R22, [R1+0xf48] ;  /* 0x000f480001167983 */ /* 0x000ea80000300a00 */
[----:B0-----:R-:W3:Y:S04]  /*60500*/  LDL R8, [R1+0x100] ;  /* 0x0001000001087983 */ /* 0x001ee80000100800 */
[----:B------:R-:W3:Y:S04]  /*60510*/  LDL R9, [R1+0x104] ;  /* 0x0001040001097983 */ /* 0x000ee80000100800 */
[----:B---3--:R0:W-:Y:S04]  /*60520*/  STL.64 [R1+0x7400], R8 ;  /* 0x0074000801007387 */ /* 0x0081e80000100a00 */
[----:B------:R-:W3:Y:S04]  /*60530*/  LDL R4, [R1+0xf0] ;  /* 0x0000f00001047983 */ /* 0x000ee80000100800 */
[----:B------:R-:W3:Y:S04]  /*60540*/  LDL R5, [R1+0xf4] ;  /* 0x0000f40001057983 */ /* 0x000ee80000100800 */
[----:B------:R-:W4:Y:S04]  /*60550*/  LDL.LU.64 R16, [R1+0xf30] ;  /* 0x000f300001107983 */ /* 0x000f280000300a00 */
[----:B------:R-:W4:Y:S04]  /*60560*/  LDL.LU.64 R18, [R1+0xf38] ;  /* 0x000f380001127983 */ /* 0x000f280000300a00 */
[----:B0-----:R-:W2:Y:S04]  /*60570*/  LDL R8, [R1+0x110] ;  /* 0x0001100001087983 */ /* 0x001ea80000100800 */
[----:B------:R-:W2:Y:S01]  /*60580*/  LDL R9, [R1+0x114] ;  /* 0x0001140001097983 */ /* 0x000ea20000100800 */
[----:B------:R-:W-:-:S02]  /*60590*/  IMAD.MOV.U32 R2, RZ, RZ, R12 ;  /* 0x000000ffff027224 */ /* 0x000fc400078e000c */
[----:B------:R-:W-:Y:S02]  /*605a0*/  IMAD.MOV.U32 R0, RZ, RZ, R13 ;  /* 0x000000ffff007224 */ /* 0x000fe400078e000d */
[----:B------:R-:W4:Y:S04]  /*605b0*/  LDL.LU.64 R12, [R1+0xf10] ;  /* 0x000f1000010c7983 */ /* 0x000f280000300a00 */
[----:B------:R-:W4:Y:S04]  /*605c0*/  LDL.LU.64 R14, [R1+0xf18] ;  /* 0x000f1800010e7983 */ /* 0x000f280000300a00 */
[----:B--2---:R0:W-:Y:S04]  /*605d0*/  STL.64 [R1+0x7418], R8 ;  /* 0x0074180801007387 */ /* 0x0041e80000100a00 */
[----:B0-----:R-:W2:Y:S04]  /*605e0*/  LDL R8, [R1+0x170] ;  /* 0x0001700001087983 */ /* 0x001ea80000100800 */
[----:B------:R-:W2:Y:S04]  /*605f0*/  LDL R9, [R1+0x174] ;  /* 0x0001740001097983 */ /* 0x000ea80000100800 */
[----:B------:R-:W-:Y:S04]  /*60600*/  STL.64 [R1+0x73f8], R6 ;  /* 0x0073f80601007387 */ /* 0x000fe80000100a00 */
[----:B---3--:R0:W-:Y:S04]  /*60610*/  STL.64 [R1+0x73f0], R4 ;  /* 0x0073f00401007387 */ /* 0x0081e80000100a00 */
[----:B0-----:R-:W3:Y:S04]  /*60620*/  LDL.LU.64 R4, [R1+0xf20] ;  /* 0x000f200001047983 */ /* 0x001ee80000300a00 */
[----:B------:R-:W3:Y:S04]  /*60630*/  LDL.LU.64 R6, [R1+0xf28] ;  /* 0x000f280001067983 */ /* 0x000ee80000300a00 */
[----:B------:R-:W-:Y:S04]  /*60640*/  STL [R1+0x72d4], R0 ;  /* 0x0072d40001007387 */ /* 0x000fe80000100800 */
[----:B------:R-:W-:Y:S01]  /*60650*/  STL [R1+0x72d0], R2 ;  /* 0x0072d00201007387 */ /* 0x000fe20000100800 */
[----:B--2---:R-:W-:Y:S03]  /*60660*/  HMMA.16816.F32.BF16 R8, R24, R8, R20 ;  /* 0x000000081808723c */ /* 0x004fe60000041814 */
[----:B------:R-:W3:-:S15]  /*60670*/  LDL.LU.64 R20, [R1+0x7450] ;  /* 0x0074500001147983 */ /* 0x000ede0000300a00 */
[----:B------:R-:W-:-:S05]  /*60680*/  NOP ;  /* 0x0000000000007918 */ /* 0x000fca0000000000 */
[----:B------:R0:W-:Y:S04]  /*60690*/  STL.64 [R1+0xf40], R8 ;  /* 0x000f400801007387 */ /* 0x0001e80000100a00 */
[----:B------:R-:W-:Y:S04]  /*606a0*/  STL.64 [R1+0xf48], R10 ;  /* 0x000f480a01007387 */ /* 0x000fe80000100a00 */
[----:B0-----:R-:W2:Y:S04]  /*606b0*/  LDL R8, [R1+0x120] ;  /* 0x0001200001087983 */ /* 0x001ea80000100800 */
[----:B------:R-:W2:Y:S04]  /*606c0*/  LDL R9, [R1+0x124] ;  /* 0x0001240001097983 */ /* 0x000ea80000100800 */
[----:B--2---:R0:W-:Y:S04]  /*606d0*/  STL.64 [R1+0x7430], R8 ;  /* 0x0074300801007387 */ /* 0x0041e80000100a00 */
[----:B0-----:R-:W4:Y:S02]  /*606e0*/  LDL.64 R8, [R1+0x160] ;  /* 0x0001600001087983 */ /* 0x001f240000100a00 */
[----:B----4-:R-:W-:-:S15]  /*606f0*/  HMMA.16816.F32.BF16 R16, R24, R8, R16 ;  /* 0x000000081810723c */ /* 0x010fde0000041810 */
[----:B------:R-:W-:-:S08]  /*60700*/  NOP ;  /* 0x0000000000007918 */ /* 0x000fd00000000000 */
[----:B------:R0:W-:Y:S04]  /*60710*/  STL.64 [R1+0xf30], R16 ;  /* 0x000f301001007387 */ /* 0x0001e80000100a00 */
[----:B------:R-:W-:Y:S04]  /*60720*/  STL.64 [R1+0xf38], R18 ;  /* 0x000f381201007387 */ /* 0x000fe80000100a00 */
[----:B0-----:R-:W2:Y:S01]  /*60730*/  LDL.LU.64 R16, [R1+0x7448] ;  /* 0x0074480001107983 */ /* 0x001ea20000300a00 */
[----:B---3--:R-:W-:Y:S01]  /*60740*/  HMMA.16816.F32.BF16 R20, R24, R20, R4 ;  /* 0x000000141814723c */ /* 0x008fe20000041804 */
[----:B------:R-:W-:-:S02]  /*60750*/  IMAD.MOV.U32 R2, RZ, RZ, R9 ;  /* 0x000000ffff027224 */ /* 0x000fc400078e0009 */
[----:B------:R-:W-:Y:S01]  /*60760*/  IMAD.MOV.U32 R0, RZ, RZ, R8 ;  /* 0x000000ffff007224 */ /* 0x000fe200078e0008 */
[----:B------:R-:W3:Y:S04]  /*60770*/  LDL R9, [R1+0x134] ;  /* 0x0001340001097983 */ /* 0x000ee80000100800 */
[----:B------:R-:W3:Y:S04]  /*60780*/  LDL R8, [R1+0x130] ;  /* 0x0001300001087983 */ /* 0x000ee80000100800 */
[----:B------:R-:W-:Y:S04]  /*60790*/  STL [R1+0x72fc], R2 ;  /* 0x0072fc0201007387 */ /* 0x000fe80000100800 */
[----:B------:R-:W-:Y:S07]  /*607a0*/  STL [R1+0x72f8], R0 ;  /* 0x0072f80001007387 */ /* 0x000fee0000100800 */
[----:B------:R-:W-:Y:S04]  /*607b0*/  STL.64 [R1+0xf20], R20 ;  /* 0x000f201401007387 */ /* 0x000fe80000100a00 */
[----:B------:R-:W-:Y:S01]  /*607c0*/  STL.64 [R1+0xf28], R22 ;  /* 0x000f281601007387 */ /* 0x000fe20000100a00 */
[----:B--2---:R-:W-:-:S15]  /*607d0*/  HMMA.16816.F32.BF16 R4, R24, R16, R12 ;  /* 0x000000101804723c */ /* 0x004fde000004180c */
[----:B------:R-:W-:-:S08]  /*607e0*/  NOP ;  /* 0x0000000000007918 */ /* 0x000fd00000000000 */
[----:B------:R0:W-:Y:S04]  /*607f0*/  STL.64 [R1+0xf10], R4 ;  /* 0x000f100401007387 */ /* 0x0001e80000100a00 */
[----:B------:R1:W-:Y:S04]  /*60800*/  STL.64 [R1+0xf18], R6 ;  /* 0x000f180601007387 */ /* 0x0003e80000100a00 */
[----:B0-----:R-:W2:Y:S04]  /*60810*/  LDL.LU.64 R4, [R1+0xed0] ;  /* 0x000ed00001047983 */ /* 0x001ea80000300a00 */
[----:B-1----:R-:W4:Y:S04]  /*60820*/  LDL.LU.64 R6, [R1+0xed8] ;  /* 0x000ed80001067983 */ /* 0x002f280000300a00 */
[----:B----4-:R-:W-:Y:S04]  /*60830*/  STL.64 [R1+0x7410], R6 ;  /* 0x0074100601007387 */ /* 0x010fe80000100a00 */
[----:B--2---:R0:W-:Y:S04]  /*60840*/  STL.64 [R1+0x7408], R4 ;  /* 0x0074080401007387 */ /* 0x0041e80000100a00 */
        /* <DEDUP_REMOVED lines=8> */
[----:B0-----:R-:W3:Y:S04]  /*608d0*/  LDL.LU.64 R4, [R1+0xf00] ;  /* 0x000f000001047983 */ /* 0x001ee80000300a00 */
[----:B------:R-:W3:Y:S04]  /*608e0*/  LDL.LU.64 R6, [R1+0xf08] ;  /* 0x000f080001067983 */ /* 0x000ee80000300a00 */
[----:B------:R-:W2:Y:S04]  /*608f0*/  LDL.LU.64 R20, [R1+0xea0] ;  /* 0x000ea00001147983 */ /* 0x000ea80000300a00 */
[----:B------:R-:W4:Y:S04]  /*60900*/  LDL.LU.64 R22, [R1+0xea8] ;  /* 0x000ea80001167983 */ /* 0x000f280000300a00 */
[----:B----4-:R-:W-:Y:S04]  /*60910*/  STL.64 [R1+0x73d0], R22 ;  /* 0x0073d01601007387 */ /* 0x010fe80000100a00 */
[----:B--2---:R0:W-:Y:S04]  /*60920*/  STL.64 [R1+0x73c8], R20 ;  /* 0x0073c81401007387 */ /* 0x0041e80000100a00 */
[----:B0-----:R-:W2:Y:S04]  /*60930*/  LDL.LU.64 R20, [R1+0xeb0] ;  /* 0x000eb00001147983 */ /* 0x001ea80000300a00 */
[----:B------:R-:W4:Y:S01]  /*60940*/  LDL.LU.64 R22, [R1+0xeb8] ;  /* 0x000eb80001167983 */ /* 0x000f220000300a00 */
[----:B---3--:R-:W-:Y:S01]  /*60950*/  HMMA.16816.F32.BF16 R8, R24, R8, R4 ;  /* 0x000000081808723c */ /* 0x008fe20000041804 */
[----:B------:R-:W-:-:S02]  /*60960*/  IMAD.MOV.U32 R2, RZ, RZ, R16 ;  /* 0x000000ffff027224 */ /* 0x000fc400078e0010 */
[----:B------:R-:W-:Y:S01]  /*60970*/  IMAD.MOV.U32 R0, RZ, RZ, R17 ;  /* 0x000000ffff007224 */ /* 0x000fe200078e0011 */
[----:B----4-:R-:W-:Y:S04]  /*60980*/  STL.64 [R1+0x73e8], R22 ;  /* 0x0073e81601007387 */ /* 0x010fe80000100a00 */
[----:B--2---:R0:W-:Y:S04]  /*60990*/  STL.64 [R1+0x73e0], R20 ;  /* 0x0073e01401007387 */ /* 0x0041e80000100a00 */
[----:B0-----:R-:W2:Y:S04]  /*609a0*/  LDL.LU.64 R20, [R1+0xec0] ;  /* 0x000ec00001147983 */ /* 0x001ea80000300a00 */
[----:B------:R-:W2:Y:S04]  /*609b0*/  LDL.LU.64 R22, [R1+0xec8] ;  /* 0x000ec80001167983 */ /* 0x000ea80000300a00 */
[----:B------:R-:W3:Y:S04]  /*609c0*/  LDL.LU.64 R12, [R1+0xe90] ;  /* 0x000e9000010c7983 */ /* 0x000ee80000300a00 */
[----:B------:R-:W3:Y:S04]  /*609d0*/  LDL.LU.64 R14, [R1+0xe98] ;  /* 0x000e9800010e7983 */ /* 0x000ee80000300a00 */
[----:B------:R-:W4:Y:S04]  /*609e0*/  LDL.LU.64 R16, [R1+0xe70] ;  /* 0x000e700001107983 */ /* 0x000f280000300a00 */
[----:B------:R-:W4:Y:S04]  /*609f0*/  LDL.LU.64 R18, [R1+0xe78] ;  /* 0x000e780001127983 */ /* 0x000f280000300a00 */
        /* <DEDUP_REMOVED lines=21> */
[----:B------:R-:W3:-:S15]  /*60b50*/  LDL.LU.64 R4, [R1+0x73f0] ;  /* 0x0073f00001047983 */ /* 0x000ede0000300a00 */
[----:B------:R-:W-:-:S02]  /*60b60*/  NOP ;  /* 0x0000000000007918 */ /* 0x000fc40000000000 */
[----:B------:R2:W-:Y:S04]  /*60b70*/  STL.64 [R1+0xed0], R8 ;  /* 0x000ed00801007387 */ /* 0x0005e80000100a00 */
[----:B------:R-:W-:Y:S01]  /*60b80*/  STL.64 [R1+0xed8], R10 ;  /* 0x000ed80a01007387 */ /* 0x000fe20000100a00 */
[----:B--2---:R-:W-:Y:S02]  /*60b90*/  IMAD.MOV.U32 R8, RZ, RZ, R7 ;  /* 0x000000ffff087224 */ /* 0x004fe400078e0007 */
[----:B------:R-:W-:Y:S02]  /*60ba0*/  IMAD.MOV.U32 R9, RZ, RZ, R6 ;  /* 0x000000ffff097224 */ /* 0x000fe400078e0006 */
[C---:B---3--:R-:W-:Y:S03]  /*60bb0*/  HMMA.16816.F32.BF16 R4, R24.reuse, R4, R20 ;  /* 0x000000041804723c */ /* 0x048fe60000041814 */
        /* <DEDUP_REMOVED lines=16> */
[----:B------:R-:W2:-:S15]  /*60cc0*/  LDL.LU.64 R20, [R1+0x73b8] ;  /* 0x0073b80001147983 */ /* 0x000e9e0000300a00 */
[----:B------:R-:W-:-:S06]  /*60cd0*/  NOP ;  /* 0x0000000000007918 */ /* 0x000fcc0000000000 */
[----:B------:R0:W-:Y:S04]  /*60ce0*/  STL.64 [R1+0xea0], R4 ;  /* 0x000ea00401007387 */ /* 0x0001e80000100a00 */
[----:B------:R1:W-:Y:S04]  /*60cf0*/  STL.64 [R1+0xea8], R6 ;  /* 0x000ea80601007387 */ /* 0x0003e80000100a00 */
[----:B0-----:R-:W1:Y:S02]  /*60d00*/  LDL.LU.64 R4, [R1+0x73b0] ;  /* 0x0073b00001047983 */ /* 0x001e640000300a00 */
[----:B-1----:R-:W-:Y:S02]  /*60d10*/  HMMA.16816.F32.BF16 R4, R24, R4, R12 ;  /* 0x000000041804723c */ /* 0x002fe4000004180c */
[----:B------:R-:W4:-:S15]  /*60d20*/  LDL.LU.64 R12, [R1+0x73a8] ;  /* 0x0073a800010c7983 */ /* 0x000f1e0000300a00 */
[----:B------:R-:W-:-:S06]  /*60d30*/  NOP ;  /* 0x0000000000007918 */ /* 0x000fcc0000000000 */
[----:B------:R0:W-:Y:S04]  /*60d40*/  STL.64 [R1+0xe90], R4 ;  /* 0x000e900401007387 */ /* 0x0001e80000100a00 */
[----:B------:R1:W-:Y:S04]  /*60d50*/  STL.64 [R1+0xe98], R6 ;  /* 0x000e980601007387 */ /* 0x0003e80000100a00 */
[----:B0-----:R-:W3:Y:S01]  /*60d60*/  LDL.LU.64 R4, [R1+0x73a0] ;  /* 0x0073a00001047983 */ /* 0x001ee20000300a00 */
[----:B--2---:R-:W-:Y:S06]  /*60d70*/  HMMA.16816.F32.BF16 R8, R24, R20, R8 ;  /* 0x000000141808723c */ /* 0x004fec0000041808 */
[----:B-1----:R-:W-:-:S02]  /*60d80*/  IMAD.MOV.U32 R7, RZ, RZ, R20 ;  /* 0x000000ffff077224 */ /* 0x002fc400078e0014 */
[----:B------:R-:W-:-:S15]  /*60d90*/  IMAD.MOV.U32 R6, RZ, RZ, R21 ;  /* 0x000000ffff067224 */ /* 0x000fde00078e0015 */
[----:B------:R0:W-:Y:S04]  /*60da0*/  STL.64 [R1+0xe80], R8 ;  /* 0x000e800801007387 */ /* 0x0001e80000100a00 */
[----:B------:R1:W-:Y:S04]  /*60db0*/  STL.64 [R1+0xe88], R10 ;  /* 0x000e880a01007387 */ /* 0x0003e80000100a00 */
[----:B------:R-:W-:Y:S04]  /*60dc0*/  STL.64 [R1+0x7308], R6 ;  /* 0x0073080601007387 */ /* 0x000fe80000100a00 */
[----:B---3--:R4:W-:Y:S04]  /*60dd0*/  STL.64 [R1+0x7300], R4 ;  /* 0x0073000401007387 */ /* 0x0089e80000100a00 */
[----:B0-----:R-:W2:Y:S04]  /*60de0*/  LDL.LU.64 R8, [R1+0xe60] ;  /* 0x000e600001087983 */ /* 0x001ea80000300a00 */
[----:B-1----:R-:W2:Y:S01]  /*60df0*/  LDL.LU.64 R10, [R1+0xe68] ;  /* 0x000e6800010a7983 */ /* 0x002ea20000300a00 */
[----:B----4-:R-:W-:-:S15]  /*60e00*/  HMMA.16816.F32.BF16 R4, R24, R12, R16 ;  /* 0x0000000c1804723c */ /* 0x010fde0000041810 */
[----:B------:R-:W-:-:S08]  /*60e10*/  NOP ;  /* 0x0000000000007918 */ /* 0x000fd00000000000 */
[----:B------:R0:W-:Y:S04]  /*60e20*/  STL.64 [R1+0xe70], R4 ;  /* 0x000e700401007387 */ /* 0x0001e80000100a00 */
[----:B------:R-:W-:Y:S04]  /*60e30*/  STL.64 [R1+0xe78], R6 ;  /* 0x000e780601007387 */ /* 0x000fe80000100a00 */
[----:B------:R-:W3:Y:S04]  /*60e40*/  LDL.LU.64 R20, [R1+0xe40] ;  /* 0x000e400001147983 */ /* 0x000ee80000300a00 */
[----:B------:R-:W4:Y:S01]  /*60e50*/  LDL.LU.64 R22, [R1+0xe48] ;  /* 0x000e480001167983 */ /* 0x000f220000300a00 */
[----:B0-----:R-:W-:-:S02]  /*60e60*/  IMAD.MOV.U32 R4, RZ, RZ, R29 ;  /* 0x000000ffff047224 */ /* 0x001fc400078e001d */
[----:B------:R-:W-:Y:S01]  /*60e70*/  IMAD.MOV.U32 R5, RZ, RZ, R3 ;  /* 0x000000ffff057224 */ /* 0x000fe200078e0003 */
[----:B----4-:R-:W-:Y:S04]  /*60e80*/  STL.64 [R1+0x7390], R22 ;  /* 0x0073901601007387 */ /* 0x010fe80000100a00 */
[----:B---3--:R0:W-:Y:S04]  /*60e90*/  STL.64 [R1+0x7388], R20 ;  /* 0x0073881401007387 */ /* 0x0081e80000100a00 */
[----:B0-----:R-:W3:Y:S04]  /*60ea0*/  LDL.LU.64 R20, [R1+0xe50] ;  /* 0x000e500001147983 */ /* 0x001ee80000300a00 */
[----:B------:R-:W3:Y:S04]  /*60eb0*/  LDL.LU.64 R22, [R1+0xe58] ;  /* 0x000e580001167983 */ /* 0x000ee80000300a00 */
[----:B------:R0:W-:Y:S04]  /*60ec0*/  STL.64 [R1+0x7358], R4 ;  /* 0x0073580401007387 */ /* 0x0001e80000100a00 */
[----:B------:R-:W4:Y:S04]  /*60ed0*/  LDL.64 R16, [R1+0x20] ;  /* 0x0000200001107983 */ /* 0x000f280000100a00 */
[----:B0-----:R-:W3:Y:S04]  /*60ee0*/  LDL.64 R4, [R1+0x70] ;  /* 0x0000700001047983 */ /* 0x001ee80000100a00 */
[----:B----4-:R0:W-:Y:S04]  /*60ef0*/  STL.64 [R1+0x7350], R16 ;  /* 0x0073501001007387 */ /* 0x0101e80000100a00 */
[----:B------:R-:W4:Y:S04]  /*60f00*/  LDL.64 R12, [R1] ;  /* 0x00000000010c7983 */ /* 0x000f280000100a00 */
[----:B0-----:R-:W3:Y:S04]  /*60f10*/  LDL.64 R16, [R1+0x60] ;  /* 0x0000600001107983 */ /* 0x001ee80000100a00 */
[----:B----4-:R0:W-:Y:S04]  /*60f20*/  STL.64 [R1+0x7330], R12 ;  /* 0x0073300c01007387 */ /* 0x0101e80000100a00 */
[----:B0-----:R-:W2:Y:S02]  /*60f30*/  LDL.64 R12, [R1+0x90] ;  /* 0x00009000010c7983 */ /* 0x001ea40000100a00 */
[----:B--2---:R-:W-:Y:S06]  /*60f40*/  HMMA.16816.F32.BF16 R8, R24, R12, R8 ;  /* 0x0000000c1808723c */ /* 0x004fec0000041808 */
[----:B------:R-:W-:-:S02]  /*60f50*/  IMAD.MOV.U32 R29, RZ, RZ, R12 ;  /* 0x000000ffff1d7224 */ /* 0x000fc400078e000c */
[----:B------:R-:W-:-:S15]  /*60f60*/  IMAD.MOV.U32 R3, RZ, RZ, R13 ;  /* 0x000000ffff037224 */ /* 0x000fde00078e000d */
[----:B------:R0:W-:Y:S04]  /*60f70*/  STL.64 [R1+0xe60], R8 ;  /* 0x000e600801007387 */ /* 0x0001e80000100a00 */
[----:B------:R3:W-:Y:S04]  /*60f80*/  STL.64 [R1+0xe68], R10 ;  /* 0x000e680a01007387 */ /* 0x0007e80000100a00 */
[----:B0-----:R-:W3:Y:S04]  /*60f90*/  LDL.LU.64 R8, [R1+0x7398] ;  /* 0x0073980001087983 */ /* 0x001ee80000300a00 */
[----:B------:R-:W2:Y:S04]  /*60fa0*/  LDL.64 R12, [R1+0x10] ;  /* 0x00001000010c7983 */ /* 0x000ea80000100a00 */
[----:B--2---:R0:W-:Y:S01]  /*60fb0*/  STL.64 [R1+0x7348], R12 ;  /* 0x0073480c01007387 */ /* 0x0041e20000100a00 */
[C---:B---3--:R-:W-:Y:S03]  /*60fc0*/  HMMA.16816.F32.BF16 R8, R24.reuse, R8, R20 ;  /* 0x000000081808723c */ /* 0x048fe60000041814 */
[----:B0-----:R-:W2:Y:S04]  /*60fd0*/  LDL.LU.64 R12, [R1+0xe30] ;  /* 0x000e3000010c7983 */ /* 0x001ea80000300a00 */
[----:B------:R-:W2:Y:S04]  /*60fe0*/  LDL.LU.64 R14, [R1+0xe38] ;  /* 0x000e3800010e7983 */ /* 0x000ea80000300a00 */
[----:B------:R-:W-:Y:S04]  /*60ff0*/  STL [R1+0x71e0], R29 ;  /* 0x0071e01d01007387 */ /* 0x000fe80000100800 */
[----:B------:R-:W-:Y:S04]  /*61000*/  STL [R1+0x71dc], R3 ;  /* 0x0071dc0301007387 */ /* 0x000fe80000100800 */
[----:B------:R-:W3:Y:S04]  /*61010*/  LDL.LU.64 R22, [R1+0x7390] ;  /* 0x0073900001167983 */ /* 0x000ee80000300a00 */
[----:B------:R-:W3:Y:S04]  /*61020*/  LDL.LU.64 R20, [R1+0x7388] ;  /* 0x0073880001147983 */ /* 0x000ee80000300a00 */
[----:B------:R-:W-:Y:S04]  /*61030*/  STL.64 [R1+0xe50], R8 ;  /* 0x000e500801007387 */ /* 0x000fe80000100a00 */
[----:B------:R0:W-:Y:S04]  /*61040*/  STL.64 [R1+0xe58], R10 ;  /* 0x000e580a01007387 */ /* 0x0001e80000100a00 */
[----:B0-----:R-:W4:Y:S04]  /*61050*/  LDL.LU.64 R10, [R1+0x7380] ;  /* 0x00738000010a7983 */ /* 0x001f280000300a00 */
[----:B------:R-:W4:Y:S01]  /*61060*/  LDL.LU.64 R8, [R1+0x7378] ;  /* 0x0073780001087983 */ /* 0x000f220000300a00 */
[----:B---3--:R-:W-:-:S15]  /*61070*/  HMMA.16816.F32.BF16 R20, R24, R4, R20 ;  /* 0x000000041814723c */ /* 0x008fde0000041814 */
[----:B------:R-:W-:-:S08]  /*61080*/  NOP ;  /* 0x0000000000007918 */ /* 0x000fd00000000000 */
[----:B------:R-:W-:Y:S04]  /*61090*/  STL.64 [R1+0xe40], R20 ;  /* 0x000e401401007387 */ /* 0x000fe80000100a00 */
[----:B------:R0:W-:Y:S02]  /*610a0*/  STL.64 [R1+0xe48], R22 ;  /* 0x000e481601007387 */ /* 0x0001e40000100a00 */
[----:B0-----:R-:W-:Y:S02]  /*610b0*/  IMAD.MOV.U32 R23, RZ, RZ, R4 ;  /* 0x000000ffff177224 */ /* 0x001fe400078e0004 */
[----:B------:R-:W-:-:S05]  /*610c0*/  IMAD.MOV.U32 R22, RZ, RZ, R5 ;  /* 0x000000ffff167224 */ /* 0x000fca00078e0005 */
[----:B------:R-:W-:Y:S04]  /*610d0*/  STL.64 [R1+0x7360], R22 ;  /* 0x0073601601007387 */ /* 0x000fe80000100a00 */
[----:B------:R-:W3:Y:S04]  /*610e0*/  LDL R20, [R1+0x50] ;  /* 0x0000500001147983 */ /* 0x000ee80000100800 */
[----:B------:R-:W3:Y:S04]  /*610f0*/  LDL.LU.64 R4, [R1+0xe10] ;  /* 0x000e100001047983 */ /* 0x000ee80000300a00 */
[----:B------:R-:W3:Y:S01]  /*61100*/  LDL.LU.64 R6, [R1+0xe18] ;  /* 0x000e180001067983 */ /* 0x000ee20000300a00 */
[----:B--2---:R-:W-:Y:S01]  /*61110*/  HMMA.16816.F32.BF16 R12, R24, R16, R12 ;  /* 0x00000010180c723c */ /* 0x004fe2000004180c */
[----:B----4-:R-:W-:-:S05]  /*61120*/  IMAD.MOV.U32 R21, RZ, RZ, R10 ;  /* 0x000000ffff157224 */ /* 0x010fca00078e000a */
[----:B------:R-:W-:Y:S02]  /*61130*/  IMAD.MOV.U32 R3, RZ, RZ, R16 ;  /* 0x000000ffff037224 */ /* 0x000fe400078e0010 */
[----:B------:R-:W-:Y:S01]  /*61140*/  IMAD.MOV.U32 R10, RZ, RZ, R17 ;  /* 0x000000ffff0a7224 */ /* 0x000fe200078e0011 */
[----:B---3--:R-:W-:Y:S04]  /*61150*/  STL.64 [R1+0x7370], R6 ;  /* 0x0073700601007387 */ /* 0x008fe80000100a00 */
[----:B------:R0:W-:Y:S04]  /*61160*/  STL.64 [R1+0x7368], R4 ;  /* 0x0073680401007387 */ /* 0x0001e80000100a00 */
[----:B0-----:R-:W2:Y:S04]  /*61170*/  LDL.LU.64 R4, [R1+0xe20] ;  /* 0x000e200001047983 */ /* 0x001ea80000300a00 */
[----:B------:R-:W2:Y:S04]  /*61180*/  LDL.LU.64 R6, [R1+0xe28] ;  /* 0x000e280001067983 */ /* 0x000ea80000300a00 */
[----:B------:R0:W-:Y:S04]  /*61190*/  STL.64 [R1+0xe30], R12 ;  /* 0x000e300c01007387 */ /* 0x0001e80000100a00 */
[----:B------:R1:W-:Y:S04]  /*611a0*/  STL.64 [R1+0xe38], R14 ;  /* 0x000e380e01007387 */ /* 0x0003e80000100a00 */
[----:B------:R-:W3:Y:S04]  /*611b0*/  LDL.LU.64 R16, [R1+0xe00] ;  /* 0x000e000001107983 */ /* 0x000ee80000300a00 */
[----:B------:R-:W3:Y:S04]  /*611c0*/  LDL.LU.64 R18, [R1+0xe08] ;  /* 0x000e080001127983 */ /* 0x000ee80000300a00 */
[----:B0-----:R-:W4:Y:S04]  /*611d0*/  LDL.LU.64 R12, [R1+0xdf0] ;  /* 0x000df000010c7983 */ /* 0x001f280000300a00 */
[----:B-1----:R-:W4:Y:S04]  /*611e0*/  LDL.LU.64 R14, [R1+0xdf8] ;  /* 0x000df800010e7983 */ /* 0x002f280000300a00 */
[----:B------:R-:W-:Y:S04]  /*611f0*/  STL [R1+0x7218], R10 ;  /* 0x0072180a01007387 */ /* 0x000fe80000100800 */
[----:B------:R-:W-:Y:S04]  /*61200*/  STL [R1+0x7328], R11 ;  /* 0x0073280b01007387 */ /* 0x000fe80000100800 */
[----:B------:R0:W-:Y:S04]  /*61210*/  STL.64 [R1+0x7320], R8 ;  /* 0x0073200801007387 */ /* 0x0001e80000100a00 */
[----:B0-----:R-:W3:Y:S04]  /*61220*/  LDL R8, [R1+0x40] ;  /* 0x0000400001087983 */ /* 0x001ee80000100800 */
[----:B------:R-:W-:Y:S01]  /*61230*/  STL [R1+0x7200], R3 ;  /* 0x0072000301007387 */ /* 0x000fe20000100800 */
[----:B--2---:R-:W-:Y:S03]  /*61240*/  HMMA.16816.F32.BF16 R20, R24, R20, R4 ;  /* 0x000000141814723c */ /* 0x004fe60000041804 */
[----:B------:R-:W3:Y:S04]  /*61250*/  LDL.LU.64 R6, [R1+0x7370] ;  /* 0x0073700001067983 */ /* 0x000ee80000300a00 */
[----:B------:R-:W3:Y:S01]  /*61260*/  LDL.LU.64 R4, [R1+0x7368] ;  /* 0x0073680001047983 */ /* 0x000ee20000300a00 */
[----:B------:R-:W-:-:S15]  /*61270*/  IMAD.MOV.U32 R9, RZ, RZ, R28 ;  /* 0x000000ffff097224 */ /* 0x000fde00078e001c */
[----:B------:R-:W-:Y:S04]  /*61280*/  STL.64 [R1+0xe20], R20 ;  /* 0x000e201401007387 */ /* 0x000fe80000100a00 */
[----:B------:R0:W-:Y:S04]  /*61290*/  STL.64 [R1+0xe28], R22 ;  /* 0x000e281601007387 */ /* 0x0001e80000100a00 */
[----:B0-----:R-:W2:Y:S01]  /*612a0*/  LDL.LU.64 R22, [R1+0x7360] ;  /* 0x0073600001167983 */ /* 0x001ea20000300a00 */
[----:B---3--:R-:W-:Y:S03]  /*612b0*/  HMMA.16816.F32.BF16 R8, R24, R8, R4 ;  /* 0x000000081808723c */ /* 0x008fe60000041804 */
[----:B------:R-:W3:-:S15]  /*612c0*/  LDL.LU.64 R4, [R1+0x7358] ;  /* 0x0073580001047983 */ /* 0x000ede0000300a00 */
[----:B------:R-:W-:-:S05]  /*612d0*/  NOP ;  /* 0x0000000000007918 */ /* 0x000fca0000000000 */
[----:B------:R0:W-:Y:S04]  /*612e0*/  STL.64 [R1+0xe10], R8 ;  /* 0x000e100801007387 */ /* 0x0001e80000100a00 */
[----:B------:R1:W-:Y:S04]  /*612f0*/  STL.64 [R1+0xe18], R10 ;  /* 0x000e180a01007387 */ /* 0x0003e80000100a00 */
[----:B0-----:R-:W4:Y:S04]  /*61300*/  LDL.LU.64 R8, [R1+0xdd0] ;  /* 0x000dd00001087983 */ /* 0x001f280000300a00 */
[----:B-1----:R-:W2:Y:S01]  /*61310*/  LDL.LU.64 R10, [R1+0xdd8] ;  /* 0x000dd800010a7983 */ /* 0x002ea20000300a00 */
[C---:B---3--:R-:W-:Y:S03]  /*61320*/  HMMA.16816.F32.BF16 R4, R24.reuse, R4, R16 ;  /* 0x000000041804723c */ /* 0x048fe60000041810 */
[----:B--2---:R-:W-:Y:S04]  /*61330*/  STL.64 [R1+0x7340], R10 ;  /* 0x0073400a01007387 */ /* 0x004fe80000100a00 */
[----:B----4-:R0:W-:Y:S04]  /*61340*/  STL.64 [R1+0x7338], R8 ;  /* 0x0073380801007387 */ /* 0x0101e80000100a00 */
[----:B0-----:R-:W2:Y:S04]  /*61350*/  LDL.LU.64 R8, [R1+0xde0] ;  /* 0x000de00001087983 */ /* 0x001ea80000300a00 */
[----:B------:R-:W2:Y:S04]  /*61360*/  LDL.LU.64 R10, [R1+0xde8] ;  /* 0x000de800010a7983 */ /* 0x000ea80000300a00 */
[----:B------:R-:W3:Y:S04]  /*61370*/  LDL.LU.64 R16, [R1+0x7350] ;  /* 0x0073500001107983 */ /* 0x000ee80000300a00 */
[----:B------:R0:W-:Y:S04]  /*61380*/  STL.64 [R1+0xe00], R4 ;  /* 0x000e000401007387 */ /* 0x0001e80000100a00 */
[----:B------:R1:W-:Y:S04]  /*61390*/  STL.64 [R1+0xe08], R6 ;  /* 0x000e080601007387 */ /* 0x0003e80000100a00 */
[----:B0-----:R-:W4:Y:S04]  /*613a0*/  LDL.LU.64 R4, [R1+0xdc0] ;  /* 0x000dc00001047983 */ /* 0x001f280000300a00 */
[----:B-1----:R-:W4:Y:S01]  /*613b0*/  LDL.LU.64 R6, [R1+0xdc8] ;  /* 0x000dc80001067983 */ /* 0x002f220000300a00 */
[----:B---3--:R-:W-:-:S15]  /*613c0*/  HMMA.16816.F32.BF16 R12, R24, R16, R12 ;  /* 0x00000010180c723c */ /* 0x008fde000004180c */
[----:B------:R-:W-:-:S08]  /*613d0*/  NOP ;  /* 0x0000000000007918 */ /* 0x000fd00000000000 */
[----:B------:R0:W-:Y:S04]  /*613e0*/  STL.64 [R1+0xdf0], R12 ;  /* 0x000df00c01007387 */ /* 0x0001e80000100a00 */
[----:B------:R-:W-:Y:S04]  /*613f0*/  STL.64 [R1+0xdf8], R14 ;  /* 0x000df80e01007387 */ /* 0x000fe80000100a00 */
[----:B0-----:R-:W2:Y:S01]  /*61400*/  LDL.LU.64 R12, [R1+0x7348] ;  /* 0x00734800010c7983 */ /* 0x001ea20000300a00 */
[----:B------:R-:W-:Y:S02]  /*61410*/  IMAD.MOV.U32 R21, RZ, RZ, R17 ;  /* 0x000000ffff157224 */ /* 0x000fe400078e0011 */
[----:B------:R-:W-:-:S02]  /*61420*/  IMAD.MOV.U32 R29, RZ, RZ, R16 ;  /* 0x000000ffff1d7224 */ /* 0x000fc400078e0010 */
[----:B------:R-:W3:Y:S04]  /*61430*/  LDL.LU.64 R16, [R1+0xda0] ;  /* 0x000da00001107983 */ /* 0x000ee80000300a00 */
[----:B------:R-:W3:Y:S04]  /*61440*/  LDL.LU.64 R18, [R1+0xda8] ;  /* 0x000da80001127983 */ /* 0x000ee80000300a00 */
[----:B------:R-:W-:Y:S04]  /*61450*/  STL.64 [R1+0x72f0], R22 ;  /* 0x0072f01601007387 */ /* 0x000fe80000100a00 */
[----:B------:R0:W-:Y:S04]  /*61460*/  STL [R1+0x72e8], R21 ;  /* 0x0072e81501007387 */ /* 0x0001e80000100800 */
[----:B0-----:R-:W3:Y:S04]  /*61470*/  LDL.LU.64 R20, [R1+0xdb0] ;  /* 0x000db00001147983 */ /* 0x001ee80000300a00 */
[----:B------:R-:W3:Y:S04]  /*61480*/  LDL.LU.64 R22, [R1+0xdb8] ;  /* 0x000db80001167983 */ /* 0x000ee80000300a00 */
[----:B------:R-:W-:Y:S01]  /*61490*/  STL [R1+0x721c], R29 ;  /* 0x00721c1d01007387 */ /* 0x000fe20000100800 */
        /* <DEDUP_REMOVED lines=8> */
[----:B--2---:R-:W-:Y:S06]  /*61520*/  HMMA.16816.F32.BF16 R8, R24, R12, R8 ;  /* 0x0000000c1808723c */ /* 0x004fec0000041808 */
[----:B------:R-:W-:-:S15]  /*61530*/  IMAD.MOV.U32 R29, RZ, RZ, R12 ;  /* 0x000000ffff1d7224 */ /* 0x000fde00078e000c */
[----:B------:R-:W-:-:S02]  /*61540*/  NOP ;  /* 0x0000000000007918 */ /* 0x000fc40000000000 */
[----:B------:R-:W-:Y:S04]  /*61550*/  STL.64 [R1+0xdd0], R8 ;  /* 0x000dd00801007387 */ /* 0x000fe80000100a00 */
[----:B------:R0:W-:Y:S04]  /*61560*/  STL.64 [R1+0xdd8], R10 ;  /* 0x000dd80a01007387 */ /* 0x0001e80000100a00 */
[----:B0-----:R-:W2:Y:S04]  /*61570*/  LDL.LU R11, [R1+0x7328] ;  /* 0x00732800010b7983 */ /* 0x001ea80000300800 */
[----:B------:R-:W3:Y:S01]  /*61580*/  LDL.LU.64 R8, [R1+0x7320] ;  /* 0x0073200001087983 */ /* 0x000ee20000300a00 */
[----:B------:R-:W-:-:S03]  /*61590*/  IMAD.MOV.U32 R10, RZ, RZ, R13 ;  /* 0x000000ffff0a7224 */ /* 0x000fc600078e000d */
[----:B------:R-:W2:Y:S04]  /*615a0*/  LDL.LU.64 R14, [R1+0x7318] ;  /* 0x00731800010e7983 */ /* 0x000ea80000300a00 */
[----:B------:R-:W4:Y:S02]  /*615b0*/  LDL.LU.64 R12, [R1+0x7310] ;  /* 0x00731000010c7983 */ /* 0x000f240000300a00 */
[----:B----4-:R-:W-:-:S15]  /*615c0*/  HMMA.16816.F32.BF16 R4, R24, R12, R4 ;  /* 0x0000000c1804723c */ /* 0x010fde0000041804 */
[----:B------:R-:W-:-:S08]  /*615d0*/  NOP ;  /* 0x0000000000007918 */ /* 0x000fd00000000000 */
[----:B------:R-:W-:Y:S04]  /*615e0*/  STL.64 [R1+0xdc0], R4 ;  /* 0x000dc00401007387 */ /* 0x000fe80000100a00 */
[----:B------:R0:W-:Y:S04]  /*615f0*/  STL.64 [R1+0xdc8], R6 ;  /* 0x000dc80601007387 */ /* 0x0001e80000100a00 */
[----:B0-----:R-:W4:Y:S04]  /*61600*/  LDL.LU.64 R6, [R1+0x7308] ;  /* 0x0073080001067983 */ /* 0x001f280000300a00 */
[----:B------:R-:W4:Y:S01]  /*61610*/  LDL.LU.64 R4, [R1+0x7300] ;  /* 0x0073000001047983 */ /* 0x000f220000300a00 */
[----:B---3--:R-:W-:Y:S03]  /*61620*/  HMMA.16816.F32.BF16 R20, R24, R8, R20 ;  /* 0x000000081814723c */ /* 0x008fe60000041814 */
[----:B--2---:R-:W-:Y:S04]  /*61630*/  STL.64 [R1+0x7118], R14 ;  /* 0x0071180e01007387 */ /* 0x004fe80000100a00 */
[----:B------:R0:W-:Y:S04]  /*61640*/  STL.64 [R1+0x7110], R12 ;  /* 0x0071100c01007387 */ /* 0x0001e80000100a00 */
[----:B0-----:R-:W2:Y:S01]  /*61650*/  LDL R12, [R1+0x190] ;  /* 0x00019000010c7983 */ /* 0x001ea20000100800 */
[----:B------:R-:W-:-:S11]  /*61660*/  IMAD.MOV.U32 R13, RZ, RZ, R11 ;  /* 0x000000ffff0d7224 */ /* 0x000fd600078e000b */
[----:B------:R0:W-:Y:S04]  /*61670*/  STL.64 [R1+0xdb0], R20 ;  /* 0x000db01401007387 */ /* 0x0001e80000100a00 */
[----:B------:R1:W-:Y:S04]  /*61680*/  STL.64 [R1+0xdb8], R22 ;  /* 0x000db81601007387 */ /* 0x0003e80000100a00 */
[----:B0-----:R-:W3:Y:S04]  /*61690*/  LDL.LU.64 R20, [R1+0xd90] ;  /* 0x000d900001147983 */ /* 0x001ee80000300a00 */
[----:B-1----:R-:W3:Y:S04]  /*616a0*/  LDL.LU.64 R22, [R1+0xd98] ;  /* 0x000d980001167983 */ /* 0x002ee80000300a00 */
[----:B------:R-:W-:Y:S04]  /*616b0*/  STL [R1+0x7258], R10 ;  /* 0x0072580a01007387 */ /* 0x000fe80000100800 */
[----:B------:R4:W-:Y:S02]  /*616c0*/  STL.64 [R1+0x7250], R8 ;  /* 0x0072500801007387 */ /* 0x0009e40000100a00 */
[----:B----4-:R-:W-:Y:S02]  /*616d0*/  HMMA.16816.F32.BF16 R8, R24, R4, R16 ;  /* 0x000000041808723c */ /* 0x010fe40000041810 */
[----:B------:R-:W4:Y:S04]  /*616e0*/  LDL.LU.64 R16, [R1+0x450] ;  /* 0x0004500001107983 */ /* 0x000f280000300a00 */
[----:B------:R-:W4:-:S15]  /*616f0*/  LDL.LU.64 R18, [R1+0x458] ;  /* 0x0004580001127983 */ /* 0x000f1e0000300a00 */
[----:B------:R-:W-:-:S02]  /*61700*/  NOP ;  /* 0x0000000000007918 */ /* 0x000fc40000000000 */
[----:B------:R0:W-:Y:S04]  /*61710*/  STL.64 [R1+0xda0], R8 ;  /* 0x000da00801007387 */ /* 0x0001e80000100a00 */
[----:B------:R1:W-:Y:S04]  /*61720*/  STL.64 [R1+0xda8], R10 ;  /* 0x000da80a01007387 */ /* 0x0003e80000100a00 */
[----:B0-----:R-:W2:Y:S04]  /*61730*/  LDL.LU.64 R8, [R1+0x3f0] ;  /* 0x0003f00001087983 */ /* 0x001ea80000300a00 */
[----:B-1----:R-:W2:Y:S04]  /*61740*/  LDL.LU.64 R10, [R1+0x3f8] ;  /* 0x0003f800010a7983 */ /* 0x002ea80000300a00 */
[----:B------:R0:W-:Y:S04]  /*61750*/  STL.64 [R1+0x71e8], R4 ;  /* 0x0071e80401007387 */ /* 0x0001e80000100a00 */
[----:B------:R-:W-:Y:S01]  /*61760*/  STL.64 [R1+0x7260], R6 ;  /* 0x0072600601007387 */ /* 0x000fe20000100a00 */
[----:B0-----:R-:W-:-:S02]  /*61770*/  IMAD.MOV.U32 R4, RZ, RZ, R2 ;  /* 0x000000ffff047224 */ /* 0x001fc400078e0002 */
[----:B------:R-:W-:Y:S01]  /*61780*/  IMAD.MOV.U32 R5, RZ, RZ, R0 ;  /* 0x000000ffff057224 */ /* 0x000fe200078e0000 */
[----:B------:R-:W2:Y:S04]  /*61790*/  LDL.LU R2, [R1+0x72fc] ;  /* 0x0072fc0001027983 */ /* 0x000ea80000300800 */
[----:B------:R-:W2:Y:S04]  /*617a0*/  LDL.LU R0, [R1+0x72f8] ;  /* 0x0072f80001007983 */ /* 0x000ea80000300800 */
[----:B------:R0:W-:Y:S04]  /*617b0*/  STL.64 [R1+0x7278], R4 ;  /* 0x0072780401007387 */ /* 0x0001e80000100a00 */
[----:B0-----:R-:W3:Y:S04]  /*617c0*/  LDL R4, [R1+0x1e0] ;  /* 0x0001e00001047983 */ /* 0x001ee80000100800 */
[----:B------:R-:W3:Y:S02]  /*617d0*/  LDL R5, [R1+0x1e4] ;  /* 0x0001e40001057983 */ /* 0x000ee40000100800 */
[----:B---3--:R-:W-:Y:S02]  /*617e0*/  HMMA.16816.F32.BF16 R4, R24, R4, R20 ;  /* 0x000000041804723c */ /* 0x008fe40000041814 */
[----:B------:R-:W3:Y:S04]  /*617f0*/  LDL.LU.64 R22, [R1+0x72f0] ;  /* 0x0072f00001167983 */ /* 0x000ee80000300a00 */
[----:B------:R-:W3:-:S15]  /*61800*/  LDL.LU R21, [R1+0x72e8] ;  /* 0x0072e80001157983 */ /* 0x000ede0000300800 */
[----:B------:R-:W-:-:S02]  /*61810*/  NOP ;  /* 0x0000000000007918 */ /* 0x000fc40000000000 */
[----:B------:R0:W-:Y:S04]  /*61820*/  STL.64 [R1+0xd90], R4 ;  /* 0x000d900401007387 */ /* 0x0001e80000100a00 */
[----:B------:R-:W-:Y:S04]  /*61830*/  STL.64 [R1+0xd98], R6 ;  /* 0x000d980601007387 */ /* 0x000fe80000100a00 */
[----:B0-----:R-:W4:Y:S04]  /*61840*/  LDL R4, [R1+0x150] ;  /* 0x0001500001047983 */ /* 0x001f280000100800 */
[----:B------:R-:W4:Y:S04]  /*61850*/  LDL R5, [R1+0x154] ;  /* 0x0001540001057983 */ /* 0x000f280000100800 */
[----:B----4-:R0:W-:Y:S04]  /*61860*/  STL.64 [R1+0x7290], R4 ;  /* 0x0072900401007387 */ /* 0x0101e80000100a00 */
[----:B0-----:R-:W4:Y:S04]  /*61870*/  LDL R4, [R1+0x1d0] ;  /* 0x0001d00001047983 */ /* 0x001f280000100800 */
[----:B------:R-:W4:Y:S02]  /*61880*/  LDL R5, [R1+0x1d4] ;  /* 0x0001d40001057983 */ /* 0x000f240000100800 */
[----:B----4-:R-:W-:Y:S02]  /*61890*/  HMMA.16816.F32.BF16 R4, R24, R4, R16 ;  /* 0x000000041804723c */ /* 0x010fe40000041810 */
[----:B------:R-:W4:Y:S04]  /*618a0*/  LDL.LU.64 R18, [R1+0x72e0] ;  /* 0x0072e00001127983 */ /* 0x000f280000300a00 */
[----:B------:R-:W4:Y:S04]  /*618b0*/  LDL.LU.64 R16, [R1+0x72d8] ;  /* 0x0072d80001107983 */ /* 0x000f280000300a00 */
[----:B------:R-:W4:-:S13]  /*618c0*/  LDL R24, [R1+0x1a0] ;  /* 0x0001a00001187983 */ /* 0x000f1a0000100800 */
[----:B------:R2:W-:Y:S04]  /*618d0*/  STL.64 [R1+0x450], R4 ;  /* 0x0004500401007387 */ /* 0x0005e80000100a00 */
[----:B------:R-:W-:Y:S04]  /*618e0*/  STL.64 [R1+0x458], R6 ;  /* 0x0004580601007387 */ /* 0x000fe80000100a00 */
[----:B------:R-:W4:Y:S01]  /*618f0*/  LDL R25, [R1+0x1a4] ;  /* 0x0001a40001197983 */ /* 0x000f220000100800 */
[----:B--2---:R-:W-:Y:S02]  /*61900*/  IMAD.MOV.U32 R4, RZ, RZ, R0 ;  /* 0x000000ffff047224 */ /* 0x004fe400078e0000 */
[----:B------:R-:W-:Y:S01]  /*61910*/  IMAD.MOV.U32 R5, RZ, RZ, R2 ;  /* 0x000000ffff057224 */ /* 0x000fe200078e0002 */
[----:B------:R-:W2:Y:S04]  /*61920*/  LDL.LU R0, [R1+0x72d4] ;  /* 0x0072d40001007983 */ /* 0x000ea80000300800 */
[----:B------:R-:W3:Y:S04]  /*61930*/  LDL.LU R2, [R1+0x72d0] ;  /* 0x0072d00001027983 */ /* 0x000ee80000300800 */
[----:B------:R0:W-:Y:S04]  /*61940*/  STL.64 [R1+0x72a8], R4 ;  /* 0x0072a80401007387 */ /* 0x0001e80000100a00 */
[----:B0-----:R-:W4:Y:S04]  /*61950*/  LDL.LU.64 R4, [R1+0x400] ;  /* 0x0004000001047983 */ /* 0x001f280000300a00 */
[----:B------:R-:W4:Y:S02]  /*61960*/  LDL.LU.64 R6, [R1+0x408] ;  /* 0x0004080001067983 */ /* 0x000f240000300a00 */
[----:B----4-:R-:W-:Y:S02]  /*61970*/  HMMA.16816.F32.BF16 R24, R16, R24, R4 ;  /* 0x000000181018723c */ /* 0x010fe40000041804 */
[----:B------:R-:W4:-:S15]  /*61980*/  LDL.LU.64 R4, [R1+0x7d0] ;  /* 0x0007d00001047983 */ /* 0x000f1e0000300a00 */
[----:B------:R-:W-:-:S06]  /*61990*/  NOP ;  /* 0x0000000000007918 */ /* 0x000fcc0000000000 */
[----:B------:R-:W-:Y:S04]  /*619a0*/  STL.64 [R1+0x400], R24 ;  /* 0x0004001801007387 */ /* 0x000fe80000100a00 */
[----:B------:R-:W-:Y:S04]  /*619b0*/  STL.64 [R1+0x408], R26 ;  /* 0x0004081a01007387 */ /* 0x000fe80000100a00 */
[----:B------:R-:W2:Y:S01]  /*619c0*/  LDL.LU.64 R6, [R1+0x7d8] ;  /* 0x0007d80001067983 */ /* 0x000ea20000300a00 */
[----:B------:R-:W-:-:S15]  /*619d0*/  HMMA.16816.F32.BF16 R8, R16, R12, R8 ;  /* 0x0000000c1008723c */ /* 0x000fde0000041808 */
[----:B------:R-:W-:-:S08]  /*619e0*/  NOP ;  /* 0x0000000000007918 */ /* 0x000fd00000000000 */
[----:B------:R0:W-:Y:S04]  /*619f0*/  STL.64 [R1+0x3f0], R8 ;  /* 0x0003f00801007387 */ /* 0x0001e80000100a00 */
[----:B------:R1:W-:Y:S04]  /*61a00*/  STL.64 [R1+0x3f8], R10 ;  /* 0x0003f80a01007387 */ /* 0x0003e80000100a00 */
[----:B--2---:R-:W-:Y:S04]  /*61a10*/  STL.64 [R1+0x72b8], R6 ;  /* 0x0072b80601007387 */ /* 0x004fe80000100a00 */
[----:B----4-:R-:W-:Y:S04]  /*61a20*/  STL.64 [R1+0x72b0], R4 ;  /* 0x0072b00401007387 */ /* 0x010fe80000100a00 */
        /* <DEDUP_REMOVED lines=14> */
[----:B------:R-:W0:Y:S01]  /*61b10*/  S2R R14, SR_TID.X ;  /* 0x00000000000e7919 */ /* 0x000e220000002100 */
[----:B------:R-:W1:Y:S01]  /*61b20*/  S2R R15, SR_TID.X ;  /* 0x00000000000f7919 */ /* 0x000e620000002100 */
[----:B0-----:R-:W-:Y:S01]  /*61b30*/  LOP3.LUT R14, R14, 0x7, RZ, 0xc0, !PT ;  /* 0x000000070e0e7812 */ /* 0x001fe200078ec0ff */
[----:B-1----:R-:W-:-:S04]  /*61b40*/  IMAD.SHL.U32 R20, R15, 0x2, RZ ;  /* 0x000000020f147824 */ /* 0x002fc800078e00ff */
[----:B------:R-:W-:Y:S01]  /*61b50*/  IMAD R14, R14, 0x110, RZ ;  /* 0x000001100e0e7824 */ /* 0x000fe200078e02ff */
[----:B----4-:R-:W-:Y:S04]  /*61b60*/  STL.64 [R1+0x72c8], R10 ;  /* 0x0072c80a01007387 */ /* 0x010fe80000100a00 */
[----:B--2---:R0:W-:Y:S04]  /*61b70*/  STL.64 [R1+0x72c0], R8 ;  /* 0x0072c00801007387 */ /* 0x0041e80000100a00 */
[----:B0-----:R-:W2:Y:S04]  /*61b80*/  LDL.LU.64 R8, [R1+0x7e0] ;  /* 0x0007e00001087983 */ /* 0x001ea80000300a00 */
[----:B------:R-:W2:Y:S04]  /*61b90*/  LDL.LU.64 R10, [R1+0x7e8] ;  /* 0x0007e800010a7983 */ /* 0x000ea80000300a00 */
[----:B------:R-:W4:Y:S01]  /*61ba0*/  LDL.64 R12, [R1+0xe0] ;  /* 0x0000e000010c7983 */ /* 0x000f220000100a00 */
[----:B------:R-:W-:Y:S01]  /*61bb0*/  IMAD.SHL.U32 R15, R15, 0x80, RZ ;  /* 0x000000800f0f7824 */ /* 0x000fe200078e00ff */
[----:B------:R-:W-:-:S04]  /*61bc0*/  LOP3.LUT R20, R14, 0x10, R20, 0x78, !PT ;  /* 0x000000100e147812 */ /* 0x000fc800078e7814 */
[----:B------:R-:W-:-:S04]  /*61bd0*/  LOP3.LUT R20, R20, 0x800, R15, 0xf8, !PT ;  /* 0x0000080014147812 */ /* 0x000fc800078ef80f */
[----:B------:R-:W-:-:S05]  /*61be0*/  LOP3.LUT R20, R20, 0x40, RZ, 0x3c, !PT ;  /* 0x0000004014147812 */ /* 0x000fca00078e3cff */
[----:B------:R-:W0:Y:S01]  /*61bf0*/  LDSM.16.MT88.4 R24, [R20+UR4+0x10000] ;  /* 0x010000041418783b */ /* 0x000e220008004200 */
[----:B---3--:R-:W-:Y:S02]  /*61c00*/  IMAD.MOV.U32 R4, RZ, RZ, R2 ;  /* 0x000000ffff047224 */ /* 0x008fe400078e0002 */
[----:B------:R-:W-:-:S07]  /*61c10*/  IMAD.MOV.U32 R5, RZ, RZ, R0 ;  /* 0x000000ffff057224 */ /* 0x000fce00078e0000 */
[C---:B--2---:R-:W-:Y:S01]  /*61c20*/  HMMA.16816.F32.BF16 R4, R16.reuse, R4, R8 ;  /* 0x000000041004723c */ /* 0x044fe20000041808 */
[----:B----4-:R1:W-:Y:S04]  /*61c30*/  STL.64 [R1+0x7220], R12 ;  /* 0x0072200c01007387 */ /* 0x0103e80000100a00 */
[----:B-1----:R-:W2:Y:S04]  /*61c40*/  LDL.64 R12, [R1+0x120] ;  /* 0x00012000010c7983 */ /* 0x002ea80000100a00 */
[----:B------:R-:W-:Y:S04]  /*61c50*/  STL [R1+0x70f8], R20 ;  /* 0x0070f81401007387 */ /* 0x000fe80000100800 */
[----:B------:R-:W-:Y:S04]  /*61c60*/  STL.64 [R1+0x71f8], R22 ;  /* 0x0071f81601007387 */ /* 0x000fe80000100a00 */
[----:B------:R1:W-:Y:S04]  /*61c70*/  STL [R1+0x71f0], R21 ;  /* 0x0071f01501007387 */ /* 0x0003e80000100800 */
[----:B-1----:R-:W2:Y:S04]  /*61c80*/  LDL.LU.64 R20, [R1+0x780] ;  /* 0x0007800001147983 */ /* 0x002ea80000300a00 */
[----:B------:R-:W2:Y:S04]  /*61c90*/  LDL.LU.64 R22, [R1+0x788] ;  /* 0x0007880001167983 */ /* 0x000ea80000300a00 */
[----:B0-----:R-:W-:Y:S04]  /*61ca0*/  STL [R1+0x70dc], R24 ;  /* 0x0070dc1801007387 */ /* 0x001fe80000100800 */
[----:B------:R0:W-:Y:S04]  /*61cb0*/  STL [R1+0x70d8], R25 ;  /* 0x0070d81901007387 */ /* 0x0001e80000100800 */
[----:B------:R-:W-:Y:S04]  /*61cc0*/  STL [R1+0x70d4], R26 ;  /* 0x0070d41a01007387 */ /* 0x000fe80000100800 */
[----:B------:R-:W-:Y:S04]  /*61cd0*/  STL [R1+0x70d0], R27 ;  /* 0x0070d01b01007387 */ /* 0x000fe80000100800 */
[----:B0-----:R-:W3:Y:S04]  /*61ce0*/  LDL.64 R24, [R1+0x170] ;  /* 0x0001700001187983 */ /* 0x001ee80000100a00 */
[----:B------:R-:W4:Y:S04]  /*61cf0*/  LDL.LU.64 R10, [R1+0x72c8] ;  /* 0x0072c800010a7983 */ /* 0x000f280000300a00 */
[----:B------:R-:W4:Y:S04]  /*61d00*/  LDL.LU.64 R8, [R1+0x72c0] ;  /* 0x0072c00001087983 */ /* 0x000f280000300a00 */
[----:B------:R-:W-:Y:S04]  /*61d10*/  STL.64 [R1+0x7e0], R4 ;  /* 0x0007e00401007387 */ /* 0x000fe80000100a00 */
[----:B------:R0:W-:Y:S04]  /*61d20*/  STL.64 [R1+0x7e8], R6 ;  /* 0x0007e80601007387 */ /* 0x0001e80000100a00 */
[----:B0-----:R-:W3:Y:S04]  /*61d30*/  LDL.LU.64 R6, [R1+0x72b8] ;  /* 0x0072b80001067983 */ /* 0x001ee80000300a00 */
[----:B------:R-:W3:Y:S02]  /*61d40*/  LDL.LU.64 R4, [R1+0x72b0] ;  /* 0x0072b00001047983 */ /* 0x000ee40000300a00 */
[----:B---3--:R-:W-:-:S15]  /*61d50*/  HMMA.16816.F32.BF16 R4, R16, R24, R4 ;  /* 0x000000181004723c */ /* 0x008fde0000041804 */
[----:B------:R-:W-:-:S08]  /*61d60*/  NOP ;  /* 0x0000000000007918 */ /* 0x000fd00000000000 */
[----:B------:R0:W-:Y:S04]  /*61d70*/  STL.64 [R1+0x7d0], R4 ;  /* 0x0007d00401007387 */ /* 0x0001e80000100a00 */
[----:B------:R-:W-:Y:S04]  /*61d80*/  STL.64 [R1+0x7d8], R6 ;  /* 0x0007d80601007387 */ /* 0x000fe80000100a00 */
[----:B0-----:R-:W4:Y:S01]  /*61d90*/  LDL.LU.64 R4, [R1+0x72a8] ;  /* 0x0072a80001047983 */ /* 0x001f220000300a00 */
[----:B------:R-:W-:-:S05]  /*61da0*/  IMAD.MOV.U32 R24, RZ, RZ, R25 ;  /* 0x000000ffff187224 */ /* 0x000fca00078e0019 */
[----:B------:R0:W-:Y:S04]  /*61db0*/  STL [R1+0x70e8], R24 ;  /* 0x0070e81801007387 */ /* 0x0001e80000100800 */
[----:B0-----:R-:W3:Y:S01]  /*61dc0*/  LDL.64 R24, [R1+0x130] ;  /* 0x0001300001187983 */ /* 0x001ee20000100a00 */
[----:B----4-:R-:W-:Y:S03]  /*61dd0*/  HMMA.16816.F32.BF16 R4, R16, R4, R8 ;  /* 0x000000041004723c */ /* 0x010fe60000041808 */
[----:B------:R-:W4:Y:S04]  /*61de0*/  LDL.LU.64 R10, [R1+0x72a0] ;  /* 0x0072a000010a7983 */ /* 0x000f280000300a00 */
[----:B------:R-:W4:-:S15]  /*61df0*/  LDL.LU.64 R8, [R1+0x7298] ;  /* 0x0072980001087983 */ /* 0x000f1e0000300a00 */
[----:B------:R-:W-:-:S01]  /*61e00*/  NOP ;  /* 0x0000000000007918 */ /* 0x000fc20000000000 */
[----:B------:R0:W-:Y:S04]  /*61e10*/  STL.64 [R1+0x7c0], R4 ;  /* 0x0007c00401007387 */ /* 0x0001e80000100a00 */
[----:B------:R4:W-:Y:S04]  /*61e20*/  STL.64 [R1+0x7c8], R6 ;  /* 0x0007c80601007387 */ /* 0x0009e80000100a00 */
[----:B0-----:R-:W4:Y:S02]  /*61e30*/  LDL.LU.64 R4, [R1+0x7290] ;  /* 0x0072900001047983 */ /* 0x001f240000300a00 */
[----:B----4-:R-:W-:Y:S02]  /*61e40*/  HMMA.16816.F32.BF16 R4, R16, R4, R8 ;  /* 0x000000041004723c */ /* 0x010fe40000041808 */
[----:B------:R-:W4:Y:S04]  /*61e50*/  LDL.LU.64 R10, [R1+0x7288] ;  /* 0x00728800010a7983 */ /* 0x000f280000300a00 */
[----:B------:R-:W4:-:S15]  /*61e60*/  LDL.LU.64 R8, [R1+0x7280] ;  /* 0x0072800001087983 */ /* 0x000f1e0000300a00 */
[----:B------:R-:W-:-:S02]  /*61e70*/  NOP ;  /* 0x0000000000007918 */ /* 0x000fc40000000000 */
[----:B------:R0:W-:Y:S04]  /*61e80*/  STL.64 [R1+0x7b0], R4 ;  /* 0x0007b00401007387 */ /* 0x0001e80000100a00 */
[----:B------:R4:W-:Y:S04]  /*61e90*/  STL.64 [R1+0x7b8], R6 ;  /* 0x0007b80601007387 */ /* 0x0009e80000100a00 */
[----:B0-----:R-:W4:Y:S02]  /*61ea0*/  LDL.LU.64 R4, [R1+0x7278] ;  /* 0x0072780001047983 */ /* 0x001f240000300a00 */
[C---:B----4-:R-:W-:Y:S02]  /*61eb0*/  HMMA.16816.F32.BF16 R4, R16.reuse, R4, R8 ;  /* 0x000000041004723c */ /* 0x050fe40000041808 */
[----:B------:R-:W4:Y:S04]  /*61ec0*/  LDL.LU.64 R10, [R1+0x7270] ;  /* 0x00727000010a7983 */ /* 0x000f280000300a00 */
[----:B------:R-:W4:Y:S01]  /*61ed0*/  LDL.LU.64 R8, [R1+0x7268] ;  /* 0x0072680001087983 */ /* 0x000f220000300a00 */
[----:B--2---:R-:W-:Y:S01]  /*61ee0*/  HMMA.16816.F32.BF16 R20, R16, R12, R20 ;  /* 0x0000000c1014723c */ /* 0x004fe20000041814 */
[----:B---3--:R-:W-:-:S02]  /*61ef0*/  IMAD.MOV.U32 R0, RZ, RZ, R25 ;  /* 0x000000ffff007224 */ /* 0x008fc400078e0019 */
[----:B------:R-:W-:-:S03]  /*61f00*/  IMAD.MOV.U32 R2, RZ, RZ, R24 ;  /* 0x000000ffff027224 */ /* 0x000fc600078e0018 */
[----:B------:R-:W-:-:S10]  /*61f10*/  IMAD.MOV.U32 R27, RZ, RZ, R12 ;  /* 0x000000ffff1b7224 */ /* 0x000fd400078e000c */
[----:B------:R-:W-:Y:S04]  /*61f20*/  STL.64 [R1+0x7a0], R4 ;  /* 0x0007a00401007387 */ /* 0x000fe80000100a00 */
[----:B------:R0:W-:Y:S04]  /*61f30*/  STL.64 [R1+0x7a8], R6 ;  /* 0x0007a80601007387 */ /* 0x0001e80000100a00 */
[----:B0-----:R-:W2:Y:S01]  /*61f40*/  LDL.LU.64 R6, [R1+0x7260] ;  /* 0x0072600001067983 */ /* 0x001ea20000300a00 */
[----:B----4-:R-:W-:-:S15]  /*61f50*/  HMMA.16816.F32.BF16 R8, R16, R24, R8 ;  /* 0x000000181008723c */ /* 0x010fde0000041808 */
[----:B------:R-:W-:-:S08]  /*61f60*/  NOP ;  /* 0x0000000000007918 */ /* 0x000fd00000000000 */
[----:B------:R-:W-:Y:S04]  /*61f70*/  STL.64 [R1+0x790], R8 ;  /* 0x0007900801007387 */ /* 0x000fe80000100a00 */
[----:B------:R0:W-:Y:S04]  /*61f80*/  STL.64 [R1+0x798], R10 ;  /* 0x0007980a01007387 */ /* 0x0001e80000100a00 */
[----:B0-----:R-:W3:Y:S04]  /*61f90*/  LDL.LU R10, [R1+0x7258] ;  /* 0x00725800010a7983 */ /* 0x001ee80000300800 */
[----:B------:R-:W4:Y:S04]  /*61fa0*/  LDL.LU.64 R8, [R1+0x7250] ;  /* 0x0072500001087983 */ /* 0x000f280000300a00 */
[----:B------:R-:W-:Y:S04]  /*61fb0*/  STL [R1+0x70e4], R0 ;  /* 0x0070e40001007387 */ /* 0x000fe80000100800 */
[----:B------:R-:W-:Y:S04]  /*61fc0*/  STL [R1+0x70e0], R2 ;  /* 0x0070e00201007387 */ /* 0x000fe80000100800 */
[----:B------:R-:W-:Y:S01]  /*61fd0*/  STL.64 [R1+0x780], R20 ;  /* 0x0007801401007387 */ /* 0x000fe20000100a00 */
[----:B------:R-:W-:-:S03]  /*61fe0*/  IMAD.MOV.U32 R11, RZ, RZ, R13 ;  /* 0x000000ffff0b7224 */ /* 0x000fc600078e000d */
[----:B------:R-:W-:Y:S04]  /*61ff0*/  STL.64 [R1+0x788], R22 ;  /* 0x0007881601007387 */ /* 0x000fe80000100a00 */
[----:B------:R-:W2:Y:S04]  /*62000*/  LDL.LU.64 R12, [R1+0x750] ;  /* 0x00075000010c7983 */ /* 0x000ea80000300a00 */
[----:B------:R-:W3:Y:S04]  /*62010*/  LDL.LU.64 R14, [R1+0x758] ;  /* 0x00075800010e7983 */ /* 0x000ee80000300a00 */
[----:B---3--:R-:W-:Y:S04]  /*62020*/  STL.64 [R1+0x7230], R14 ;  /* 0x0072300e01007387 */ /* 0x008fe80000100a00 */
[----:B--2---:R0:W-:Y:S04]  /*62030*/  STL.64 [R1+0x7228], R12 ;  /* 0x0072280c01007387 */ /* 0x0041e80000100a00 */
[----:B0-----:R-:W2:Y:S04]  /*62040*/  LDL.64 R12, [R1+0x100] ;  /* 0x00010000010c7983 */ /* 0x001ea80000100a00 */
[----:B--2---:R0:W-:Y:S04]  /*62050*/  STL.64 [R1+0x7248], R12 ;  /* 0x0072480c01007387 */ /* 0x0041e80000100a00 */
[----:B0-----:R-:W2:Y:S04]  /*62060*/  LDL.64 R12, [R1+0x110] ;  /* 0x00011000010c7983 */ /* 0x001ea80000100a00 */
[----:B------:R-:W3:Y:S04]  /*62070*/  LDL.LU.64 R20, [R1+0x740] ;  /* 0x0007400001147983 */ /* 0x000ee80000300a00 */
[----:B------:R-:W4:Y:S04]  /*62080*/  LDL.LU.64 R22, [R1+0x748] ;  /* 0x0007480001167983 */ /* 0x000f280000300a00 */
[----:B----4-:R-:W-:Y:S04]  /*62090*/  STL.64 [R1+0x7240], R22 ;  /* 0x0072401601007387 */ /* 0x010fe80000100a00 */
[----:B---3--:R0:W-:Y:S04]  /*620a0*/  STL.64 [R1+0x7238], R20 ;  /* 0x0072381401007387 */ /* 0x0081e80000100a00 */
[----:B0-----:R-:W3:Y:S04]  /*620b0*/  LDL.LU.64 R20, [R1+0x760] ;  /* 0x0007600001147983 */ /* 0x001ee80000300a00 */
[----:B------:R-:W3:Y:S04]  /*620c0*/  LDL.LU.64 R22, [R1+0x768] ;  /* 0x0007680001167983 */ /* 0x000ee80000300a00 */
[----:B------:R-:W4:Y:S04]  /*620d0*/  LDL.64 R4, [R1+0xc0] ;  /* 0x0000c00001047983 */ /* 0x000f280000100a00 */
[----:B------:R-:W-:Y:S04]  /*620e0*/  STL.64 [R1+0x7210], R6 ;  /* 0x0072100601007387 */ /* 0x000fe80000100a00 */
[----:B----4-:R0:W-:Y:S04]  /*620f0*/  STL.64 [R1+0x7208], R4 ;  /* 0x0072080401007387 */ /* 0x0101e80000100a00 */
[----:B0-----:R-:W4:Y:S04]  /*62100*/  LDL.64 R4, [R1+0xf0] ;  /* 0x0000f00001047983 */ /* 0x001f280000100a00 */
[----:B------:R-:W-:Y:S04]  /*62110*/  STL [R1+0x70f0], R11 ;  /* 0x0070f00b01007387 */ /* 0x000fe80000100800 */
[----:B------:R0:W-:Y:S04]  /*62120*/  STL [R1+0x70ec], R27 ;  /* 0x0070ec1b01007387 */ /* 0x0001e80000100800 */
[----:B------:R-:W2:Y:S04]  /*62130*/  LDL.LU.64 R24, [R1+0x770] ;  /* 0x0007700001187983 */ /* 0x000ea80000300a00 */
[----:B0-----:R-:W2:Y:S02]  /*62140*/  LDL.LU.64 R26, [R1+0x778] ;  /* 0x00077800011a7983 */ /* 0x001ea40000300a00 */
[----:B--2---:R-:W-:-:S15]  /*62150*/  HMMA.16816.F32.BF16 R24, R16, R12, R24 ;  /* 0x0000000c1018723c */ /* 0x004fde0000041818 */
[----:B------:R-:W-:-:S08]  /*62160*/  NOP ;  /* 0x0000000000007918 */ /* 0x000fd00000000000 */
[----:B------:R0:W-:Y:S04]  /*62170*/  STL.64 [R1+0x770], R24 ;  /* 0x0007701801007387 */ /* 0x0001e80000100a00 */
[----:B------:R1:W-:Y:S01]  /*62180*/  STL.64 [R1+0x778], R26 ;  /* 0x0007781a01007387 */ /* 0x0003e20000100a00 */
[----:B0-----:R-:W-:Y:S02]  /*62190*/  IMAD.MOV.U32 R25, RZ, RZ, R12 ;  /* 0x000000ffff197224 */ /* 0x001fe400078e000c */
[----:B-1----:R-:W-:Y:S02]  /*621a0*/  IMAD.MOV.U32 R26, RZ, RZ, R13 ;  /* 0x000000ffff1a7224 */ /* 0x002fe400078e000d */
[----:B------:R-:W3:Y:S04]  /*621b0*/  LDL.LU.64 R12, [R1+0x7248] ;  /* 0x00724800010c7983 */ /* 0x000ee80000300a00 */
[----:B------:R-:W-:Y:S01]  /*621c0*/  STL [R1+0x70f4], R25 ;  /* 0x0070f41901007387 */ /* 0x000fe20000100800 */
[----:B---3--:R-:W-:Y:S06]  /*621d0*/  HMMA.16816.F32.BF16 R20, R16, R12, R20 ;  /* 0x0000000c1014723c */ /* 0x008fec0000041814 */
[----:B------:R-:W-:-:S02]  /*621e0*/  IMAD.MOV.U32 R0, RZ, RZ, R12 ;  /* 0x000000ffff007224 */ /* 0x000fc400078e000c */
[----:B------:R-:W-:-:S15]  /*621f0*/  IMAD.MOV.U32 R2, RZ, RZ, R13 ;  /* 0x000000ffff027224 */ /* 0x000fde00078e000d */
[----:B------:R-:W-:Y:S04]  /*62200*/  STL.64 [R1+0x760], R20 ;  /* 0x0007601401007387 */ /* 0x000fe80000100a00 */
[----:B------:R0:W-:Y:S04]  /*62210*/  STL.64 [R1+0x768], R22 ;  /* 0x0007681601007387 */ /* 0x0001e80000100a00 */
[----:B0-----:R-:W2:Y:S04]  /*62220*/  LDL.LU.64 R22, [R1+0x7240] ;  /* 0x0072400001167983 */ /* 0x001ea80000300a00 */
[----:B------:R-:W2:Y:S04]  /*62230*/  LDL.LU.64 R20, [R1+0x7238] ;  /* 0x0072380001147983 */ /* 0x000ea80000300a00 */
[----:B------:R-:W4:Y:S04]  /*62240*/  LDL.LU.64 R14, [R1+0x7230] ;  /* 0x00723000010e7983 */ /* 0x000f280000300a00 */
[----:B------:R-:W4:Y:S02]  /*62250*/  LDL.LU.64 R12, [R1+0x7228] ;  /* 0x00722800010c7983 */ /* 0x000f240000300a00 */
[----:B----4-:R-:W-:-:S15]  /*62260*/  HMMA.16816.F32.BF16 R12, R16, R4, R12 ;  /* 0x00000004100c723c */ /* 0x010fde000004180c */
[----:B------:R-:W-:-:S08]  /*62270*/  NOP ;  /* 0x0000000000007918 */ /* 0x000fd00000000000 */
[----:B------:R0:W-:Y:S04]  /*62280*/  STL.64 [R1+0x750], R12 ;  /* 0x0007500c01007387 */ /* 0x0001e80000100a00 */
[----:B------:R-:W-:Y:S04]  /*62290*/  STL.64 [R1+0x758], R14 ;  /* 0x0007580e01007387 */ /* 0x000fe80000100a00 */
[----:B0-----:R-:W2:Y:S01]  /*622a0*/  LDL.LU.64 R12, [R1+0x7220] ;  /* 0x00722000010c7983 */ /* 0x001ea20000300a00 */
[----:B------:R-:W-:Y:S02]  /*622b0*/  IMAD.MOV.U32 R27, RZ, RZ, R4 ;  /* 0x000000ffff1b7224 */ /* 0x000fe400078e0004 */
[----:B------:R-:W-:-:S02]  /*622c0*/  IMAD.MOV.U32 R24, RZ, RZ, R5 ;  /* 0x000000ffff187224 */ /* 0x000fc400078e0005 */
[----:B--2---:R-:W-:Y:S06]  /*622d0*/  HMMA.16816.F32.BF16 R4, R16, R12, R20 ;  /* 0x0000000c1004723c */ /* 0x004fec0000041814 */
[----:B------:R-:W-:Y:S02]  /*622e0*/  IMAD.MOV.U32 R11, RZ, RZ, R13 ;  /* 0x000000ffff0b7224 */ /* 0x000fe400078e000d */
[----:B------:R-:W-:Y:S02]  /*622f0*/  IMAD.MOV.U32 R25, RZ, RZ, R12 ;  /* 0x000000ffff197224 */ /* 0x000fe400078e000c */
[----:B------:R-:W-:-:S02]  /*62300*/  IMAD.MOV.U32 R12, RZ, RZ, R29 ;  /* 0x000000ffff0c7224 */ /* 0x000fc400078e001d */
[----:B------:R-:W-:-:S11]  /*62310*/  IMAD.MOV.U32 R13, RZ, RZ, R10 ;  /* 0x000000ffff0d7224 */ /* 0x000fd600078e000a */
[----:B------:R0:W-:Y:S04]  /*62320*/  STL.64 [R1+0x740], R4 ;  /* 0x0007400401007387 */ /* 0x0001e80000100a00 */
[----:B------:R1:W-:Y:S04]  /*62330*/  STL.64 [R1+0x748], R6 ;  /* 0x0007480601007387 */ /* 0x0003e80000100a00 */
[----:B0-----:R-:W2:Y:S04]  /*62340*/  LDL.LU.64 R4, [R1+0x730] ;  /* 0x0007300001047983 */ /* 0x001ea80000300a00 */
[----:B-1----:R-:W2:Y:S04]  /*62350*/  LDL.LU.64 R6, [R1+0x738] ;  /* 0x0007380001067983 */ /* 0x002ea80000300a00 */
[----:B------:R-:W3:Y:S04]  /*62360*/  LDL.LU.64 R20, [R1+0x720] ;  /* 0x0007200001147983 */ /* 0x000ee80000300a00 */
[----:B------:R-:W3:Y:S04]  /*62370*/  LDL.LU.64 R22, [R1+0x728] ;  /* 0x0007280001167983 */ /* 0x000ee80000300a00 */
[----:B------:R-:W-:Y:S04]  /*62380*/  STL [R1+0x7180], R11 ;  /* 0x0071800b01007387 */ /* 0x000fe80000100800 */
[----:B------:R-:W-:Y:S04]  /*62390*/  STL.64 [R1+0x7178], R8 ;  /* 0x0071780801007387 */ /* 0x000fe80000100a00 */
[----:B------:R-:W4:Y:S04]  /*623a0*/  LDL.LU R29, [R1+0x721c] ;  /* 0x00721c00011d7983 */ /* 0x000f280000300800 */
[----:B------:R-:W4:Y:S04]  /*623b0*/  LDL.LU R10, [R1+0x7218] ;  /* 0x00721800010a7983 */ /* 0x000f280000300800 */
[----:B------:R0:W-:Y:S04]  /*623c0*/  STL.64 [R1+0x7130], R12 ;  /* 0x0071300c01007387 */ /* 0x0001e80000100a00 */
[----:B0-----:R-:W2:Y:S04]  /*623d0*/  LDL R12, [R1+0xd0] ;  /* 0x0000d000010c7983 */ /* 0x001ea80000100800 */
[----:B------:R-:W2:Y:S04]  /*623e0*/  LDL R13, [R1+0xd4] ;  /* 0x0000d400010d7983 */ /* 0x000ea80000100800 */
[----:B------:R-:W-:Y:S04]  /*623f0*/  STL.64 [R1+0x7108], R26 ;  /* 0x0071081a01007387 */ /* 0x000fe80000100a00 */
[----:B------:R0:W-:Y:S04]  /*62400*/  STL.64 [R1+0x7100], R24 ;  /* 0x0071001801007387 */ /* 0x0001e80000100a00 */
[----:B0-----:R-:W3:Y:S04]  /*62410*/  LDL R24, [R1+0x80] ;  /* 0x0000800001187983 */ /* 0x001ee80000100800 */
[----:B------:R-:W3:Y:S01]  /*62420*/  LDL R25, [R1+0x84] ;  /* 0x0000840001197983 */ /* 0x000ee20000100800 */
[----:B--2---:R-:W-:Y:S03]  /*62430*/  HMMA.16816.F32.BF16 R12, R16, R12, R4 ;  /* 0x0000000c100c723c */ /* 0x004fe60000041804 */
[----:B---3--:R0:W-:Y:S04]  /*62440*/  STL.64 [R1+0x71c8], R24 ;  /* 0x0071c81801007387 */ /* 0x0081e80000100a00 */
[----:B0-----:R-:W2:Y:S04]  /*62450*/  LDL.64 R24, [R1+0xa0] ;  /* 0x0000a00001187983 */ /* 0x001ea80000100a00 */
[----:B------:R-:W3:Y:S04]  /*62460*/  LDL.LU.64 R6, [R1+0x7210] ;  /* 0x0072100001067983 */ /* 0x000ee80000300a00 */
[----:B------:R-:W4:Y:S08]  /*62470*/  LDL.LU.64 R4, [R1+0x7208] ;  /* 0x0072080001047983 */ /* 0x000f300000300a00 */
[----:B------:R0:W-:Y:S04]  /*62480*/  STL.64 [R1+0x730], R12 ;  /* 0x0007300c01007387 */ /* 0x0001e80000100a00 */
[----:B------:R-:W-:Y:S01]  /*62490*/  STL.64 [R1+0x738], R14 ;  /* 0x0007380e01007387 */ /* 0x000fe20000100a00 */
[----:B0-----:R-:W-:-:S02]  /*624a0*/  IMAD.MOV.U32 R12, RZ, RZ, R3 ;  /* 0x000000ffff0c7224 */ /* 0x001fc400078e0003 */
[----:B------:R-:W-:Y:S01]  /*624b0*/  IMAD.MOV.U32 R13, RZ, RZ, R28 ;  /* 0x000000ffff0d7224 */ /* 0x000fe200078e001c */
[----:B------:R-:W2:Y:S04]  /*624c0*/  LDL.LU R3, [R1+0x7200] ;  /* 0x0072000001037983 */ /* 0x000ea80000300800 */
[----:B------:R3:W-:Y:S01]  /*624d0*/  STL.64 [R1+0x7148], R12 ;  /* 0x0071480c01007387 */ /* 0x0007e20000100a00 */
[----:B----4-:R-:W-:Y:S01]  /*624e0*/  HMMA.16816.F32.BF16 R20, R16, R4, R20 ;  /* 0x000000041014723c */ /* 0x010fe20000041814 */
[----:B---3--:R-:W-:-:S05]  /*624f0*/  IMAD.MOV.U32 R13, RZ, RZ, R6 ;  /* 0x000000ffff0d7224 */ /* 0x008fca00078e0006 */
[----:B------:R-:W-:Y:S02]  /*62500*/  IMAD.MOV.U32 R28, RZ, RZ, R4 ;  /* 0x000000ffff1c7224 */ /* 0x000fe400078e0004 */
[----:B------:R-:W-:-:S15]  /*62510*/  IMAD.MOV.U32 R6, RZ, RZ, R5 ;  /* 0x000000ffff067224 */ /* 0x000fde00078e0005 */
[----:B------:R-:W-:Y:S04]  /*62520*/  STL.64 [R1+0x720], R20 ;  /* 0x0007201401007387 */ /* 0x000fe80000100a00 */
[----:B------:R0:W-:Y:S04]  /*62530*/  STL.64 [R1+0x728], R22 ;  /* 0x0007281601007387 */ /* 0x0001e80000100a00 */
[----:B0-----:R-:W3:Y:S04]  /*62540*/  LDL.LU.64 R22, [R1+0x71f8] ;  /* 0x0071f80001167983 */ /* 0x001ee80000300a00 */
[----:B------:R-:W4:Y:S04]  /*62550*/  LDL.LU R21, [R1+0x71f0] ;  /* 0x0071f00001157983 */ /* 0x000f280000300800 */
[----:B------:R-:W2:Y:S04]  /*62560*/  LDL.LU.64 R4, [R1+0x71e8] ;  /* 0x0071e80001047983 */ /* 0x000ea80000300a00 */
[----:B------:R-:W-:Y:S01]  /*62570*/  STL [R1+0x71d8], R6 ;  /* 0x0071d80601007387 */ /* 0x000fe20000100800 */
[----:B------:R-:W-:-:S03]  /*62580*/  IMAD.MOV.U32 R12, RZ, RZ, R7 ;  /* 0x000000ffff0c7224 */ /* 0x000fc600078e0007 */
[----:B--2---:R0:W-:Y:S04]  /*62590*/  STL.64 [R1+0x71d0], R4 ;  /* 0x0071d00401007387 */ /* 0x0041e80000100a00 */
[----:B0-----:R-:W2:Y:S04]  /*625a0*/  LDL.LU.64 R4, [R1+0x710] ;  /* 0x0007100001047983 */ /* 0x001ea80000300a00 */
[----:B------:R-:W2:Y:S02]  /*625b0*/  LDL.LU.64 R6, [R1+0x718] ;  /* 0x0007180001067983 */ /* 0x000ea40000300a00 */
[----:B--2---:R-:W-:Y:S02]  /*625c0*/  HMMA.16816.F32.BF16 R12, R16, R12, R4 ;  /* 0x0000000c100c723c */ /* 0x004fe40000041804 */
[----:B------:R-:W2:Y:S04]  /*625d0*/  LDL.LU.64 R4, [R1+0x700] ;  /* 0x0007000001047983 */ /* 0x000ea80000300a00 */
[----:B------:R-:W2:-:S15]  /*625e0*/  LDL.LU.64 R6, [R1+0x708] ;  /* 0x0007080001067983 */ /* 0x000e9e0000300a00 */
[----:B------:R-:W-:-:S02]  /*625f0*/  NOP ;  /* 0x0000000000007918 */ /* 0x000fc40000000000 */
[----:B------:R0:W-:Y:S04]  /*62600*/  STL.64 [R1+0x710], R12 ;  /* 0x0007100c01007387 */ /* 0x0001e80000100a00 */
[----:B------:R-:W-:Y:S01]  /*62610*/  STL.64 [R1+0x718], R14 ;  /* 0x0007180e01007387 */ /* 0x000fe20000100a00 */
[----:B0-----:R-:W-:Y:S02]  /*62620*/  IMAD.MOV.U32 R12, RZ, RZ, R29 ;  /* 0x000000ffff0c7224 */ /* 0x001fe400078e001d */
[----:B----4-:R-:W-:Y:S01]  /*62630*/  IMAD.MOV.U32 R13, RZ, RZ, R21 ;  /* 0x000000ffff0d7224 */ /* 0x010fe200078e0015 */
[----:B------:R-:W4:Y:S04]  /*62640*/  LDL.LU R29, [R1+0x71e0] ;  /* 0x0071e000011d7983 */ /* 0x000f280000300800 */
[----:B------:R-:W3:Y:S04]  /*62650*/  LDL.64 R20, [R1+0x50] ;  /* 0x0000500001147983 */ /* 0x000ee80000100a00 */
[----:B---3--:R0:W-:Y:S02]  /*62660*/  STL.64 [R1+0x7198], R20 ;  /* 0x0071981401007387 */ /* 0x0081e40000100a00 */
[----:B0-----:R-:W-:-:S02]  /*62670*/  IMAD.MOV.U32 R20, RZ, RZ, R3 ;  /* 0x000000ffff147224 */ /* 0x001fc400078e0003 */
[----:B------:R-:W-:Y:S01]  /*62680*/  IMAD.MOV.U32 R21, RZ, RZ, R10 ;  /* 0x000000ffff157224 */ /* 0x000fe200078e000a */
[----:B------:R-:W3:Y:S04]  /*62690*/  LDL.LU R3, [R1+0x71dc] ;  /* 0x0071dc0001037983 */ /* 0x000ee80000300800 */
[----:B------:R-:W-:Y:S04]  /*626a0*/  STL.64 [R1+0x71b0], R20 ;  /* 0x0071b01401007387 */ /* 0x000fe80000100a00 */
[----:B------:R-:W4:Y:S01]  /*626b0*/  LDL.64 R8, [R1+0x40] ;  /* 0x0000400001087983 */ /* 0x000f220000100a00 */
[----:B--2---:R-:W-:Y:S03]  /*626c0*/  HMMA.16816.F32.BF16 R4, R16, R24, R4 ;  /* 0x000000181004723c */ /* 0x004fe60000041804 */
[----:B----4-:R0:W-:Y:S04]  /*626d0*/  STL.64 [R1+0x7190], R8 ;  /* 0x0071900801007387 */ /* 0x0101e80000100a00 */
[----:B0-----:R-:W2:Y:S04]  /*626e0*/  LDL.LU.64 R8, [R1+0x6e0] ;  /* 0x0006e00001087983 */ /* 0x001ea80000300a00 */
[----:B------:R-:W2:Y:S04]  /*626f0*/  LDL.LU.64 R10, [R1+0x6e8] ;  /* 0x0006e800010a7983 */ /* 0x000ea80000300a00 */
[----:B------:R0:W-:Y:S04]  /*62700*/  STL.64 [R1+0x7160], R12 ;  /* 0x0071600c01007387 */ /* 0x0001e80000100a00 */
[----:B0-----:R-:W4:Y:S04]  /*62710*/  LDL.64 R12, [R1+0x30] ;  /* 0x00003000010c7983 */ /* 0x001f280000100a00 */
[----:B----4-:R-:W-:Y:S04]  /*62720*/  STL.64 [R1+0x7188], R12 ;  /* 0x0071880c01007387 */ /* 0x010fe80000100a00 */
[----:B------:R-:W-:Y:S04]  /*62730*/  STL.64 [R1+0x700], R4 ;  /* 0x0007000401007387 */ /* 0x000fe80000100a00 */
[----:B------:R0:W-:Y:S04]  /*62740*/  STL.64 [R1+0x708], R6 ;  /* 0x0007080601007387 */ /* 0x0001e80000100a00 */
[----:B0-----:R-:W4:Y:S04]  /*62750*/  LDL.LU R6, [R1+0x71d8] ;  /* 0x0071d80001067983 */ /* 0x001f280000300800 */
[----:B------:R-:W2:Y:S01]  /*62760*/  LDL.LU.64 R4, [R1+0x71d0] ;  /* 0x0071d00001047983 */ /* 0x000ea20000300a00 */
[----:B---3--:R-:W-:-:S02]  /*62770*/  IMAD.MOV.U32 R13, RZ, RZ, R3 ;  /* 0x000000ffff0d7224 */ /* 0x008fc400078e0003 */
[----:B------:R-:W-:Y:S02]  /*62780*/  IMAD.MOV.U32 R3, RZ, RZ, R25 ;  /* 0x000000ffff037224 */ /* 0x000fe400078e0019 */
[----:B------:R-:W-:Y:S02]  /*62790*/  IMAD.MOV.U32 R7, RZ, RZ, R24 ;  /* 0x000000ffff077224 */ /* 0x000fe400078e0018 */
[----:B------:R-:W3:Y:S04]  /*627a0*/  LDL.LU.64 R24, [R1+0x71c8] ;  /* 0x0071c80001187983 */ /* 0x000ee80000300a00 */
[----:B------:R-:W-:Y:S04]  /*627b0*/  STL [R1+0x6fec], R3 ;  /* 0x006fec0301007387 */ /* 0x000fe80000100800 */
[----:B------:R-:W-:Y:S04]  /*627c0*/  STL [R1+0x6fe8], R7 ;  /* 0x006fe80701007387 */ /* 0x000fe80000100800 */
[----:B----4-:R-:W-:Y:S04]  /*627d0*/  STL [R1+0x71a8], R6 ;  /* 0x0071a80601007387 */ /* 0x010fe80000100800 */
[----:B--2---:R0:W-:Y:S04]  /*627e0*/  STL.64 [R1+0x71a0], R4 ;  /* 0x0071a00401007387 */ /* 0x0041e80000100a00 */
[----:B0-----:R-:W2:Y:S04]  /*627f0*/  LDL.LU.64 R4, [R1+0x6f0] ;  /* 0x0006f00001047983 */ /* 0x001ea80000300a00 */
[----:B------:R-:W2:Y:S01]  /*62800*/  LDL.LU.64 R6, [R1+0x6f8] ;  /* 0x0006f80001067983 */ /* 0x000ea20000300a00 */
[----:B------:R-:W-:-:S07]  /*62810*/  IMAD.MOV.U32 R12, RZ, RZ, R29 ;  /* 0x000000ffff0c7224 */ /* 0x000fce00078e001d */
[----:B--2---:R-:W-:Y:S01]  /*62820*/  HMMA.16816.F32.BF16 R12, R16, R12, R4 ;  /* 0x0000000c100c723c */ /* 0x004fe20000041804 */
[----:B------:R-:W2:-:S15]  /*62830*/  LDL.LU.64 R4, [R1+0x6c0] ;  /* 0x0006c00001047983 */ /* 0x000e9e0000300a00 */
[----:B------:R-:W-:-:S07]  /*62840*/  NOP ;  /* 0x0000000000007918 */ /* 0x000fce0000000000 */
[----:B------:R-:W-:Y:S04]  /*62850*/  STL.64 [R1+0x6f0], R12 ;  /* 0x0006f00c01007387 */ /* 0x000fe80000100a00 */
[----:B------:R-:W-:Y:S04]  /*62860*/  STL.64 [R1+0x6f8], R14 ;  /* 0x0006f80e01007387 */ /* 0x000fe80000100a00 */
[----:B------:R-:W4:Y:S01]  /*62870*/  LDL.LU.64 R6, [R1+0x6c8] ;  /* 0x0006c80001067983 */ /* 0x000f220000300a00 */
[----:B---3--:R-:W-:-:S15]  /*62880*/  HMMA.16816.F32.BF16 R8, R16, R24, R8 ;  /* 0x000000181008723c */ /* 0x008fde0000041808 */
[----:B------:R-:W-:-:S08]  /*62890*/  NOP ;  /* 0x0000000000007918 */ /* 0x000fd00000000000 */
[----:B------:R-:W-:Y:S04]  /*628a0*/  STL.64 [R1+0x6e0], R8 ;  /* 0x0006e00801007387 */ /* 0x000fe80000100a00 */
[----:B------:R-:W-:Y:S04]  /*628b0*/  STL.64 [R1+0x6e8], R10 ;  /* 0x0006e80a01007387 */ /* 0x000fe80000100a00 */
        /* <DEDUP_REMOVED lines=17> */
[----:B------:R-:W3:Y:S01]  /*629d0*/  LDL.LU.64 R26, [R1+0x678] ;  /* 0x00067800011a7983 */ /* 0x000ee20000300a00 */
[----:B------:R-:W-:-:S02]  /*629e0*/  IMAD.MOV.U32 R20, RZ, RZ, R23 ;  /* 0x000000ffff147224 */ /* 0x000fc400078e0017 */
[----:B------:R-:W-:-:S07]  /*629f0*/  IMAD.MOV.U32 R21, RZ, RZ, R22 ;  /* 0x000000ffff157224 */ /* 0x000fce00078e0016 */
[C---:B------:R-:W-:Y:S01]  /*62a00*/  HMMA.16816.F32.BF16 R20, R16.reuse, R20, R4 ;  /* 0x000000141014723c */ /* 0x040fe20000041804 */
        /* <DEDUP_REMOVED lines=14> */
[----:B------:R-:W3:Y:S04]  /*62af0*/  LDL.LU R6, [R1+0x71a8] ;  /* 0x0071a80001067983 */ /* 0x000ee80000300800 */
[----:B------:R-:W3:-:S15]  /*62b00*/  LDL.LU.64 R4, [R1+0x71a0] ;  /* 0x0071a00001047983 */ /* 0x000ede0000300a00 */
[----:B------:R-:W-:-:S02]  /*62b10*/  NOP ;  /* 0x0000000000007918 */ /* 0x000fc40000000000 */
[----:B------:R0:W-:Y:S04]  /*62b20*/  STL.64 [R1+0x6c0], R20 ;  /* 0x0006c01401007387 */ /* 0x0001e80000100a00 */
[----:B------:R-:W-:Y:S04]  /*62b30*/  STL.64 [R1+0x6c8], R22 ;  /* 0x0006c81601007387 */ /* 0x000fe80000100a00 */
[----:B0-----:R-:W4:Y:S02]  /*62b40*/  LDL.LU.64 R20, [R1+0x7198] ;  /* 0x0071980001147983 */ /* 0x001f240000300a00 */
[----:B----4-:R-:W-:-:S15]  /*62b50*/  HMMA.16816.F32.BF16 R8, R16, R20, R8 ;  /* 0x000000141008723c */ /* 0x010fde0000041808 */
[----:B------:R-:W-:-:S08]  /*62b60*/  NOP ;  /* 0x0000000000007918 */ /* 0x000fd00000000000 */
[----:B------:R0:W-:Y:S04]  /*62b70*/  STL.64 [R1+0x6b0], R8 ;  /* 0x0006b00801007387 */ /* 0x0001e80000100a00 */
[----:B------:R-:W-:Y:S04]  /*62b80*/  STL.64 [R1+0x6b8], R10 ;  /* 0x0006b80a01007387 */ /* 0x000fe80000100a00 */
[----:B0-----:R-:W4:Y:S01]  /*62b90*/  LDL.LU.64 R8, [R1+0x7190] ;  /* 0x0071900001087983 */ /* 0x001f220000300a00 */
[----:B------:R-:W-:-:S03]  /*62ba0*/  IMAD.MOV.U32 R29, RZ, RZ, R21 ;  /* 0x000000ffff1d7224 */ /* 0x000fc600078e0015 */
[----:B------:R-:W3:Y:S04]  /*62bb0*/  LDL.LU.64 R20, [R1+0x640] ;  /* 0x0006400001147983 */ /* 0x000ee80000300a00 */
[----:B------:R-:W3:Y:S04]  /*62bc0*/  LDL.LU.64 R22, [R1+0x648] ;  /* 0x0006480001167983 */ /* 0x000ee80000300a00 */
[----:B------:R-:W-:Y:S01]  /*62bd0*/  STL [R1+0x6ff0], R29 ;  /* 0x006ff01d01007387 */ /* 0x000fe20000100800 */
[----:B----4-:R-:W-:-:S15]  /*62be0*/  HMMA.16816.F32.BF16 R12, R16, R8, R12 ;  /* 0x00000008100c723c */ /* 0x010fde000004180c */
[----:B------:R-:W-:-:S08]  /*62bf0*/  NOP ;  /* 0x0000000000007918 */ /* 0x000fd00000000000 */
[----:B------:R0:W-:Y:S04]  /*62c00*/  STL.64 [R1+0x6a0], R12 ;  /* 0x0006a00c01007387 */ /* 0x0001e80000100a00 */
[----:B------:R-:W-:Y:S04]  /*62c10*/  STL.64 [R1+0x6a8], R14 ;  /* 0x0006a80e01007387 */ /* 0x000fe80000100a00 */
[----:B0-----:R-:W2:Y:S01]  /*62c20*/  LDL.LU.64 R12, [R1+0x7188] ;  /* 0x00718800010c7983 */ /* 0x001ea20000300a00 */
[----:B------:R-:W-:Y:S02]  /*62c30*/  IMAD.MOV.U32 R7, RZ, RZ, R8 ;  /* 0x000000ffff077224 */ /* 0x000fe400078e0008 */
[----:B------:R-:W-:Y:S01]  /*62c40*/  IMAD.MOV.U32 R10, RZ, RZ, R9 ;  /* 0x000000ffff0a7224 */ /* 0x000fe200078e0009 */
[----:B------:R-:W4:Y:S04]  /*62c50*/  LDL.LU R11, [R1+0x7180] ;  /* 0x00718000010b7983 */ /* 0x000f280000300800 */
[----:B------:R-:W3:Y:S01]  /*62c60*/  LDL.LU.64 R8, [R1+0x7178] ;  /* 0x0071780001087983 */ /* 0x000ee20000300a00 */
        /* <DEDUP_REMOVED lines=28> */
[----:B0-----:R-:W4:Y:S04]  /*62e30*/  LDL.LU.64 R14, [R1+0x7118] ;  /* 0x00711800010e7983 */ /* 0x001f280000300a00 */
[----:B------:R-:W2:Y:S01]  /*62e40*/  LDL.LU.64 R12, [R1+0x7110] ;  /* 0x00711000010c7983 */ /* 0x000ea20000300a00 */
[C---:B---3--:R-:W-:Y:S06]  /*62e50*/  HMMA.16816.F32.BF16 R20, R16.reuse, R8, R20 ;  /* 0x000000081014723c */ /* 0x048fec0000041814 */
[----:B--2---:R-:W-:-:S15]  /*62e60*/  HMMA.16816.F32.BF16 R24, R16, R12, R24 ;  /* 0x0000000c1018723c */ /* 0x004fde0000041818 */
[----:B------:R-:W-:-:S08]  /*62e70*/  NOP ;  /* 0x0000000000007918 */ /* 0x000fd00000000000 */
[----:B------:R-:W-:Y:S04]  /*62e80*/  STL.64 [R1+0x650], R24 ;  /* 0x0006501801007387 */ /* 0x000fe80000100a00 */
[----:B------:R0:W-:Y:S04]  /*62e90*/  STL.64 [R1+0x658], R26 ;  /* 0x0006581a01007387 */ /* 0x0001e80000100a00 */
[----:B0-----:R-:W2:Y:S04]  /*62ea0*/  LDL.LU.64 R26, [R1+0x7108] ;  /* 0x00710800011a7983 */ /* 0x001ea80000300a00 */
[----:B------:R-:W3:Y:S04]  /*62eb0*/  LDL.LU.64 R24, [R1+0x7100] ;  /* 0x0071000001187983 */ /* 0x000ee80000300a00 */
[----:B----4-:R-:W-:Y:S04]  /*62ec0*/  STL.64 [R1+0x6f20], R14 ;  /* 0x006f200e01007387 */ /* 0x010fe80000100a00 */
[----:B------:R0:W-:Y:S04]  /*62ed0*/  STL.64 [R1+0x6f18], R12 ;  /* 0x006f180c01007387 */ /* 0x0001e80000100a00 */
[----:B0-----:R-:W4:Y:S04]  /*62ee0*/  LDL.LU.64 R12, [R1+0x11a0] ;  /* 0x0011a000010c7983 */ /* 0x001f280000300a00 */
[----:B------:R-:W4:Y:S04]  /*62ef0*/  LDL.LU.64 R14, [R1+0x11a8] ;  /* 0x0011a800010e7983 */ /* 0x000f280000300a00 */
[----:B------:R0:W-:Y:S04]  /*62f00*/  STL.64 [R1+0x640], R20 ;  /* 0x0006401401007387 */ /* 0x0001e80000100a00 */
[----:B------:R-:W-:Y:S04]  /*62f10*/  STL.64 [R1+0x648], R22 ;  /* 0x0006481601007387 */ /* 0x000fe80000100a00 */
[----:B0-----:R-:W2:Y:S04]  /*62f20*/  LDL.LU R20, [R1+0x70f8] ;  /* 0x0070f80001147983 */ /* 0x001ea80000300800 */
[----:B------:R-:W-:Y:S04]  /*62f30*/  STL [R1+0x70b0], R10 ;  /* 0x0070b00a01007387 */ /* 0x000fe80000100800 */
[----:B------:R-:W-:Y:S04]  /*62f40*/  STL.64 [R1+0x70a8], R8 ;  /* 0x0070a80801007387 */ /* 0x000fe80000100a00 */
[----:B--2---:R-:W0:Y:S01]  /*62f50*/  LDSM.16.MT88.4 R20, [R20+UR4+0x10080] ;  /* 0x010080041414783b */ /* 0x004e220008004200 */
[----:B----4-:R-:W-:Y:S03]  /*62f60*/  HMMA.16816.F32.BF16 R12, R16, R4, R12 ;  /* 0x00000004100c723c */ /* 0x010fe6000004180c */
[----:B0-----:R-:W-:Y:S04]  /*62f70*/  STL.64 [R1+0x6ee0], R22 ;  /* 0x006ee01601007387 */ /* 0x001fe80000100a00 */
[----:B------:R0:W-:Y:S04]  /*62f80*/  STL.64 [R1+0x6ed8], R20 ;  /* 0x006ed81401007387 */ /* 0x0001e80000100a00 */
[----:B0-----:R-:W2:Y:S04]  /*62f90*/  LDL R20, [R1+0x1e0] ;  /* 0x0001e00001147983 */ /* 0x001ea80000100800 */
[----:B------:R-:W2:Y:S08]  /*62fa0*/  LDL R21, [R1+0x1e4] ;  /* 0x0001e40001157983 */ /* 0x000eb00000100800 */
[----:B------:R3:W-:Y:S04]  /*62fb0*/  STL.64 [R1+0x11a0], R12 ;  /* 0x0011a00c01007387 */ /* 0x0007e80000100a00 */
[----:B------:R-:W-:Y:S01]  /*62fc0*/  STL.64 [R1+0x11a8], R14 ;  /* 0x0011a80e01007387 */ /* 0x000fe20000100a00 */
[----:B---3--:R-:W-:-:S02]  /*62fd0*/  IMAD.MOV.U32 R12, RZ, RZ, R25 ;  /* 0x000000ffff0c7224 */ /* 0x008fc400078e0019 */
[----:B------:R-:W-:Y:S01]  /*62fe0*/  IMAD.MOV.U32 R13, RZ, RZ, R11 ;  /* 0x000000ffff0d7224 */ /* 0x000fe200078e000b */
[----:B------:R-:W3:Y:S04]  /*62ff0*/  LDL.LU R25, [R1+0x70f4] ;  /* 0x0070f40001197983 */ /* 0x000ee80000300800 */
[----:B------:R-:W4:Y:S04]  /*63000*/  LDL.LU R11, [R1+0x70f0] ;  /* 0x0070f000010b7983 */ /* 0x000f280000300800 */
[----:B------:R0:W-:Y:S02]  /*63010*/  STL.64 [R1+0x6ff8], R12 ;  /* 0x006ff80c01007387 */ /* 0x0001e40000100a00 */
[----:B0-----:R-:W-:-:S02]  /*63020*/  IMAD.MOV.U32 R12, RZ, RZ, R27 ;  /* 0x000000ffff0c7224 */ /* 0x001fc400078e001b */
[----:B------:R-:W-:Y:S01]  /*63030*/  IMAD.MOV.U32 R13, RZ, RZ, R24 ;  /* 0x000000ffff0d7224 */ /* 0x000fe200078e0018 */
[----:B------:R-:W4:Y:S04]  /*63040*/  LDL.LU R27, [R1+0x70ec] ;  /* 0x0070ec00011b7983 */ /* 0x000f280000300800 */
[----:B------:R-:W3:Y:S04]  /*63050*/  LDL.LU R24, [R1+0x70e8] ;  /* 0x0070e80001187983 */ /* 0x000ee80000300800 */
[----:B------:R0:W-:Y:S04]  /*63060*/  STL.64 [R1+0x7010], R12 ;  /* 0x0070100c01007387 */ /* 0x0001e80000100a00 */
[----:B0-----:R-:W2:Y:S04]  /*63070*/  LDL.LU.64 R12, [R1+0x1190] ;  /* 0x00119000010c7983 */ /* 0x001ea80000300a00 */
[----:B------:R-:W2:Y:S04]  /*63080*/  LDL.LU.64 R14, [R1+0x1198] ;  /* 0x00119800010e7983 */ /* 0x000ea80000300a00 */
[----:B------:R-:W-:Y:S04]  /*63090*/  STL [R1+0x6f14], R4 ;  /* 0x006f140401007387 */ /* 0x000fe80000100800 */
[----:B------:R-:W-:Y:S01]  /*630a0*/  STL [R1+0x6f10], R5 ;  /* 0x006f100501007387 */ /* 0x000fe20000100800 */
[----:B--2---:R-:W-:Y:S07]  /*630b0*/  HMMA.16816.F32.BF16 R20, R16, R20, R12 ;  /* 0x000000141014723c */ /* 0x004fee000004180c */
[----:B------:R-:W-:-:S02]  /*630c0*/  IMAD.MOV.U32 R12, RZ, RZ, R0 ;  /* 0x000000ffff0c7224 */ /* 0x000fc400078e0000 */
[----:B------:R-:W2:Y:S01]  /*630d0*/  LDL.LU R0, [R1+0x70e4] ;  /* 0x0070e40001007983 */ /* 0x000ea20000300800 */
[----:B------:R-:W-:-:S13]  /*630e0*/  IMAD.MOV.U32 R13, RZ, RZ, R2 ;  /* 0x000000ffff0d7224 */ /* 0x000fda00078e0002 */
[----:B------:R0:W-:Y:S04]  /*630f0*/  STL.64 [R1+0x1190], R20 ;  /* 0x0011901401007387 */ /* 0x0001e80000100a00 */
[----:B------:R-:W-:Y:S04]  /*63100*/  STL.64 [R1+0x1198], R22 ;  /* 0x0011981601007387 */ /* 0x000fe80000100a00 */
[----:B------:R-:W2:Y:S04]  /*63110*/  LDL.LU R2, [R1+0x70e0] ;  /* 0x0070e00001027983 */ /* 0x000ea80000300800 */
[----:B0-----:R-:W4:Y:S01]  /*63120*/  LDL R20, [R1+0x170] ;  /* 0x0001700001147983 */ /* 0x001f220000100800 */
[----:B---3--:R-:W-:-:S03]  /*63130*/  IMAD.MOV.U32 R21, RZ, RZ, R24 ;  /* 0x000000ffff157224 */ /* 0x008fc600078e0018 */
[----:B------:R-:W3:Y:S04]  /*63140*/  LDL.LU R24, [R1+0x70dc] ;  /* 0x0070dc0001187983 */ /* 0x000ee80000300800 */
[----:B----4-:R0:W-:Y:S04]  /*63150*/  STL.64 [R1+0x70b8], R20 ;  /* 0x0070b81401007387 */ /* 0x0101e80000100a00 */
[----:B0-----:R-:W4:Y:S04]  /*63160*/  LDL.64 R20, [R1+0x1d0] ;  /* 0x0001d00001147983 */ /* 0x001f280000100a00 */
[----:B------:R0:W-:Y:S04]  /*63170*/  STL.64 [R1+0x7028], R12 ;  /* 0x0070280c01007387 */ /* 0x0001e80000100a00 */
[----:B0-----:R-:W4:Y:S04]  /*63180*/  LDL.LU.64 R12, [R1+0x630] ;  /* 0x00063000010c7983 */ /* 0x001f280000300a00 */
[----:B------:R-:W4:Y:S02]  /*63190*/  LDL.LU.64 R14, [R1+0x638] ;  /* 0x00063800010e7983 */ /* 0x000f240000300a00 */
[----:B----4-:R-:W-:Y:S06]  /*631a0*/  HMMA.16816.F32.BF16 R12, R16, R20, R12 ;  /* 0x00000014100c723c */ /* 0x010fec000004180c */
[----:B------:R-:W-:-:S02]  /*631b0*/  IMAD.MOV.U32 R4, RZ, RZ, R20 ;  /* 0x000000ffff047224 */ /* 0x000fc400078e0014 */
[----:B------:R-:W-:-:S15]  /*631c0*/  IMAD.MOV.U32 R5, RZ, RZ, R21 ;  /* 0x000000ffff057224 */ /* 0x000fde00078e0015 */
[----:B------:R0:W-:Y:S04]  /*631d0*/  STL.64 [R1+0x630], R12 ;  /* 0x0006300c01007387 */ /* 0x0001e80000100a00 */
[----:B------:R-:W-:Y:S01]  /*631e0*/  STL.64 [R1+0x638], R14 ;  /* 0x0006380e01007387 */ /* 0x000fe20000100a00 */
[----:B0-----:R-:W-:Y:S02]  /*631f0*/  IMAD.MOV.U32 R12, RZ, RZ, R25 ;  /* 0x000000ffff0c7224 */ /* 0x001fe400078e0019 */
[----:B------:R-:W-:Y:S01]  /*63200*/  IMAD.MOV.U32 R13, RZ, RZ, R26 ;  /* 0x000000ffff0d7224 */ /* 0x000fe200078e001a */
[----:B------:R-:W3:Y:S04]  /*63210*/  LDL.LU R25, [R1+0x70d8] ;  /* 0x0070d80001197983 */ /* 0x000ee80000300800 */
[----:B------:R-:W3:Y:S04]  /*63220*/  LDL.LU R26, [R1+0x70d4] ;  /* 0x0070d400011a7983 */ /* 0x000ee80000300800 */
[----:B------:R0:W-:Y:S02]  /*63230*/  STL.64 [R1+0x7040], R12 ;  /* 0x0070400c01007387 */ /* 0x0001e40000100a00 */
[----:B0-----:R-:W-:-:S02]  /*63240*/  IMAD.MOV.U32 R12, RZ, RZ, R27 ;  /* 0x000000ffff0c7224 */ /* 0x001fc400078e001b */
[----:B------:R-:W-:Y:S01]  /*63250*/  IMAD.MOV.U32 R13, RZ, RZ, R11 ;  /* 0x000000ffff0d7224 */ /* 0x000fe200078e000b */
[----:B------:R-:W3:Y:S04]  /*63260*/  LDL.LU R27, [R1+0x70d0] ;  /* 0x0070d000011b7983 */ /* 0x000ee80000300800 */
[----:B------:R-:W-:Y:S04]  /*63270*/  STL.64 [R1+0x7058], R12 ;  /* 0x0070580c01007387 */ /* 0x000fe80000100a00 */
[----:B------:R-:W4:Y:S04]  /*63280*/  LDL.LU.64 R20, [R1+0xd70] ;  /* 0x000d700001147983 */ /* 0x000f280000300a00 */
[----:B------:R-:W3:Y:S01]  /*63290*/  LDL.LU.64 R22, [R1+0xd78] ;  /* 0x000d780001167983 */ /* 0x000ee20000300a00 */
[----:B--2---:R-:W-:-:S02]  /*632a0*/  IMAD.MOV.U32 R16, RZ, RZ, R2 ;  /* 0x000000ffff107224 */ /* 0x004fc400078e0002 */
[----:B------:R-:W-:Y:S01]  /*632b0*/  IMAD.MOV.U32 R17, RZ, RZ, R0 ;  /* 0x000000ffff117224 */ /* 0x000fe200078e0000 */
[----:B---3--:R-:W-:Y:S04]  /*632c0*/  STL.64 [R1+0x70c8], R22 ;  /* 0x0070c81601007387 */ /* 0x008fe80000100a00 */
[----:B----4-:R0:W-:Y:S04]  /*632d0*/  STL.64 [R1+0x70c0], R20 ;  /* 0x0070c01401007387 */ /* 0x0101e80000100a00 */
[----:B0-----:R-:W2:Y:S04]  /*632e0*/  LDL.LU.64 R20, [R1+0xd80] ;  /* 0x000d800001147983 */ /* 0x001ea80000300a00 */
[----:B------:R-:W2:Y:S04]  /*632f0*/  LDL.LU.64 R22, [R1+0xd88] ;  /* 0x000d880001167983 */ /* 0x000ea80000300a00 */
[----:B------:R-:W3:Y:S04]  /*63300*/  LDL.LU.64 R8, [R1+0xd60] ;  /* 0x000d600001087983 */ /* 0x000ee80000300a00 */
[----:B------:R-:W3:Y:S04]  /*63310*/  LDL.LU.64 R10, [R1+0xd68] ;  /* 0x000d6800010a7983 */ /* 0x000ee80000300a00 */
[----:B------:R-:W4:Y:S04]  /*63320*/  LDL.LU.64 R12, [R1+0xd50] ;  /* 0x000d5000010c7983 */ /* 0x000f280000300a00 */
[----:B------:R-:W4:Y:S04]  /*63330*/  LDL.LU.64 R14, [R1+0xd58] ;  /* 0x000d5800010e7983 */ /* 0x000f280000300a00 */
[----:B------:R0:W-:Y:S04]  /*63340*/  STL.64 [R1+0x7060], R16 ;  /* 0x0070601001007387 */ /* 0x0001e80000100a00 */
[----:B0-----:R-:W2:Y:S04]  /*63350*/  LDL.64 R16, [R1+0x140] ;  /* 0x0001400001107983 */ /* 0x001ea80000100a00 */
[----:B--2---:R0:W-:Y:S04]  /*63360*/  STL.64 [R1+0x7078], R16 ;  /* 0x0070781001007387 */ /* 0x0041e80000100a00 */
[----:B0-----:R-:W2:Y:S04]  /*63370*/  LDL.64 R16, [R1+0x1a0] ;  /* 0x0001a00001107983 */ /* 0x001ea80000100a00 */
[----:B------:R-:W-:Y:S04]  /*63380*/  STL.64 [R1+0x7008], R6 ;  /* 0x0070080601007387 */ /* 0x000fe80000100a00 */
[----:B------:R0:W-:Y:S04]  /*63390*/  STL.64 [R1+0x7000], R4 ;  /* 0x0070000401007387 */ /* 0x0001e80000100a00 */
[----:B0-----:R-:W3:Y:S01]  /*633a0*/  LDL.64 R4, [R1+0x180] ;  /* 0x0001800001047983 */ /* 0x001ee20000100a00 */
[----:B--2---:R-:W-:Y:S06]  /*633b0*/  HMMA.16816.F32.BF16 R20, R24, R16, R20 ;  /* 0x000000101814723c */ /* 0x004fec0000041814 */
[----:B------:R-:W-:-:S02]  /*633c0*/  IMAD.MOV.U32 R2, RZ, RZ, R16 ;  /* 0x000000ffff027224 */ /* 0x000fc400078e0010 */
[----:B------:R-:W-:-:S15]  /*633d0*/  IMAD.MOV.U32 R0, RZ, RZ, R17 ;  /* 0x000000ffff007224 */ /* 0x000fde00078e0011 */
[----:B------:R-:W-:Y:S04]  /*633e0*/  STL.64 [R1+0xd80], R20 ;  /* 0x000d801401007387 */ /* 0x000fe80000100a00 */
[----:B------:R0:W-:Y:S04]  /*633f0*/  STL.64 [R1+0xd88], R22 ;  /* 0x000d881601007387 */ /* 0x0001e80000100a00 */
[----:B0-----:R-:W2:Y:S04]  /*63400*/  LDL.LU.64 R22, [R1+0x70c8] ;  /* 0x0070c80001167983 */ /* 0x001ea80000300a00 */
[----:B------:R-:W2:Y:S04]  /*63410*/  LDL.LU.64 R20, [R1+0x70c0] ;  /* 0x0070c00001147983 */ /* 0x000ea80000300a00 */
[----:B------:R-:W4:Y:S04]  /*63420*/  LDL R16, [R1+0x150] ;  /* 0x0001500001107983 */ /* 0x000f280000100800 */
[----:B------:R-:W4:Y:S04]  /*63430*/  LDL R17, [R1+0x154] ;  /* 0x0001540001117983 */ /* 0x000f280000100800 */
[----:B----4-:R0:W-:Y:S04]  /*63440*/  STL.64 [R1+0x7090], R16 ;  /* 0x0070901001007387 */ /* 0x0101e80000100a00 */
[----:B0-----:R-:W2:Y:S04]  /*63450*/  LDL R16, [R1+0x190] ;  /* 0x0001900001107983 */ /* 0x001ea80000100800 */
[----:B------:R-:W2:Y:S01]  /*63460*/  LDL R17, [R1+0x194] ;  /* 0x0001940001117983 */ /* 0x000ea20000100800 */
[C---:B---3--:R-:W-:Y:S06]  /*63470*/  HMMA.16816.F32.BF16 R8, R24.reuse, R4, R8 ;  /* 0x000000041808723c */ /* 0x048fec0000041808 */
[----:B--2---:R-:W-:Y:S01]  /*63480*/  HMMA.16816.F32.BF16 R16, R24, R16, R20 ;  /* 0x000000101810723c */ /* 0x004fe20000041814 */
[----:B------:R-:W2:-:S15]  /*63490*/  LDL.LU.64 R20, [R1+0x70b8] ;  /* 0x0070b80001147983 */ /* 0x000e9e0000300a00 */
[----:B------:R-:W-:-:S07]  /*634a0*/  NOP ;  /* 0x0000000000007918 */ /* 0x000fce0000000000 */
[----:B------:R0:W-:Y:S04]  /*634b0*/  STL.64 [R1+0xd70], R16 ;  /* 0x000d701001007387 */ /* 0x0001e80000100a00 */
[----:B------:R-:W-:Y:S04]  /*634c0*/  STL.64 [R1+0xd78], R18 ;  /* 0x000d781201007387 */ /* 0x000fe80000100a00 */
[----:B0-----:R-:W3:Y:S04]  /*634d0*/  LDL.64 R16, [R1+0x160] ;  /* 0x0001600001107983 */ /* 0x001ee80000100a00 */
[----:B------:R-:W-:Y:S04]  /*634e0*/  STL.64 [R1+0xd60], R8 ;  /* 0x000d600801007387 */ /* 0x000fe80000100a00 */
[----:B------:R0:W-:Y:S04]  /*634f0*/  STL.64 [R1+0xd68], R10 ;  /* 0x000d680a01007387 */ /* 0x0001e80000100a00 */
[----:B0-----:R-:W4:Y:S04]  /*63500*/  LDL.LU R10, [R1+0x70b0] ;  /* 0x0070b000010a7983 */ /* 0x001f280000300800 */
[----:B------:R-:W3:Y:S01]  /*63510*/  LDL.LU.64 R8, [R1+0x70a8] ;  /* 0x0070a80001087983 */ /* 0x000ee20000300a00 */
[----:B------:R-:W-:-:S05]  /*63520*/  IMAD.MOV.U32 R11, RZ, RZ, R5 ;  /* 0x000000ffff0b7224 */ /* 0x000fca00078e0005 */
[----:B------:R-:W-:Y:S01]  /*63530*/  STL [R1+0x6ec8], R11 ;  /* 0x006ec80b01007387 */ /* 0x000fe20000100800 */
[C---:B--2---:R-:W-:Y:S03]  /*63540*/  HMMA.16816.F32.BF16 R4, R24.reuse, R20, R12 ;  /* 0x000000141804723c */ /* 0x044fe6000004180c */
[----:B----4-:R-:W-:Y:S04]  /*63550*/  STL [R1+0x70a0], R10 ;  /* 0x0070a00a01007387 */ /* 0x010fe80000100800 */
[----:B---3--:R0:W-:Y:S04]  /*63560*/  STL.64 [R1+0x7098], R8 ;  /* 0x0070980801007387 */ /* 0x0081e80000100a00 */
[----:B0-----:R-:W2:Y:S04]  /*63570*/  LDL.LU.64 R8, [R1+0xd40] ;  /* 0x000d400001087983 */ /* 0x001ea80000300a00 */
[----:B------:R-:W2:Y:S08]  /*63580*/  LDL.LU.64 R10, [R1+0xd48] ;  /* 0x000d4800010a7983 */ /* 0x000eb00000300a00 */
[----:B------:R-:W-:Y:S04]  /*63590*/  STL.64 [R1+0xd50], R4 ;  /* 0x000d500401007387 */ /* 0x000fe80000100a00 */
[----:B------:R-:W-:Y:S04]  /*635a0*/  STL.64 [R1+0xd58], R6 ;  /* 0x000d580601007387 */ /* 0x000fe80000100a00 */
        /* <DEDUP_REMOVED lines=15> */
[----:B------:R-:W4:Y:S01]  /*636a0*/  LDL.LU.64 R6, [R1+0xce8] ;  /* 0x000ce80001067983 */ /* 0x000f220000300a00 */
[----:B------:R-:W-:Y:S03]  /*636b0*/  HMMA.16816.F32.BF16 R8, R24, R16, R8 ;  /* 0x000000101808723c */ /* 0x000fe60000041808 */
[----:B----4-:R-:W-:Y:S04]  /*636c0*/  STL.64 [R1+0x7038], R6 ;  /* 0x0070380601007387 */ /* 0x010fe80000100a00 */
[----:B--2---:R0:W-:Y:S04]  /*636d0*/  STL.64 [R1+0x7030], R4 ;  /* 0x0070300401007387 */ /* 0x0041e80000100a00 */
[----:B0-----:R-:W2:Y:S04]  /*636e0*/  LDL.LU.64 R4, [R1+0xcf0] ;  /* 0x000cf00001047983 */ /* 0x001ea80000300a00 */
[----:B------:R-:W4:Y:S04]  /*636f0*/  LDL.LU.64 R6, [R1+0xcf8] ;  /* 0x000cf80001067983 */ /* 0x000f280000300a00 */
[----:B----4-:R-:W-:Y:S04]  /*63700*/  STL.64 [R1+0x7050], R6 ;  /* 0x0070500601007387 */ /* 0x010fe80000100a00 */
[----:B--2---:R0:W-:Y:S04]  /*63710*/  STL.64 [R1+0x7048], R4 ;  /* 0x0070480401007387 */ /* 0x0041e80000100a00 */
[----:B0-----:R-:W2:Y:S04]  /*63720*/  LDL.LU.64 R4, [R1+0xd00] ;  /* 0x000d000001047983 */ /* 0x001ea80000300a00 */
[----:B------:R-:W2:Y:S04]  /*63730*/  LDL.LU.64 R6, [R1+0xd08] ;  /* 0x000d080001067983 */ /* 0x000ea80000300a00 */
[----:B------:R-:W4:Y:S04]  /*63740*/  LDL.LU.64 R20, [R1+0xcc0] ;  /* 0x000cc00001147983 */ /* 0x000f280000300a00 */
[----:B------:R-:W4:Y:S04]  /*63750*/  LDL.LU.64 R22, [R1+0xcc8] ;  /* 0x000cc80001167983 */ /* 0x000f280000300a00 */
[----:B------:R-:W-:Y:S04]  /*63760*/  STL.64 [R1+0xd40], R8 ;  /* 0x000d400801007387 */ /* 0x000fe80000100a00 */
[----:B------:R0:W-:Y:S04]  /*63770*/  STL.64 [R1+0xd48], R10 ;  /* 0x000d480a01007387 */ /* 0x0001e80000100a00 */
[----:B0-----:R-:W4:Y:S04]  /*63780*/  LDL.LU R10, [R1+0x70a0] ;  /* 0x0070a000010a7983 */ /* 0x001f280000300800 */
[----:B------:R-:W2:Y:S01]  /*63790*/  LDL.LU.64 R8, [R1+0x7098] ;  /* 0x0070980001087983 */ /* 0x000ea20000300a00 */
[----:B------:R-:W-:-:S03]  /*637a0*/  IMAD.MOV.U32 R11, RZ, RZ, R16 ;  /* 0x000000ffff0b7224 */ /* 0x000fc600078e0010 */
[----:B------:R-:W3:Y:S04]  /*637b0*/  LDL.LU.64 R16, [R1+0x7090] ;  /* 0x0070900001107983 */ /* 0x000ee80000300a00 */
[----:B------:R-:W-:Y:S01]  /*637c0*/  STL [R1+0x6ecc], R11 ;  /* 0x006ecc0b01007387 */ /* 0x000fe20000100800 */
        /* <DEDUP_REMOVED lines=15> */
[----:B------:R-:W-:Y:S04]  /*638c0*/  STL [R1+0x6f40], R11 ;  /* 0x006f400b01007387 */ /* 0x000fe80000100800 */
[----:B--2---:R-:W-:Y:S01]  /*638d0*/  STL.64 [R1+0x6f38], R8 ;  /* 0x006f380801007387 */ /* 0x004fe20000100a00 */
[----:B---3--:R-:W-:Y:S03]  /*638e0*/  HMMA.16816.F32.BF16 R16, R24, R16, R12 ;  /* 0x000000101810723c */ /* 0x008fe6000004180c */
[----:B------:R-:W2:-:S15]  /*638f0*/  LDL.LU.64 R12, [R1+0x7058] ;  /* 0x00705800010c7983 */ /* 0x000e9e0000300a00 */
[----:B------:R-:W-:-:S05]  /*63900*/  NOP ;  /* 0x0000000000007918 */ /* 0x000fca0000000000 */
[----:B------:R0:W-:Y:S04]  /*63910*/  STL.64 [R1+0xd10], R16 ;  /* 0x000d101001007387 */ /* 0x0001e80000100a00 */
[----:B------:R-:W-:Y:S04]  /*63920*/  STL.64 [R1+0xd18], R18 ;  /* 0x000d181201007387 */ /* 0x000fe80000100a00 */
[----:B0-----:R-:W3:Y:S01]  /*63930*/  LDL.64 R16, [R1+0x90] ;  /* 0x0000900001107983 */ /* 0x001ee20000100a00 */
[C---:B--2---:R-:W-:Y:S03]  /*63940*/  HMMA.16816.F32.BF16 R12, R24.reuse, R12, R4 ;  /* 0x0000000c180c723c */ /* 0x044fe60000041804 */
[----:B---3--:R0:W-:Y:S04]  /*63950*/  STL.64 [R1+0x6fc0], R16 ;  /* 0x006fc01001007387 */ /* 0x0081e80000100a00 */
[----:B0-----:R-:W2:Y:S04]  /*63960*/  LDL.64 R16, [R1+0xd0] ;  /* 0x0000d00001107983 */ /* 0x001ea80000100a00 */
[----:B------:R-:W3:Y:S04]  /*63970*/  LDL.LU.64 R6, [R1+0x7050] ;  /* 0x0070500001067983 */ /* 0x000ee80000300a00 */
[----:B------:R-:W3:Y:S08]  /*63980*/  LDL.LU.64 R4, [R1+0x7048] ;  /* 0x0070480001047983 */ /* 0x000ef00000300a00 */
        /* <DEDUP_REMOVED lines=23> */
[----:B0-----:R-:W4:Y:S02]  /*63b00*/  LDL.LU.64 R12, [R1+0x6ff8] ;  /* 0x006ff800010c7983 */ /* 0x001f240000300a00 */
[----:B----4-:R-:W-:Y:S02]  /*63b10*/  HMMA.16816.F32.BF16 R12, R24, R12, R20 ;  /* 0x0000000c180c723c */ /* 0x010fe40000041814 */
[----:B------:R-:W4:Y:S04]  /*63b20*/  LDL.64 R20, [R1+0x20] ;  /* 0x0000200001147983 */ /* 0x000f280000100a00 */
[----:B----4-:R0:W-:-:S15]  /*63b30*/  STL.64 [R1+0x6f58], R20 ;  /* 0x006f581401007387 */ /* 0x0101de0000100a00 */
[----:B------:R-:W-:-:S02]  /*63b40*/  NOP ;  /* 0x0000000000007918 */ /* 0x000fc40000000000 */
[----:B------:R-:W-:Y:S04]  /*63b50*/  STL.64 [R1+0xcc0], R12 ;  /* 0x000cc00c01007387 */ /* 0x000fe80000100a00 */
[----:B------:R-:W-:Y:S01]  /*63b60*/  STL.64 [R1+0xcc8], R14 ;  /* 0x000cc80e01007387 */ /* 0x000fe20000100a00 */
[----:B0-----:R-:W-:Y:S02]  /*63b70*/  IMAD.MOV.U32 R20, RZ, RZ, R29 ;  /* 0x000000ffff147224 */ /* 0x001fe400078e001d */
[----:B------:R-:W-:Y:S01]  /*63b80*/  IMAD.MOV.U32 R21, RZ, RZ, R3 ;  /* 0x000000ffff157224 */ /* 0x000fe200078e0003 */
[----:B------:R-:W4:Y:S04]  /*63b90*/  LDL.LU R29, [R1+0x6ff0] ;  /* 0x006ff000011d7983 */ /* 0x000f280000300800 */
[----:B------:R-:W4:Y:S04]  /*63ba0*/  LDL.LU R3, [R1+0x6fec] ;  /* 0x006fec0001037983 */ /* 0x000f280000300800 */
[----:B------:R0:W-:Y:S04]  /*63bb0*/  STL.64 [R1+0x6f70], R20 ;  /* 0x006f701401007387 */ /* 0x0001e80000100a00 */
[----:B0-----:R-:W2:Y:S04]  /*63bc0*/  LDL.LU.64 R20, [R1+0xcb0] ;  /* 0x000cb00001147983 */ /* 0x001ea80000300a00 */
[----:B------:R-:W2:Y:S04]  /*63bd0*/  LDL.LU.64 R22, [R1+0xcb8] ;  /* 0x000cb80001167983 */ /* 0x000ea80000300a00 */
[----:B------:R-:W3:Y:S01]  /*63be0*/  LDL.64 R12, [R1] ;  /* 0x00000000010c7983 */ /* 0x000ee20000100a00 */
[----:B--2---:R-:W-:Y:S03]  /*63bf0*/  HMMA.16816.F32.BF16 R20, R24, R16, R20 ;  /* 0x000000101814723c */ /* 0x004fe60000041814 */
[----:B---3--:R0:W-:Y:S02]  /*63c00*/  STL.64 [R1+0x6f48], R12 ;  /* 0x006f480c01007387 */ /* 0x0081e40000100a00 */
[----:B0-----:R-:W-:-:S02]  /*63c10*/  IMAD.MOV.U32 R13, RZ, RZ, R6 ;  /* 0x000000ffff0d7224 */ /* 0x001fc400078e0006 */
[----:B------:R-:W-:Y:S02]  /*63c20*/  IMAD.MOV.U32 R6, RZ, RZ, R17 ;  /* 0x000000ffff067224 */ /* 0x000fe400078e0011 */
[----:B------:R-:W-:Y:S02]  /*63c30*/  IMAD.MOV.U32 R12, RZ, RZ, R28 ;  /* 0x000000ffff0c7224 */ /* 0x000fe400078e001c */
[----:B------:R-:W-:-:S12]  /*63c40*/  IMAD.MOV.U32 R28, RZ, RZ, R16 ;  /* 0x000000ffff1c7224 */ /* 0x000fd800078e0010 */
[----:B------:R0:W-:Y:S04]  /*63c50*/  STL.64 [R1+0xcb0], R20 ;  /* 0x000cb01401007387 */ /* 0x0001e80000100a00 */
[----:B------:R-:W-:Y:S04]  /*63c60*/  STL.64 [R1+0xcb8], R22 ;  /* 0x000cb81601007387 */ /* 0x000fe80000100a00 */
[----:B------:R-:W-:Y:S04]  /*63c70*/  STL [R1+0x6fd0], R6 ;  /* 0x006fd00601007387 */ /* 0x000fe80000100800 */
[----:B------:R1:W-:Y:S01]  /*63c80*/  STL.64 [R1+0x6fc8], R4 ;  /* 0x006fc80401007387 */ /* 0x0003e20000100a00 */
[----:B0-----:R-:W-:-:S03]  /*63c90*/  IMAD.MOV.U32 R20, RZ, RZ, R7 ;  /* 0x000000ffff147224 */ /* 0x001fc600078e0007 */
[----:B-1----:R-:W2:Y:S04]  /*63ca0*/  LDL R4, [R1+0xb0] ;  /* 0x0000b00001047983 */ /* 0x002ea80000100800 */
[----:B------:R-:W2:Y:S04]  /*63cb0*/  LDL R5, [R1+0xb4] ;  /* 0x0000b40001057983 */ /* 0x000ea80000100800 */
[----:B------:R-:W3:Y:S04]  /*63cc0*/  LDL.LU R7, [R1+0x6fe8] ;  /* 0x006fe80001077983 */ /* 0x000ee80000300800 */
[----:B------:R-:W4:Y:S04]  /*63cd0*/  LDL.LU.64 R16, [R1+0xc80] ;  /* 0x000c800001107983 */ /* 0x000f280000300a00 */
[----:B------:R-:W2:Y:S01]  /*63ce0*/  LDL.LU.64 R18, [R1+0xc88] ;  /* 0x000c880001127983 */ /* 0x000ea20000300a00 */
[----:B------:R-:W-:-:S03]  /*63cf0*/  IMAD.MOV.U32 R21, RZ, RZ, R10 ;  /* 0x000000ffff157224 */ /* 0x000fc600078e000a */
[----:B--2---:R-:W-:Y:S04]  /*63d00*/  STL.64 [R1+0x6fe0], R18 ;  /* 0x006fe01201007387 */ /* 0x004fe80000100a00 */
[----:B----4-:R0:W-:Y:S04]  /*63d10*/  STL.64 [R1+0x6fd8], R16 ;  /* 0x006fd81001007387 */ /* 0x0101e80000100a00 */
[----:B0-----:R-:W2:Y:S04]  /*63d20*/  LDL.LU.64 R16, [R1+0xc90] ;  /* 0x000c900001107983 */ /* 0x001ea80000300a00 */
[----:B------:R-:W2:Y:S04]  /*63d30*/  LDL.LU.64 R18, [R1+0xc98] ;  /* 0x000c980001127983 */ /* 0x000ea80000300a00 */
[----:B------:R0:W-:Y:S04]  /*63d40*/  STL.64 [R1+0x6f88], R20 ;  /* 0x006f881401007387 */ /* 0x0001e80000100a00 */
[----:B0-----:R-:W4:Y:S04]  /*63d50*/  LDL.LU.64 R20, [R1+0xca0] ;  /* 0x000ca00001147983 */ /* 0x001f280000300a00 */
[----:B------:R-:W4:Y:S04]  /*63d60*/  LDL.LU.64 R22, [R1+0xca8] ;  /* 0x000ca80001167983 */ /* 0x000f280000300a00 */
[----:B------:R-:W3:Y:S01]  /*63d70*/  LDL.64 R8, [R1+0x10] ;  /* 0x0000100001087983 */ /* 0x000ee20000100a00 */
[----:B----4-:R-:W-:Y:S03]  /*63d80*/  HMMA.16816.F32.BF16 R20, R24, R12, R20 ;  /* 0x0000000c1814723c */ /* 0x010fe60000041814 */
[----:B---3--:R0:W-:Y:S04]  /*63d90*/  STL.64 [R1+0x6f50], R8 ;  /* 0x006f500801007387 */ /* 0x0081e80000100a00 */
[----:B0-----:R-:W3:Y:S04]  /*63da0*/  LDL.LU.64 R8, [R1+0xc70] ;  /* 0x000c700001087983 */ /* 0x001ee80000300a00 */
[----:B------:R-:W3:Y:S04]  /*63db0*/  LDL.LU.64 R10, [R1+0xc78] ;  /* 0x000c7800010a7983 */ /* 0x000ee80000300a00 */
[----:B------:R-:W4:Y:S08]  /*63dc0*/  LDL R12, [R1+0x70] ;  /* 0x00007000010c7983 */ /* 0x000f300000100800 */
[----:B------:R0:W-:Y:S04]  /*63dd0*/  STL.64 [R1+0xca0], R20 ;  /* 0x000ca01401007387 */ /* 0x0001e80000100a00 */
[----:B------:R-:W-:Y:S04]  /*63de0*/  STL.64 [R1+0xca8], R22 ;  /* 0x000ca81601007387 */ /* 0x000fe80000100a00 */
[----:B------:R-:W4:Y:S04]  /*63df0*/  LDL R13, [R1+0x74] ;  /* 0x00007400010d7983 */ /* 0x000f280000100800 */
[----:B----4-:R1:W-:Y:S04]  /*63e00*/  STL.64 [R1+0x6fa8], R12 ;  /* 0x006fa80c01007387 */ /* 0x0103e80000100a00 */
[----:B0-----:R-:W4:Y:S01]  /*63e10*/  LDL R20, [R1+0x50] ;  /* 0x0000500001147983 */ /* 0x001f220000100800 */
[----:B------:R-:W-:-:S03]  /*63e20*/  IMAD.MOV.U32 R21, RZ, RZ, R29 ;  /* 0x000000ffff157224 */ /* 0x000fc600078e001d */
[----:B-1----:R-:W3:Y:S04]  /*63e30*/  LDL.64 R12, [R1+0x80] ;  /* 0x00008000010c7983 */ /* 0x002ee80000100a00 */
[----:B----4-:R0:W-:Y:S02]  /*63e40*/  STL.64 [R1+0x6fa0], R20 ;  /* 0x006fa01401007387 */ /* 0x0101e40000100a00 */
[----:B0-----:R-:W-:Y:S02]  /*63e50*/  IMAD.MOV.U32 R20, RZ, RZ, R7 ;  /* 0x000000ffff147224 */ /* 0x001fe400078e0007 */
[----:B--2---:R-:W-:Y:S01]  /*63e60*/  HMMA.16816.F32.BF16 R4, R24, R4, R16 ;  /* 0x000000041804723c */ /* 0x004fe20000041810 */
[----:B------:R-:W2:Y:S04]  /*63e70*/  LDL.LU.64 R18, [R1+0x6fe0] ;  /* 0x006fe00001127983 */ /* 0x000ea80000300a00 */
[----:B------:R-:W2:Y:S01]  /*63e80*/  LDL.LU.64 R16, [R1+0x6fd8] ;  /* 0x006fd80001107983 */ /* 0x000ea20000300a00 */
[----:B------:R-:W-:-:S15]  /*63e90*/  IMAD.MOV.U32 R21, RZ, RZ, R3 ;  /* 0x000000ffff157224 */ /* 0x000fde00078e0003 */
[----:B------:R-:W-:-:S02]  /*63ea0*/  NOP ;  /* 0x0000000000007918 */ /* 0x000fc40000000000 */
[----:B------:R-:W-:Y:S04]  /*63eb0*/  STL.64 [R1+0xc90], R4 ;  /* 0x000c900401007387 */ /* 0x000fe80000100a00 */
[----:B------:R0:W-:Y:S04]  /*63ec0*/  STL.64 [R1+0xc98], R6 ;  /* 0x000c980601007387 */ /* 0x0001e80000100a00 */
[----:B0-----:R-:W4:Y:S04]  /*63ed0*/  LDL.LU R6, [R1+0x6fd0] ;  /* 0x006fd00001067983 */ /* 0x001f280000300800 */
[----:B------:R-:W4:Y:S01]  /*63ee0*/  LDL.LU.64 R4, [R1+0x6fc8] ;  /* 0x006fc80001047983 */ /* 0x000f220000300a00 */
[----:B--2---:R-:W-:Y:S03]  /*63ef0*/  HMMA.16816.F32.BF16 R20, R24, R20, R16 ;  /* 0x000000141814723c */ /* 0x004fe60000041810 */
[----:B------:R-:W3:-:S15]  /*63f00*/  LDL.LU.64 R16, [R1+0x6fc0] ;  /* 0x006fc00001107983 */ /* 0x000ede0000300a00 */
[----:B------:R-:W-:-:S05]  /*63f10*/  NOP ;  /* 0x0000000000007918 */ /* 0x000fca0000000000 */
[----:B------:R0:W-:Y:S04]  /*63f20*/  STL.64 [R1+0xc80], R20 ;  /* 0x000c801401007387 */ /* 0x0001e80000100a00 */
[----:B------:R1:W-:Y:S01]  /*63f30*/  STL.64 [R1+0xc88], R22 ;  /* 0x000c881601007387 */ /* 0x0003e20000100a00 */
[----:B---3--:R-:W-:-:S15]  /*63f40*/  HMMA.16816.F32.BF16 R8, R24, R16, R8 ;  /* 0x000000101808723c */ /* 0x008fde0000041808 */
[----:B------:R-:W-:-:S08]  /*63f50*/  NOP ;  /* 0x0000000000007918 */ /* 0x000fd00000000000 */
[----:B------:R-:W-:Y:S04]  /*63f60*/  STL.64 [R1+0xc70], R8 ;  /* 0x000c700801007387 */ /* 0x000fe80000100a00 */
[----:B------:R-:W-:Y:S04]  /*63f70*/  STL.64 [R1+0xc78], R10 ;  /* 0x000c780a01007387 */ /* 0x000fe80000100a00 */
[----:B0-----:R-:W2:Y:S04]  /*63f80*/  LDL.LU.64 R20, [R1+0xc50] ;  /* 0x000c500001147983 */ /* 0x001ea80000300a00 */
[----:B-1----:R-:W3:Y:S01]  /*63f90*/  LDL.LU.64 R22, [R1+0xc58] ;  /* 0x000c580001167983 */ /* 0x002ee20000300a00 */
[----:B------:R-:W-:-:S02]  /*63fa0*/  IMAD.MOV.U32 R29, RZ, RZ, R16 ;  /* 0x000000ffff1d7224 */ /* 0x000fc400078e0010 */
[----:B------:R-:W-:Y:S01]  /*63fb0*/  IMAD.MOV.U32 R7, RZ, RZ, R17 ;  /* 0x000000ffff077224 */ /* 0x000fe200078e0011 */
[----:B---3--:R-:W-:Y:S04]  /*63fc0*/  STL.64 [R1+0x6fb8], R22 ;  /* 0x006fb81601007387 */ /* 0x008fe80000100a00 */
[----:B--2---:R0:W-:Y:S04]  /*63fd0*/  STL.64 [R1+0x6fb0], R20 ;  /* 0x006fb01401007387 */ /* 0x0041e80000100a00 */
[----:B0-----:R-:W2:Y:S04]  /*63fe0*/  LDL.LU.64 R20, [R1+0xc60] ;  /* 0x000c600001147983 */ /* 0x001ea80000300a00 */
[----:B------:R-:W2:Y:S04]  /*63ff0*/  LDL.LU.64 R22, [R1+0xc68] ;  /* 0x000c680001167983 */ /* 0x000ea80000300a00 */
[----:B------:R-:W3:Y:S04]  /*64000*/  LDL.LU.64 R16, [R1+0xc40] ;  /* 0x000c400001107983 */ /* 0x000ee80000300a00 */
        /* <DEDUP_REMOVED lines=11> */
[----:B------:R-:W4:Y:S01]  /*640c0*/  LDL.LU.64 R10, [R1+0xc28] ;  /* 0x000c2800010a7983 */ /* 0x000f220000300a00 */
[----:B------:R-:W-:-:S03]  /*640d0*/  IMAD.MOV.U32 R3, RZ, RZ, R13 ;  /* 0x000000ffff037224 */ /* 0x000fc600078e000d */
[----:B----4-:R-:W-:Y:S04]  /*640e0*/  STL.64 [R1+0x6f98], R10 ;  /* 0x006f980a01007387 */ /* 0x010fe80000100a00 */
[----:B--2---:R0:W-:Y:S04]  /*640f0*/  STL.64 [R1+0x6f90], R8 ;  /* 0x006f900801007387 */ /* 0x0041e80000100a00 */
[----:B0-----:R-:W2:Y:S04]  /*64100*/  LDL.LU.64 R8, [R1+0xc30] ;  /* 0x000c300001087983 */ /* 0x001ea80000300a00 */
[----:B------:R-:W2:Y:S04]  /*64110*/  LDL.LU.64 R10, [R1+0xc38] ;  /* 0x000c3800010a7983 */ /* 0x000ea80000300a00 */
[----:B------:R-:W-:Y:S04]  /*64120*/  STL [R1+0x6de0], R7 ;  /* 0x006de00701007387 */ /* 0x000fe80000100800 */
[----:B------:R-:W-:Y:S04]  /*64130*/  STL [R1+0x6f30], R6 ;  /* 0x006f300601007387 */ /* 0x000fe80000100800 */
[----:B------:R0:W-:Y:S04]  /*64140*/  STL.64 [R1+0x6f28], R4 ;  /* 0x006f280401007387 */ /* 0x0001e80000100a00 */
[----:B0-----:R-:W3:Y:S04]  /*64150*/  LDL.64 R4, [R1+0x60] ;  /* 0x0000600001047983 */ /* 0x001ee80000100a00 */
[----:B------:R-:W-:Y:S04]  /*64160*/  STL [R1+0x6ddc], R29 ;  /* 0x006ddc1d01007387 */ /* 0x000fe80000100800 */
[----:B------:R-:W-:Y:S04]  /*64170*/  STL.64 [R1+0xc60], R20 ;  /* 0x000c601401007387 */ /* 0x000fe80000100a00 */
[----:B------:R0:W-:Y:S04]  /*64180*/  STL.64 [R1+0xc68], R22 ;  /* 0x000c681601007387 */ /* 0x0001e80000100a00 */
[----:B0-----:R-:W4:Y:S04]  /*64190*/  LDL.LU.64 R22, [R1+0x6fb8] ;  /* 0x006fb80001167983 */ /* 0x001f280000300a00 */
[----:B------:R-:W4:Y:S04]  /*641a0*/  LDL.LU.64 R20, [R1+0x6fb0] ;  /* 0x006fb00001147983 */ /* 0x000f280000300a00 */
[----:B------:R-:W4:Y:S04]  /*641b0*/  LDL.LU.64 R12, [R1+0x6fa8] ;  /* 0x006fa800010c7983 */ /* 0x000f280000300a00 */
[----:B------:R-:W-:Y:S01]  /*641c0*/  STL [R1+0x6dd8], R3 ;  /* 0x006dd80301007387 */ /* 0x000fe20000100800 */
[C---:B----4-:R-:W-:Y:S03]  /*641d0*/  HMMA.16816.F32.BF16 R12, R24.reuse, R12, R20 ;  /* 0x0000000c180c723c */ /* 0x050fe60000041814 */
[----:B------:R-:W2:Y:S03]  /*641e0*/  LDL.LU.64 R20, [R1+0x6fa0] ;  /* 0x006fa00001147983 */ /* 0x000ea60000300a00 */
[----:B---3--:R-:W-:-:S15]  /*641f0*/  HMMA.16816.F32.BF16 R16, R24, R4, R16 ;  /* 0x000000041810723c */ /* 0x008fde0000041810 */
[----:B------:R-:W-:-:S02]  /*64200*/  NOP ;  /* 0x0000000000007918 */ /* 0x000fc40000000000 */
[----:B------:R0:W-:Y:S04]  /*64210*/  STL.64 [R1+0xc50], R12 ;  /* 0x000c500c01007387 */ /* 0x0001e80000100a00 */
[----:B------:R1:W-:Y:S04]  /*64220*/  STL.64 [R1+0xc58], R14 ;  /* 0x000c580e01007387 */ /* 0x0003e80000100a00 */
[----:B0-----:R-:W3:Y:S04]  /*64230*/  LDL.LU.64 R12, [R1+0xbf0] ;  /* 0x000bf000010c7983 */ /* 0x001ee80000300a00 */
[----:B-1----:R-:W3:Y:S04]  /*64240*/  LDL.LU.64 R14, [R1+0xbf8] ;  /* 0x000bf800010e7983 */ /* 0x002ee80000300a00 */
[----:B------:R-:W-:Y:S04]  /*64250*/  STL.64 [R1+0xc40], R16 ;  /* 0x000c401001007387 */ /* 0x000fe80000100a00 */
[----:B------:R0:W-:Y:S02]  /*64260*/  STL.64 [R1+0xc48], R18 ;  /* 0x000c481201007387 */ /* 0x0001e40000100a00 */
[----:B0-----:R-:W-:-:S02]  /*64270*/  IMAD.MOV.U32 R19, RZ, RZ, R4 ;  /* 0x000000ffff137224 */ /* 0x001fc400078e0004 */
[----:B------:R-:W-:Y:S02]  /*64280*/  IMAD.MOV.U32 R18, RZ, RZ, R5 ;  /* 0x000000ffff127224 */ /* 0x000fe400078e0005 */
[----:B------:R-:W4:Y:S04]  /*64290*/  LDL.LU.64 R4, [R1+0xbe0] ;  /* 0x000be00001047983 */ /* 0x000f280000300a00 */
[----:B------:R-:W4:Y:S01]  /*642a0*/  LDL.LU.64 R6, [R1+0xbe8] ;  /* 0x000be80001067983 */ /* 0x000f220000300a00 */
        /* <DEDUP_REMOVED lines=19> */
[----:B------:R-:W-:Y:S04]  /*643e0*/  STL.64 [R1+0xc18], R22 ;  /* 0x000c181601007387 */ /* 0x000fe80000100a00 */
[----:B0-----:R-:W2:Y:S02]  /*643f0*/  LDL.LU.64 R20, [R1+0x6f58] ;  /* 0x006f580001147983 */ /* 0x001ea40000300a00 */
[----:B--2---:R-:W-:-:S15]  /*64400*/  HMMA.16816.F32.BF16 R8, R24, R20, R8 ;  /* 0x000000141808723c */ /* 0x004fde0000041808 */
[----:B------:R-:W-:-:S08]  /*64410*/  NOP ;  /* 0x0000000000007918 */ /* 0x000fd00000000000 */
[----:B------:R0:W-:Y:S04]  /*64420*/  STL.64 [R1+0xc00], R8 ;  /* 0x000c000801007387 */ /* 0x0001e80000100a00 */
[----:B------:R-:W-:Y:S04]  /*64430*/  STL.64 [R1+0xc08], R10 ;  /* 0x000c080a01007387 */ /* 0x000fe80000100a00 */
[----:B0-----:R-:W3:Y:S01]  /*64440*/  LDL.LU.64 R8, [R1+0x6f50] ;  /* 0x006f500001087983 */ /* 0x001ee20000300a00 */
[----:B------:R-:W-:-:S03]  /*64450*/  IMAD.MOV.U32 R17, RZ, RZ, R21 ;  /* 0x000000ffff117224 */ /* 0x000fc600078e0015 */
[----:B------:R-:W2:Y:S04]  /*64460*/  LDL.LU.64 R20, [R1+0xbc0] ;  /* 0x000bc00001147983 */ /* 0x000ea80000300a00 */
[----:B------:R-:W2:Y:S04]  /*64470*/  LDL.LU.64 R22, [R1+0xbc8] ;  /* 0x000bc80001167983 */ /* 0x000ea80000300a00 */
[----:B------:R-:W-:Y:S04]  /*64480*/  STL.64 [R1+0x6f08], R18 ;  /* 0x006f081201007387 */ /* 0x000fe80000100a00 */
[----:B------:R0:W-:Y:S04]  /*64490*/  STL [R1+0x6f00], R17 ;  /* 0x006f001101007387 */ /* 0x0001e80000100800 */
[----:B0-----:R-:W2:Y:S04]  /*644a0*/  LDL.LU.64 R16, [R1+0xbd0] ;  /* 0x000bd00001107983 */ /* 0x001ea80000300a00 */
[----:B------:R-:W2:Y:S01]  /*644b0*/  LDL.LU.64 R18, [R1+0xbd8] ;  /* 0x000bd80001127983 */ /* 0x000ea20000300a00 */
[----:B---3--:R-:W-:-:S15]  /*644c0*/  HMMA.16816.F32.BF16 R12, R24, R8, R12 ;  /* 0x00000008180c723c */ /* 0x008fde000004180c */
[----:B------:R-:W-:-:S08]  /*644d0*/  NOP ;  /* 0x0000000000007918 */ /* 0x000fd00000000000 */
[----:B------:R0:W-:Y:S04]  /*644e0*/  STL.64 [R1+0xbf0], R12 ;  /* 0x000bf00c01007387 */ /* 0x0001e80000100a00 */
[----:B------:R-:W-:Y:S04]  /*644f0*/  STL.64 [R1+0xbf8], R14 ;  /* 0x000bf80e01007387 */ /* 0x000fe80000100a00 */
[----:B0-----:R-:W4:Y:S01]  /*64500*/  LDL.LU.64 R12, [R1+0x6f48] ;  /* 0x006f4800010c7983 */ /* 0x001f220000300a00 */
[----:B------:R-:W-:Y:S02]  /*64510*/  IMAD.MOV.U32 R3, RZ, RZ, R8 ;  /* 0x000000ffff037224 */ /* 0x000fe400078e0008 */
[----:B------:R-:W-:Y:S01]  /*64520*/  IMAD.MOV.U32 R10, RZ, RZ, R9 ;  /* 0x000000ffff0a7224 */ /* 0x000fe200078e0009 */
[----:B------:R-:W3:Y:S04]  /*64530*/  LDL.LU R11, [R1+0x6f40] ;  /* 0x006f4000010b7983 */ /* 0x000ee80000300800 */
[----:B------:R-:W2:Y:S01]  /*64540*/  LDL.LU.64 R8, [R1+0x6f38] ;  /* 0x006f380001087983 */ /* 0x000ea20000300a00 */
[----:B----4-:R-:W-:Y:S06]  /*64550*/  HMMA.16816.F32.BF16 R4, R24, R12, R4 ;  /* 0x0000000c1804723c */ /* 0x010fec0000041804 */
[----:B------:R-:W-:-:S15]  /*64560*/  IMAD.MOV.U32 R29, RZ, RZ, R13 ;  /* 0x000000ffff1d7224 */ /* 0x000fde00078e000d */
[----:B------:R-:W-:-:S02]  /*64570*/  NOP ;  /* 0x0000000000007918 */ /* 0x000fc40000000000 */
[----:B------:R-:W-:Y:S04]  /*64580*/  STL.64 [R1+0xbe0], R4 ;  /* 0x000be00401007387 */ /* 0x000fe80000100a00 */
[----:B------:R0:W-:Y:S04]  /*64590*/  STL.64 [R1+0xbe8], R6 ;  /* 0x000be80601007387 */ /* 0x0001e80000100a00 */
[----:B0-----:R-:W4:Y:S04]  /*645a0*/  LDL.LU R6, [R1+0x6f30] ;  /* 0x006f300001067983 */ /* 0x001f280000300800 */
[----:B------:R-:W3:Y:S01]  /*645b0*/  LDL.LU.64 R4, [R1+0x6f28] ;  /* 0x006f280001047983 */ /* 0x000ee20000300a00 */
[----:B------:R-:W-:-:S03]  /*645c0*/  IMAD.MOV.U32 R7, RZ, RZ, R12 ;  /* 0x000000ffff077224 */ /* 0x000fc600078e000c */
[----:B------:R-:W4:Y:S04]  /*645d0*/  LDL.LU.64 R14, [R1+0x6f20] ;  /* 0x006f2000010e7983 */ /* 0x000f280000300a00 */
[----:B------:R-:W3:Y:S01]  /*645e0*/  LDL.LU.64 R12, [R1+0x6f18] ;  /* 0x006f1800010c7983 */ /* 0x000ee20000300a00 */
[C---:B--2---:R-:W-:Y:S06]  /*645f0*/  HMMA.16816.F32.BF16 R20, R24.reuse, R8, R20 ;  /* 0x000000081814723c */ /* 0x044fec0000041814 */
[----:B---3--:R-:W-:-:S15]  /*64600*/  HMMA.16816.F32.BF16 R16, R24, R12, R16 ;  /* 0x0000000c1810723c */ /* 0x008fde0000041810 */
[----:B------:R-:W-:-:S08]  /*64610*/  NOP ;  /* 0x0000000000007918 */ /* 0x000fd00000000000 */
[----:B------:R0:W-:Y:S04]  /*64620*/  STL.64 [R1+0xbd0], R16 ;  /* 0x000bd01001007387 */ /* 0x0001e80000100a00 */
[----:B------:R1:W-:Y:S04]  /*64630*/  STL.64 [R1+0xbd8], R18 ;  /* 0x000bd81201007387 */ /* 0x0003e80000100a00 */
[----:B0-----:R-:W2:Y:S04]  /*64640*/  LDL.LU.64 R16, [R1+0xbb0] ;  /* 0x000bb00001107983 */ /* 0x001ea80000300a00 */
[----:B-1----:R-:W2:Y:S04]  /*64650*/  LDL.LU.64 R18, [R1+0xbb8] ;  /* 0x000bb80001127983 */ /* 0x002ea80000300a00 */
[----:B----4-:R-:W-:Y:S04]  /*64660*/  STL.64 [R1+0x6d10], R14 ;  /* 0x006d100e01007387 */ /* 0x010fe80000100a00 */
[----:B------:R0:W-:Y:S02]  /*64670*/  STL.64 [R1+0x6d08], R12 ;  /* 0x006d080c01007387 */ /* 0x0001e40000100a00 */
[----:B0-----:R-:W-:-:S02]  /*64680*/  IMAD.MOV.U32 R12, RZ, RZ, R4 ;  /* 0x000000ffff0c7224 */ /* 0x001fc400078e0004 */
[----:B------:R-:W-:Y:S01]  /*64690*/  IMAD.MOV.U32 R13, RZ, RZ, R5 ;  /* 0x000000ffff0d7224 */ /* 0x000fe200078e0005 */
[----:B------:R-:W2:Y:S04]  /*646a0*/  LDL.LU R4, [R1+0x6f14] ;  /* 0x006f140001047983 */ /* 0x000ea80000300800 */
[----:B------:R-:W2:Y:S04]  /*646b0*/  LDL.LU R5, [R1+0x6f10] ;  /* 0x006f100001057983 */ /* 0x000ea80000300800 */
[----:B------:R0:W-:Y:S04]  /*646c0*/  STL.64 [R1+0xbc0], R20 ;  /* 0x000bc01401007387 */ /* 0x0001e80000100a00 */
[----:B------:R1:W-:Y:S04]  /*646d0*/  STL.64 [R1+0xbc8], R22 ;  /* 0x000bc81601007387 */ /* 0x0003e80000100a00 */
[----:B0-----:R-:W3:Y:S04]  /*646e0*/  LDL.LU.64 R20, [R1+0x440] ;  /* 0x0004400001147983 */ /* 0x001ee80000300a00 */
[----:B-1----:R-:W4:Y:S04]  /*646f0*/  LDL.LU.64 R22, [R1+0x448] ;  /* 0x0004480001167983 */ /* 0x002f280000300a00 */
[----:B----4-:R-:W-:Y:S04]  /*64700*/  STL.64 [R1+0x6ef0], R22 ;  /* 0x006ef01601007387 */ /* 0x010fe80000100a00 */
[----:B---3--:R0:W-:Y:S04]  /*64710*/  STL.64 [R1+0x6ee8], R20 ;  /* 0x006ee81401007387 */ /* 0x0081e80000100a00 */
[----:B0-----:R-:W3:Y:S04]  /*64720*/  LDL.64 R20, [R1+0x1e0] ;  /* 0x0001e00001147983 */ /* 0x001ee80000100a00 */
[----:B------:R-:W-:Y:S04]  /*64730*/  STL [R1+0x6e50], R10 ;  /* 0x006e500a01007387 */ /* 0x000fe80000100800 */
[----:B------:R0:W-:Y:S04]  /*64740*/  STL.64 [R1+0x6e48], R8 ;  /* 0x006e480801007387 */ /* 0x0001e80000100a00 */
[----:B------:R-:W-:Y:S01]  /*64750*/  STL [R1+0x6ed0], R11 ;  /* 0x006ed00b01007387 */ /* 0x000fe20000100800 */
[----:B0-----:R-:W-:-:S02]  /*64760*/  IMAD.MOV.U32 R8, RZ, RZ, R2 ;  /* 0x000000ffff087224 */ /* 0x001fc400078e0002 */
[----:B------:R-:W-:-:S05]  /*64770*/  IMAD.MOV.U32 R9, RZ, RZ, R0 ;  /* 0x000000ffff097224 */ /* 0x000fca00078e0000 */
[----:B------:R0:W-:Y:S04]  /*64780*/  STL.64 [R1+0x6ef8], R8 ;  /* 0x006ef80801007387 */ /* 0x0001e80000100a00 */
[----:B0-----:R-:W4:Y:S04]  /*64790*/  LDL.LU.64 R8, [R1+0xba0] ;  /* 0x000ba00001087983 */ /* 0x001f280000300a00 */
[----:B------:R-:W4:Y:S01]  /*647a0*/  LDL.LU.64 R10, [R1+0xba8] ;  /* 0x000ba800010a7983 */ /* 0x000f220000300a00 */
[----:B--2---:R-:W-:-:S15]  /*647b0*/  HMMA.16816.F32.BF16 R16, R24, R4, R16 ;  /* 0x000000041810723c */ /* 0x004fde0000041810 */
[----:B------:R-:W-:-:S08]  /*647c0*/  NOP ;  /* 0x0000000000007918 */ /* 0x000fd00000000000 */
[----:B------:R-:W-:Y:S04]  /*647d0*/  STL.64 [R1+0xbb0], R16 ;  /* 0x000bb01001007387 */ /* 0x000fe80000100a00 */
[----:B------:R0:W-:Y:S04]  /*647e0*/  STL.64 [R1+0xbb8], R18 ;  /* 0x000bb81201007387 */ /* 0x0001e80000100a00 */
[----:B0-----:R-:W2:Y:S04]  /*647f0*/  LDL.LU.64 R18, [R1+0x6f08] ;  /* 0x006f080001127983 */ /* 0x001ea80000300a00 */
[----:B------:R-:W2:Y:S04]  /*64800*/  LDL.LU R17, [R1+0x6f00] ;  /* 0x006f000001117983 */ /* 0x000ea80000300800 */
[----:B------:R-:W-:Y:S04]  /*64810*/  STL [R1+0x6df0], R7 ;  /* 0x006df00701007387 */ /* 0x000fe80000100800 */
[----:B------:R0:W-:Y:S04]  /*64820*/  STL.64 [R1+0x6de8], R4 ;  /* 0x006de80401007387 */ /* 0x0001e80000100a00 */
[----:B------:R1:W-:Y:S04]  /*64830*/  STL [R1+0x6ed4], R6 ;  /* 0x006ed40601007387 */ /* 0x0003e80000100800 */
[----:B0-----:R-:W2:Y:S04]  /*64840*/  LDL.LU.64 R4, [R1+0x3e0] ;  /* 0x0003e00001047983 */ /* 0x001ea80000300a00 */
[----:B-1----:R-:W2:Y:S01]  /*64850*/  LDL.LU.64 R6, [R1+0x3e8] ;  /* 0x0003e80001067983 */ /* 0x002ea20000300a00 */
[----:B---3--:R-:W-:-:S02]  /*64860*/  IMAD.MOV.U32 R2, RZ, RZ, R20 ;  /* 0x000000ffff027224 */ /* 0x008fc400078e0014 */
[----:B------:R-:W-:Y:S01]  /*64870*/  IMAD.MOV.U32 R0, RZ, RZ, R21 ;  /* 0x000000ffff007224 */ /* 0x000fe200078e0015 */
[----:B----4-:R-:W-:-:S15]  /*64880*/  HMMA.16816.F32.BF16 R8, R24, R20, R8 ;  /* 0x000000141808723c */ /* 0x010fde0000041808 */
[----:B------:R-:W-:-:S08]  /*64890*/  NOP ;  /* 0x0000000000007918 */ /* 0x000fd00000000000 */
[----:B------:R0:W-:Y:S04]  /*648a0*/  STL.64 [R1+0xba0], R8 ;  /* 0x000ba00801007387 */ /* 0x0001e80000100a00 */
[----:B------:R-:W-:Y:S04]  /*648b0*/  STL.64 [R1+0xba8], R10 ;  /* 0x000ba80a01007387 */ /* 0x000fe80000100a00 */
[----:B0-----:R-:W2:Y:S04]  /*648c0*/  LDL.LU.64 R8, [R1+0x6ef8] ;  /* 0x006ef80001087983 */ /* 0x001ea80000300a00 */
[----:B------:R-:W3:Y:S04]  /*648d0*/  LDL.LU.64 R22, [R1+0x6ef0] ;  /* 0x006ef00001167983 */ /* 0x000ee80000300a00 */
[----:B------:R-:W3:Y:S01]  /*648e0*/  LDL.LU.64 R20, [R1+0x6ee8] ;  /* 0x006ee80001147983 */ /* 0x000ee20000300a00 */
[----:B------:R-:W0:Y:S02]  /*648f0*/  S2R R16, SR_TID.X ;  /* 0x0000000000107919 */ /* 0x000e240000002100 */
[C---:B0-----:R-:W-:Y:S01]  /*64900*/  LOP3.LUT R14, R16.reuse, 0x7, RZ, 0xc0, !PT ;  /* 0x00000007100e7812 */ /* 0x041fe200078ec0ff */
[----:B------:R-:W-:-:S02]  /*64910*/  IMAD.SHL.U32 R15, R16, 0x80, RZ ;  /* 0x00000080100f7824 */ /* 0x000fc400078e00ff */
[----:B------:R-:W-:Y:S02]  /*64920*/  IMAD.SHL.U32 R16, R16, 0x2, RZ ;  /* 0x0000000210107824 */ /* 0x000fe400078e00ff */
[----:B------:R-:W-:-:S05]  /*64930*/  IMAD R14, R14, 0x110, RZ ;  /* 0x000001100e0e7824 */ /* 0x000fca00078e02ff */
[----:B------:R-:W-:-:S04]  /*64940*/  LOP3.LUT R16, R14, 0x10, R16, 0x78, !PT ;  /* 0x000000100e107812 */ /* 0x000fc800078e7810 */
[----:B------:R-:W-:Y:S02]  /*64950*/  LOP3.LUT R16, R16, 0x800, R15, 0xf8, !PT ;  /* 0x0000080010107812 */ /* 0x000fe400078ef80f */
[----:B---3--:R-:W-:Y:S01]  /*64960*/  HMMA.16816.F32.BF16 R12, R24, R12, R20 ;  /* 0x0000000c180c723c */ /* 0x008fe20000041814 */
[----:B------:R-:W2:Y:S04]  /*64970*/  LDL.LU.64 R22, [R1+0x6ee0] ;  /* 0x006ee00001167983 */ /* 0x000ea80000300a00 */
[----:B------:R-:W2:Y:S04]  /*64980*/  LDL.LU.64 R20, [R1+0x6ed8] ;  /* 0x006ed80001147983 */ /* 0x000ea80000300a00 */
[----:B------:R-:W3:-:S14]  /*64990*/  LDL R24, [R1+0x190] ;  /* 0x0001900001187983 */ /* 0x000edc0000100800 */
[----:B------:R0:W-:Y:S04]  /*649a0*/  STL.64 [R1+0x440], R12 ;  /* 0x0004400c01007387 */ /* 0x0001e80000100a00 */
[----:B------:R-:W-:Y:S04]  /*649b0*/  STL.64 [R1+0x448], R14 ;  /* 0x0004480e01007387 */ /* 0x000fe80000100a00 */
[----:B------:R-:W3:Y:S04]  /*649c0*/  LDL R25, [R1+0x194] ;  /* 0x0001940001197983 */ /* 0x000ee80000100800 */
[----:B0-----:R-:W4:Y:S04]  /*649d0*/  LDL.64 R12, [R1+0xe0] ;  /* 0x0000e000010c7983 */ /* 0x001f280000100a00 */
[----:B----4-:R0:W-:Y:S04]  /*649e0*/  STL.64 [R1+0x6df8], R12 ;  /* 0x006df80c01007387 */ /* 0x0101e80000100a00 */
[----:B0-----:R-:W3:Y:S04]  /*649f0*/  LDL.LU.64 R12, [R1+0x3d0] ;  /* 0x0003d000010c7983 */ /* 0x001ee80000300a00 */
[----:B------:R-:W3:Y:S01]  /*64a00*/  LDL.LU.64 R14, [R1+0x3d8] ;  /* 0x0003d800010e7983 */ /* 0x000ee20000300a00 */
[----:B--2---:R-:W-:Y:S03]  /*64a10*/  HMMA.16816.F32.BF16 R8, R20, R8, R4 ;  /* 0x000000081408723c */ /* 0x004fe60000041804 */
[----:B------:R-:W2:-:S15]  /*64a20*/  LDL.LU R6, [R1+0x6ed4] ;  /* 0x006ed40001067983 */ /* 0x000e9e0000300800 */
[----:B------:R-:W-:-:S05]  /*64a30*/  NOP ;  /* 0x0000000000007918 */ /* 0x000fca0000000000 */
[----:B------:R-:W-:Y:S04]  /*64a40*/  STL.64 [R1+0x3e0], R8 ;  /* 0x0003e00801007387 */ /* 0x000fe80000100a00 */
[----:B------:R0:W-:Y:S04]  /*64a50*/  STL.64 [R1+0x3e8], R10 ;  /* 0x0003e80a01007387 */ /* 0x0001e80000100a00 */
[----:B0-----:R-:W4:Y:S01]  /*64a60*/  LDL.LU R11, [R1+0x6ed0] ;  /* 0x006ed000010b7983 */ /* 0x001f220000300800 */
[----:B---3--:R-:W-:Y:S03]  /*64a70*/  HMMA.16816.F32.BF16 R24, R20, R24, R12 ;  /* 0x000000181418723c */ /* 0x008fe6000004180c */
[----:B------:R-:W3:Y:S04]  /*64a80*/  LDL.LU.64 R12, [R1+0x590] ;  /* 0x00059000010c7983 */ /* 0x000ee80000300a00 */
[----:B------:R-:W2:-:S15]  /*64a90*/  LDL.LU.64 R14, [R1+0x598] ;  /* 0x00059800010e7983 */ /* 0x000e9e0000300a00 */
[----:B------:R-:W-:-:S01]  /*64aa0*/  NOP ;  /* 0x0000000000007918 */ /* 0x000fc20000000000 */
[----:B------:R-:W-:Y:S04]  /*64ab0*/  STL.64 [R1+0x3d0], R24 ;  /* 0x0003d01801007387 */ /* 0x000fe80000100a00 */
[----:B------:R-:W-:Y:S04]  /*64ac0*/  STL.64 [R1+0x3d8], R26 ;  /* 0x0003d81a01007387 */ /* 0x000fe80000100a00 */
[----:B--2---:R-:W-:Y:S04]  /*64ad0*/  STL.64 [R1+0x6e08], R14 ;  /* 0x006e080e01007387 */ /* 0x004fe80000100a00 */
[----:B---3--:R0:W-:Y:S04]  /*64ae0*/  STL.64 [R1+0x6e00], R12 ;  /* 0x006e000c01007387 */ /* 0x0081e80000100a00 */
[----:B------:R-:W2:Y:S04]  /*64af0*/  LDL.64 R8, [R1+0x130] ;  /* 0x0001300001087983 */ /* 0x000ea80000100a00 */
[----:B0-----:R-:W3:Y:S04]  /*64b00*/  LDL R12, [R1+0x100] ;  /* 0x00010000010c7983 */ /* 0x001ee80000100800 */
[----:B------:R-:W3:Y:S04]  /*64b10*/  LDL R13, [R1+0x104] ;  /* 0x00010400010d7983 */ /* 0x000ee80000100800 */
[----:B--2---:R0:W-:Y:S04]  /*64b20*/  STL.64 [R1+0x6e60], R8 ;  /* 0x006e600801007387 */ /* 0x0041e80000100a00 */
[----:B0-----:R-:W2:Y:S01]  /*64b30*/  LDL R8, [R1+0x140] ;  /* 0x0001400001087983 */ /* 0x001ea20000100800 */
[----:B----4-:R-:W-:-:S03]  /*64b40*/  IMAD.MOV.U32 R9, RZ, RZ, R11 ;  /* 0x000000ffff097224 */ /* 0x010fc600078e000b */
[----:B------:R-:W4:Y:S04]  /*64b50*/  LDL.LU R11, [R1+0x6ecc] ;  /* 0x006ecc00010b7983 */ /* 0x000f280000300800 */
[----:B--2---:R-:W-:Y:S04]  /*64b60*/  STL.64 [R1+0x6e78], R8 ;  /* 0x006e780801007387 */ /* 0x004fe80000100a00 */
[----:B---3--:R0:W-:Y:S04]  /*64b70*/  STL.64 [R1+0x6e18], R12 ;  /* 0x006e180c01007387 */ /* 0x0081e80000100a00 */
[----:B0-----:R-:W2:Y:S04]  /*64b80*/  LDL.64 R12, [R1+0x110] ;  /* 0x00011000010c7983 */ /* 0x001ea80000100a00 */
[----:B--2---:R0:W-:Y:S04]  /*64b90*/  STL.64 [R1+0x6e30], R12 ;  /* 0x006e300c01007387 */ /* 0x0041e80000100a00 */
[----:B------:R-:W2:Y:S04]  /*64ba0*/  LDL R4, [R1+0x150] ;  /* 0x0001500001047983 */ /* 0x000ea80000100800 */
[----:B------:R-:W2:Y:S04]  /*64bb0*/  LDL R5, [R1+0x154] ;  /* 0x0001540001057983 */ /* 0x000ea80000100800 */
[----:B0-----:R-:W3:Y:S04]  /*64bc0*/  LDL R12, [R1+0x120] ;  /* 0x00012000010c7983 */ /* 0x001ee80000100800 */
[----:B------:R-:W3:Y:S04]  /*64bd0*/  LDL R13, [R1+0x124] ;  /* 0x00012400010d7983 */ /* 0x000ee80000100800 */
[----:B--2---:R4:W-:Y:S02]  /*64be0*/  STL.64 [R1+0x6e80], R4 ;  /* 0x006e800401007387 */ /* 0x0049e40000100a00 */
[----:B----4-:R-:W-:-:S02]  /*64bf0*/  IMAD.MOV.U32 R4, RZ, RZ, R11 ;  /* 0x000000ffff047224 */ /* 0x010fc400078e000b */
[----:B------:R-:W2:Y:S04]  /*64c00*/  LDL.LU R11, [R1+0x6ec8] ;  /* 0x006ec800010b7983 */ /* 0x000ea80000300800 */
[----:B------:R-:W4:Y:S04]  /*64c10*/  LDL R5, [R1+0x164] ;  /* 0x0001640001057983 */ /* 0x000f280000100800 */
[----:B----4-:R0:W-:Y:S04]  /*64c20*/  STL.64 [R1+0x6e98], R4 ;  /* 0x006e980401007387 */ /* 0x0101e80000100a00 */
[----:B0-----:R-:W4:Y:S04]  /*64c30*/  LDL R4, [R1+0x170] ;  /* 0x0001700001047983 */ /* 0x001f280000100800 */
[----:B------:R-:W4:Y:S04]  /*64c40*/  LDL R5, [R1+0x174] ;  /* 0x0001740001057983 */ /* 0x000f280000100800 */
[----:B----4-:R0:W-:Y:S04]  /*64c50*/  STL.64 [R1+0x6eb0], R4 ;  /* 0x006eb00401007387 */ /* 0x0101e80000100a00 */
[----:B0-----:R-:W4:Y:S01]  /*64c60*/  LDL R4, [R1+0x180] ;  /* 0x0001800001047983 */ /* 0x001f220000100800 */
[----:B--2---:R-:W-:-:S03]  /*64c70*/  IMAD.MOV.U32 R5, RZ, RZ, R11 ;  /* 0x000000ffff057224 */ /* 0x004fc600078e000b */
        /* <DEDUP_REMOVED lines=12> */
[----:B0-----:R-:W4:Y:S04]  /*64d40*/  LDL.LU.64 R8, [R1+0x620] ;  /* 0x0006200001087983 */ /* 0x001f280000300a00 */
[----:B------:R-:W4:Y:S04]  /*64d50*/  LDL.LU.64 R10, [R1+0x628] ;  /* 0x00062800010a7983 */ /* 0x000f280000300a00 */
[----:B------:R0:W-:Y:S04]  /*64d60*/  STL.64 [R1+0x6e58], R12 ;  /* 0x006e580c01007387 */ /* 0x0001e80000100a00 */
[----:B0-----:R-:W2:Y:S04]  /*64d70*/  LDL.LU.64 R12, [R1+0x5d0] ;  /* 0x0005d000010c7983 */ /* 0x001ea80000300a00 */
[----:B------:R-:W3:Y:S01]  /*64d80*/  LDL.LU.64 R14, [R1+0x5d8] ;  /* 0x0005d800010e7983 */ /* 0x000ee20000300a00 */
[----:B------:R-:W-:-:S05]  /*64d90*/  LOP3.LUT R16, R16, 0x60, RZ, 0x3c, !PT ;  /* 0x0000006010107812 */ /* 0x000fca00078e3cff */
[----:B------:R-:W0:Y:S04]  /*64da0*/  LDSM.16.MT88.4 R24, [R16+UR4+0x10000] ;  /* 0x010000041018783b */ /* 0x000e280008004200 */
[----:B---3--:R-:W-:Y:S04]  /*64db0*/  STL.64 [R1+0x6e70], R14 ;  /* 0x006e700e01007387 */ /* 0x008fe80000100a00 */
[----:B--2---:R1:W-:Y:S04]  /*64dc0*/  STL.64 [R1+0x6e68], R12 ;  /* 0x006e680c01007387 */ /* 0x0043e80000100a00 */
[----:B-1----:R-:W2:Y:S04]  /*64dd0*/  LDL.LU.64 R12, [R1+0x5e0] ;  /* 0x0005e000010c7983 */ /* 0x002ea80000300a00 */
[----:B------:R-:W2:Y:S04]  /*64de0*/  LDL.LU.64 R14, [R1+0x5e8] ;  /* 0x0005e800010e7983 */ /* 0x000ea80000300a00 */
[----:B------:R-:W-:Y:S04]  /*64df0*/  STL [R1+0x6d00], R16 ;  /* 0x006d001001007387 */ /* 0x000fe80000100800 */
[----:B------:R-:W-:Y:S04]  /*64e00*/  STL.64 [R1+0x6dc0], R18 ;  /* 0x006dc01201007387 */ /* 0x000fe80000100a00 */
[----:B------:R1:W-:Y:S04]  /*64e10*/  STL [R1+0x6dd4], R17 ;  /* 0x006dd41101007387 */ /* 0x0003e80000100800 */
[----:B-1----:R-:W3:Y:S04]  /*64e20*/  LDL.64 R16, [R1+0xf0] ;  /* 0x0000f00001107983 */ /* 0x002ee80000100a00 */
[----:B---3--:R1:W-:Y:S04]  /*64e30*/  STL.64 [R1+0x6e10], R16 ;  /* 0x006e101001007387 */ /* 0x0083e80000100a00 */
[----:B-1----:R-:W3:Y:S04]  /*64e40*/  LDL.LU.64 R16, [R1+0x5a0] ;  /* 0x0005a00001107983 */ /* 0x002ee80000300a00 */
[----:B------:R-:W4:Y:S04]  /*64e50*/  LDL.LU.64 R18, [R1+0x5a8] ;  /* 0x0005a80001127983 */ /* 0x000f280000300a00 */
[----:B----4-:R-:W-:Y:S04]  /*64e60*/  STL.64 [R1+0x6e28], R18 ;  /* 0x006e281201007387 */ /* 0x010fe80000100a00 */
[----:B---3--:R1:W-:Y:S04]  /*64e70*/  STL.64 [R1+0x6e20], R16 ;  /* 0x006e201001007387 */ /* 0x0083e80000100a00 */
[----:B-1----:R-:W3:Y:S04]  /*64e80*/  LDL.LU.64 R16, [R1+0x5b0] ;  /* 0x0005b00001107983 */ /* 0x002ee80000300a00 */
[----:B------:R-:W4:Y:S04]  /*64e90*/  LDL.LU.64 R18, [R1+0x5b8] ;  /* 0x0005b80001127983 */ /* 0x000f280000300a00 */
[----:B----4-:R-:W-:Y:S04]  /*64ea0*/  STL.64 [R1+0x6e40], R18 ;  /* 0x006e401201007387 */ /* 0x010fe80000100a00 */
[----:B---3--:R1:W-:Y:S04]  /*64eb0*/  STL.64 [R1+0x6e38], R16 ;  /* 0x006e381001007387 */ /* 0x0083e80000100a00 */
[----:B-1----:R-:W3:Y:S04]  /*64ec0*/  LDL.LU.64 R16, [R1+0x5c0] ;  /* 0x0005c00001107983 */ /* 0x002ee80000300a00 */
[----:B------:R-:W3:Y:S04]  /*64ed0*/  LDL.LU.64 R18, [R1+0x5c8] ;  /* 0x0005c80001127983 */ /* 0x000ee80000300a00 */
[----:B0-----:R-:W-:Y:S04]  /*64ee0*/  STL.64 [R1+0x6ce0], R26 ;  /* 0x006ce01a01007387 */ /* 0x001fe80000100a00 */
[----:B------:R0:W-:Y:S02]  /*64ef0*/  STL.64 [R1+0x6cd8], R24 ;  /* 0x006cd81801007387 */ /* 0x0001e40000100a00 */
[----:B0-----:R-:W-:-:S02]  /*64f00*/  IMAD.MOV.U32 R25, RZ, RZ, R6 ;  /* 0x000000ffff197224 */ /* 0x001fc400078e0006 */
[----:B------:R-:W-:Y:S01]  /*64f10*/  HMMA.16816.F32.BF16 R4, R20, R4, R8 ;  /* 0x000000041404723c */ /* 0x000fe20000041808 */
[----:B------:R-:W4:Y:S04]  /*64f20*/  LDL.LU.64 R10, [R1+0x6ec0] ;  /* 0x006ec000010a7983 */ /* 0x000f280000300a00 */
[----:B------:R-:W4:-:S15]  /*64f30*/  LDL.LU.64 R8, [R1+0x6eb8] ;  /* 0x006eb80001087983 */ /* 0x000f1e0000300a00 */
[----:B------:R-:W-:-:S03]  /*64f40*/  NOP ;  /* 0x0000000000007918 */ /* 0x000fc60000000000 */
        /* <DEDUP_REMOVED lines=18> */
[----:B------:R-:W2:-:S15]  /*65070*/  LDL.LU.64 R8, [R1+0x6e78] ;  /* 0x006e780001087983 */ /* 0x000e9e0000300a00 */
[----:B------:R-:W-:-:S06]  /*65080*/  NOP ;  /* 0x0000000000007918 */ /* 0x000fcc0000000000 */
        /* <DEDUP_REMOVED lines=9> */
[----:B------:R-:W-:Y:S04]  /*65120*/  STL.64 [R1+0x5e8], R10 ;  /* 0x0005e80a01007387 */ /* 0x000fe80000100a00 */
[----:B0-----:R-:W2:Y:S02]  /*65130*/  LDL.LU.64 R8, [R1+0x6e60] ;  /* 0x006e600001087983 */ /* 0x001ea40000300a00 */
[----:B--2---:R-:W-:-:S15]  /*65140*/  HMMA.16816.F32.BF16 R12, R20, R8, R12 ;  /* 0x00000008140c723c */ /* 0x004fde000004180c */
[----:B------:R-:W-:-:S08]  /*65150*/  NOP ;  /* 0x0000000000007918 */ /* 0x000fd00000000000 */
[----:B------:R0:W-:Y:S04]  /*65160*/  STL.64 [R1+0x5d0], R12 ;  /* 0x0005d00c01007387 */ /* 0x0001e80000100a00 */
[----:B------:R3:W-:Y:S04]  /*65170*/  STL.64 [R1+0x5d8], R14 ;  /* 0x0005d80e01007387 */ /* 0x0007e80000100a00 */
[----:B0-----:R-:W3:Y:S01]  /*65180*/  LDL.LU.64 R12, [R1+0x6e58] ;  /* 0x006e5800010c7983 */ /* 0x001ee20000300a00 */
[----:B------:R-:W-:-:S03]  /*65190*/  IMAD.MOV.U32 R11, RZ, RZ, R9 ;  /* 0x000000ffff0b7224 */ /* 0x000fc600078e0009 */
[----:B------:R-:W2:Y:S04]  /*651a0*/  LDL.LU R10, [R1+0x6e50] ;  /* 0x006e5000010a7983 */ /* 0x000ea80000300800 */
[----:B------:R-:W4:Y:S04]  /*651b0*/  LDL.LU.64 R8, [R1+0x6e48] ;  /* 0x006e480001087983 */ /* 0x000f280000300a00 */
        /* <DEDUP_REMOVED lines=18> */
[----:B------:R-:W3:-:S15]  /*652e0*/  LDL.LU.64 R16, [R1+0x6e10] ;  /* 0x006e100001107983 */ /* 0x000ede0000300a00 */
[----:B------:R-:W-:-:S05]  /*652f0*/  NOP ;  /* 0x0000000000007918 */ /* 0x000fca0000000000 */
        /* <DEDUP_REMOVED lines=8> */
[----:B0-----:R-:W3:Y:S01]  /*65380*/  LDL.LU.64 R12, [R1+0x6df8] ;  /* 0x006df800010c7983 */ /* 0x001ee20000300a00 */
[----:B------:R-:W-:Y:S02]  /*65390*/  IMAD.MOV.U32 R11, RZ, RZ, R16 ;  /* 0x000000ffff0b7224 */ /* 0x000fe400078e0010 */
[----:B------:R-:W-:-:S02]  /*653a0*/  IMAD.MOV.U32 R24, RZ, RZ, R28 ;  /* 0x000000ffff187224 */ /* 0x000fc400078e001c */
[----:B------:R-:W-:Y:S02]  /*653b0*/  IMAD.MOV.U32 R28, RZ, RZ, R17 ;  /* 0x000000ffff1c7224 */ /* 0x000fe400078e0011 */
[----:B------:R-:W2:Y:S04]  /*653c0*/  LDL.LU.64 R16, [R1+0x560] ;  /* 0x0005600001107983 */ /* 0x000ea80000300a00 */
[----:B------:R-:W2:Y:S04]  /*653d0*/  LDL.LU.64 R18, [R1+0x568] ;  /* 0x0005680001127983 */ /* 0x000ea80000300a00 */
[----:B------:R-:W-:Y:S04]  /*653e0*/  STL [R1+0x6dd0], R11 ;  /* 0x006dd00b01007387 */ /* 0x000fe80000100800 */
[----:B----4-:R-:W-:Y:S01]  /*653f0*/  STL.64 [R1+0x6dc8], R8 ;  /* 0x006dc80801007387 */ /* 0x010fe20000100a00 */
[----:B---3--:R-:W-:-:S15]  /*65400*/  HMMA.16816.F32.BF16 R4, R20, R12, R4 ;  /* 0x0000000c1404723c */ /* 0x008fde0000041804 */
[----:B------:R-:W-:-:S08]  /*65410*/  NOP ;  /* 0x0000000000007918 */ /* 0x000fd00000000000 */
[----:B------:R-:W-:Y:S04]  /*65420*/  STL.64 [R1+0x580], R4 ;  /* 0x0005800401007387 */ /* 0x000fe80000100a00 */
[----:B------:R0:W-:Y:S04]  /*65430*/  STL.64 [R1+0x588], R6 ;  /* 0x0005880601007387 */ /* 0x0001e80000100a00 */
[----:B0-----:R-:W3:Y:S01]  /*65440*/  LDL.LU R7, [R1+0x6df0] ;  /* 0x006df00001077983 */ /* 0x001ee20000300800 */
[----:B------:R-:W-:Y:S02]  /*65450*/  IMAD.MOV.U32 R6, RZ, RZ, R13 ;  /* 0x000000ffff067224 */ /* 0x000fe400078e000d */
[----:B------:R-:W-:Y:S01]  /*65460*/  IMAD.MOV.U32 R13, RZ, RZ, R29 ;  /* 0x000000ffff0d7224 */ /* 0x000fe200078e001d */
[----:B------:R-:W4:Y:S01]  /*65470*/  LDL.LU.64 R4, [R1+0x6de8] ;  /* 0x006de80001047983 */ /* 0x000f220000300a00 */
[----:B---3--:R-:W-:-:S03]  /*65480*/  IMAD.MOV.U32 R12, RZ, RZ, R7 ;  /* 0x000000ffff0c7224 */ /* 0x008fc600078e0007 */
[----:B------:R-:W3:Y:S04]  /*65490*/  LDL.LU R7, [R1+0x6de0] ;  /* 0x006de00001077983 */ /* 0x000ee80000300800 */
[----:B------:R-:W4:Y:S04]  /*654a0*/  LDL.LU R29, [R1+0x6ddc] ;  /* 0x006ddc00011d7983 */ /* 0x000f280000300800 */
[----:B------:R0:W-:Y:S04]  /*654b0*/  STL.64 [R1+0x6d28], R12 ;  /* 0x006d280c01007387 */ /* 0x0001e80000100a00 */
[----:B0-----:R-:W2:Y:S04]  /*654c0*/  LDL.LU.64 R12, [R1+0x570] ;  /* 0x00057000010c7983 */ /* 0x001ea80000300a00 */
[----:B------:R-:W2:Y:S02]  /*654d0*/  LDL.LU.64 R14, [R1+0x578] ;  /* 0x00057800010e7983 */ /* 0x000ea40000300a00 */
[----:B--2---:R-:W-:Y:S07]  /*654e0*/  HMMA.16816.F32.BF16 R24, R20, R24, R12 ;  /* 0x000000181418723c */ /* 0x004fee000004180c */
[----:B------:R-:W-:-:S02]  /*654f0*/  IMAD.MOV.U32 R12, RZ, RZ, R3 ;  /* 0x000000ffff0c7224 */ /* 0x000fc400078e0003 */
[----:B------:R-:W-:Y:S01]  /*65500*/  IMAD.MOV.U32 R13, RZ, RZ, R10 ;  /* 0x000000ffff0d7224 */ /* 0x000fe200078e000a */
[----:B------:R-:W2:-:S13]  /*65510*/  LDL.LU R3, [R1+0x6dd8] ;  /* 0x006dd80001037983 */ /* 0x000e9a0000300800 */
[----:B------:R-:W-:Y:S04]  /*65520*/  STL.64 [R1+0x570], R24 ;  /* 0x0005701801007387 */ /* 0x000fe80000100a00 */
[----:B------:R-:W-:Y:S04]  /*65530*/  STL.64 [R1+0x578], R26 ;  /* 0x0005781a01007387 */ /* 0x000fe80000100a00 */
[----:B------:R-:W2:Y:S04]  /*65540*/  LDL.LU.64 R8, [R1+0x550] ;  /* 0x0005500001087983 */ /* 0x000ea80000300a00 */
[----:B------:R-:W2:Y:S04]  /*65550*/  LDL.LU.64 R10, [R1+0x558] ;  /* 0x00055800010a7983 */ /* 0x000ea80000300a00 */
[----:B------:R0:W-:Y:S04]  /*65560*/  STL.64 [R1+0x6d40], R12 ;  /* 0x006d400c01007387 */ /* 0x0001e80000100a00 */
[----:B0-----:R-:W3:Y:S01]  /*65570*/  LDL.64 R12, [R1+0xc0] ;  /* 0x0000c000010c7983 */ /* 0x001ee20000100a00 */
[----:B----4-:R-:W-:Y:S01]  /*65580*/  IMAD.MOV.U32 R24, RZ, RZ, R29 ;  /* 0x000000ffff187224 */ /* 0x010fe200078e001d */
[----:B---3--:R-:W-:Y:S06]  /*65590*/  HMMA.16816.F32.BF16 R16, R20, R12, R16 ;  /* 0x0000000c1410723c */ /* 0x008fec0000041810 */
[----:B------:R-:W-:-:S15]  /*655a0*/  IMAD.MOV.U32 R29, RZ, RZ, R12 ;  /* 0x000000ffff1d7224 */ /* 0x000fde00078e000c */
[----:B------:R-:W-:-:S02]  /*655b0*/  NOP ;  /* 0x0000000000007918 */ /* 0x000fc40000000000 */
[----:B------:R0:W-:Y:S04]  /*655c0*/  STL.64 [R1+0x560], R16 ;  /* 0x0005601001007387 */ /* 0x0001e80000100a00 */
[----:B------:R1:W-:Y:S04]  /*655d0*/  STL.64 [R1+0x568], R18 ;  /* 0x0005681201007387 */ /* 0x0003e80000100a00 */
[----:B0-----:R-:W3:Y:S04]  /*655e0*/  LDL.LU R17, [R1+0x6dd4] ;  /* 0x006dd40001117983 */ /* 0x001ee80000300800 */
[----:B------:R-:W4:Y:S01]  /*655f0*/  LDL R12, [R1+0x20] ;  /* 0x00002000010c7983 */ /* 0x000f220000100800 */
[----:B------:R-:W-:-:S02]  /*65600*/  IMAD.MOV.U32 R25, RZ, RZ, R7 ;  /* 0x000000ffff197224 */ /* 0x000fc400078e0007 */
[----:B------:R-:W-:Y:S02]  /*65610*/  IMAD.MOV.U32 R7, RZ, RZ, R13 ;  /* 0x000000ffff077224 */ /* 0x000fe400078e000d */
[----:B---3--:R-:W-:Y:S02]  /*65620*/  IMAD.MOV.U32 R13, RZ, RZ, R17 ;  /* 0x000000ffff0d7224 */ /* 0x008fe400078e0011 */
[----:B------:R-:W3:Y:S04]  /*65630*/  LDL.LU.64 R16, [R1+0x540] ;  /* 0x0005400001107983 */ /* 0x000ee80000300a00 */
[----:B-1----:R-:W3:Y:S04]  /*65640*/  LDL.LU.64 R18, [R1+0x548] ;  /* 0x0005480001127983 */ /* 0x002ee80000300a00 */
[----:B----4-:R0:W-:Y:S04]  /*65650*/  STL.64 [R1+0x6d58], R12 ;  /* 0x006d580c01007387 */ /* 0x0101e80000100a00 */
[----:B0-----:R-:W4:Y:S04]  /*65660*/  LDL.64 R12, [R1+0xb0] ;  /* 0x0000b000010c7983 */ /* 0x001f280000100a00 */
[----:B------:R-:W-:Y:S04]  /*65670*/  STL.64 [R1+0x6d20], R6 ;  /* 0x006d200601007387 */ /* 0x000fe80000100a00 */
[----:B------:R0:W-:Y:S04]  /*65680*/  STL.64 [R1+0x6d18], R4 ;  /* 0x006d180401007387 */ /* 0x0001e80000100a00 */
[----:B0-----:R-:W3:Y:S01]  /*65690*/  LDL R4, [R1+0x80] ;  /* 0x0000800001047983 */ /* 0x001ee20000100800 */
[----:B--2---:R-:W-:Y:S01]  /*656a0*/  IMAD.MOV.U32 R5, RZ, RZ, R3 ;  /* 0x000000ffff057224 */ /* 0x004fe200078e0003 */
[----:B----4-:R-:W-:Y:S06]  /*656b0*/  HMMA.16816.F32.BF16 R8, R20, R12, R8 ;  /* 0x0000000c1408723c */ /* 0x010fec0000041808 */
[----:B------:R-:W-:-:S15]  /*656c0*/  IMAD.MOV.U32 R3, RZ, RZ, R13 ;  /* 0x000000ffff037224 */ /* 0x000fde00078e000d */
[----:B------:R-:W-:-:S02]  /*656d0*/  NOP ;  /* 0x0000000000007918 */ /* 0x000fc40000000000 */
[----:B------:R-:W-:Y:S04]  /*656e0*/  STL.64 [R1+0x550], R8 ;  /* 0x0005500801007387 */ /* 0x000fe80000100a00 */
[----:B------:R0:W-:Y:S04]  /*656f0*/  STL.64 [R1+0x558], R10 ;  /* 0x0005580a01007387 */ /* 0x0001e80000100a00 */
[----:B0-----:R-:W2:Y:S04]  /*65700*/  LDL.LU R11, [R1+0x6dd0] ;  /* 0x006dd000010b7983 */ /* 0x001ea80000300800 */
[----:B------:R-:W4:Y:S01]  /*65710*/  LDL.LU.64 R8, [R1+0x6dc8] ;  /* 0x006dc80001087983 */ /* 0x000f220000300a00 */
[----:B------:R-:W-:-:S03]  /*65720*/  IMAD.MOV.U32 R10, RZ, RZ, R12 ;  /* 0x000000ffff0a7224 */ /* 0x000fc600078e000c */
[----:B------:R-:W3:Y:S04]  /*65730*/  LDL R13, [R1+0x34] ;  /* 0x00003400010d7983 */ /* 0x000ee80000100800 */
[----:B------:R-:W3:Y:S04]  /*65740*/  LDL R12, [R1+0x30] ;  /* 0x00003000010c7983 */ /* 0x000ee80000100800 */
[----:B---3--:R0:W-:Y:S04]  /*65750*/  STL.64 [R1+0x6d70], R12 ;  /* 0x006d700c01007387 */ /* 0x0081e80000100a00 */
[----:B0-----:R-:W3:Y:S04]  /*65760*/  LDL R12, [R1+0xa0] ;  /* 0x0000a000010c7983 */ /* 0x001ee80000100800 */
[----:B------:R-:W3:Y:S04]  /*65770*/  LDL R13, [R1+0xa4] ;  /* 0x0000a400010d7983 */ /* 0x000ee80000100800 */
[----:B--2---:R-:W-:Y:S04]  /*65780*/  STL.64 [R1+0x6d38], R10 ;  /* 0x006d380a01007387 */ /* 0x004fe80000100a00 */
[----:B----4-:R0:W-:Y:S04]  /*65790*/  STL.64 [R1+0x6d30], R8 ;  /* 0x006d300801007387 */ /* 0x0101e80000100a00 */
[----:B0-----:R-:W2:Y:S04]  /*657a0*/  LDL.LU.64 R8, [R1+0x520] ;  /* 0x0005200001087983 */ /* 0x001ea80000300a00 */
[----:B------:R-:W2:Y:S01]  /*657b0*/  LDL.LU.64 R10, [R1+0x528] ;  /* 0x00052800010a7983 */ /* 0x000ea20000300a00 */
[----:B---3--:R-:W-:Y:S03]  /*657c0*/  HMMA.16816.F32.BF16 R12, R20, R12, R16 ;  /* 0x0000000c140c723c */ /* 0x008fe60000041810 */
[----:B------:R-:W3:Y:S04]  /*657d0*/  LDL.LU.64 R18, [R1+0x6dc0] ;  /* 0x006dc00001127983 */ /* 0x000ee80000300a00 */
[----:B------:R-:W4:Y:S04]  /*657e0*/  LDL.64 R16, [R1+0x50] ;  /* 0x0000500001107983 */ /* 0x000f280000100a00 */
[----:B----4-:R-:W-:-:S12]  /*657f0*/  STL.64 [R1+0x6d90], R16 ;  /* 0x006d901001007387 */ /* 0x010fd80000100a00 */
[----:B------:R0:W-:Y:S04]  /*65800*/  STL.64 [R1+0x540], R12 ;  /* 0x0005400c01007387 */ /* 0x0001e80000100a00 */
[----:B------:R-:W-:Y:S04]  /*65810*/  STL.64 [R1+0x548], R14 ;  /* 0x0005480e01007387 */ /* 0x000fe80000100a00 */
[----:B0-----:R-:W4:Y:S04]  /*65820*/  LDL R12, [R1+0x40] ;  /* 0x00004000010c7983 */ /* 0x001f280000100800 */
[----:B------:R-:W4:Y:S01]  /*65830*/  LDL R13, [R1+0x44] ;  /* 0x00004400010d7983 */ /* 0x000f220000100800 */
[----:B---3--:R-:W-:-:S02]  /*65840*/  IMAD.MOV.U32 R16, RZ, RZ, R19 ;  /* 0x000000ffff107224 */ /* 0x008fc400078e0013 */
[----:B------:R-:W-:-:S05]  /*65850*/  IMAD.MOV.U32 R17, RZ, RZ, R18 ;  /* 0x000000ffff117224 */ /* 0x000fca00078e0012 */
[----:B------:R0:W-:Y:S04]  /*65860*/  STL.64 [R1+0x6da8], R16 ;  /* 0x006da81001007387 */ /* 0x0001e80000100a00 */
[----:B0-----:R-:W3:Y:S04]  /*65870*/  LDL.64 R16, [R1+0x70] ;  /* 0x0000700001107983 */ /* 0x001ee80000100a00 */
[----:B----4-:R0:W-:Y:S04]  /*65880*/  STL.64 [R1+0x6d88], R12 ;  /* 0x006d880c01007387 */ /* 0x0101e80000100a00 */
[----:B0-----:R-:W4:Y:S04]  /*65890*/  LDL.LU.64 R12, [R1+0x530] ;  /* 0x00053000010c7983 */ /* 0x001f280000300a00 */
[----:B------:R-:W4:Y:S02]  /*658a0*/  LDL.LU.64 R14, [R1+0x538] ;  /* 0x00053800010e7983 */ /* 0x000f240000300a00 */
[----:B----4-:R-:W-:Y:S07]  /*658b0*/  HMMA.16816.F32.BF16 R12, R20, R24, R12 ;  /* 0x00000018140c723c */ /* 0x010fee000004180c */
[----:B------:R-:W-:-:S02]  /*658c0*/  IMAD.MOV.U32 R24, RZ, RZ, R2 ;  /* 0x000000ffff187224 */ /* 0x000fc400078e0002 */
[----:B------:R-:W-:-:S14]  /*658d0*/  IMAD.MOV.U32 R25, RZ, RZ, R0 ;  /* 0x000000ffff197224 */ /* 0x000fdc00078e0000 */
[----:B------:R0:W-:Y:S04]  /*658e0*/  STL.64 [R1+0x530], R12 ;  /* 0x0005300c01007387 */ /* 0x0001e80000100a00 */
[----:B------:R1:W-:Y:S04]  /*658f0*/  STL.64 [R1+0x538], R14 ;  /* 0x0005380e01007387 */ /* 0x0003e80000100a00 */
[----:B------:R-:W-:Y:S04]  /*65900*/  STL.64 [R1+0x6cf8], R24 ;  /* 0x006cf81801007387 */ /* 0x000fe80000100a00 */
[----:B0-----:R-:W4:Y:S04]  /*65910*/  LDL.LU.64 R12, [R1+0x4f0] ;  /* 0x0004f000010c7983 */ /* 0x001f280000300a00 */
[----:B-1----:R-:W3:Y:S01]  /*65920*/  LDL.LU.64 R14, [R1+0x4f8] ;  /* 0x0004f800010e7983 */ /* 0x002ee20000300a00 */
[----:B--2---:R-:W-:-:S15]  /*65930*/  HMMA.16816.F32.BF16 R4, R20, R4, R8 ;  /* 0x000000041404723c */ /* 0x004fde0000041808 */
[----:B------:R-:W-:-:S08]  /*65940*/  NOP ;  /* 0x0000000000007918 */ /* 0x000fd00000000000 */
[----:B------:R-:W-:Y:S04]  /*65950*/  STL.64 [R1+0x520], R4 ;  /* 0x0005200401007387 */ /* 0x000fe80000100a00 */
[----:B------:R-:W-:Y:S04]  /*65960*/  STL.64 [R1+0x528], R6 ;  /* 0x0005280601007387 */ /* 0x000fe80000100a00 */
[----:B---3--:R-:W-:Y:S04]  /*65970*/  STL.64 [R1+0x6da0], R14 ;  /* 0x006da00e01007387 */ /* 0x008fe80000100a00 */
[----:B----4-:R0:W-:Y:S04]  /*65980*/  STL.64 [R1+0x6d98], R12 ;  /* 0x006d980c01007387 */ /* 0x0101e80000100a00 */
[----:B0-----:R-:W2:Y:S04]  /*65990*/  LDL.LU.64 R12, [R1+0x500] ;  /* 0x00050000010c7983 */ /* 0x001ea80000300a00 */
[----:B------:R-:W3:Y:S04]  /*659a0*/  LDL.LU.64 R14, [R1+0x508] ;  /* 0x00050800010e7983 */ /* 0x000ee80000300a00 */
        /* <DEDUP_REMOVED lines=9> */
[----:B------:R-:W4:Y:S01]  /*65a40*/  LDL.LU.64 R10, [R1+0x4c8] ;  /* 0x0004c800010a7983 */ /* 0x000f220000300a00 */
[----:B--2---:R-:W-:Y:S03]  /*65a50*/  HMMA.16816.F32.BF16 R12, R20, R16, R12 ;  /* 0x00000010140c723c */ /* 0x004fe6000004180c */
[----:B----4-:R-:W-:Y:S04]  /*65a60*/  STL.64 [R1+0x6d68], R10 ;  /* 0x006d680a01007387 */ /* 0x010fe80000100a00 */
[----:B---3--:R0:W-:Y:S04]  /*65a70*/  STL.64 [R1+0x6d60], R8 ;  /* 0x006d600801007387 */ /* 0x0081e80000100a00 */
[----:B0-----:R-:W2:Y:S04]  /*65a80*/  LDL.LU.64 R8, [R1+0x4d0] ;  /* 0x0004d00001087983 */ /* 0x001ea80000300a00 */
[----:B------:R-:W3:Y:S01]  /*65a90*/  LDL.LU.64 R10, [R1+0x4d8] ;  /* 0x0004d800010a7983 */ /* 0x000ee20000300a00 */
        /* <DEDUP_REMOVED lines=9> */
[----:B------:R-:W4:Y:S04]  /*65b30*/  LDL.LU.64 R26, [R1+0x498] ;  /* 0x00049800011a7983 */ /* 0x000f280000300a00 */
[----:B------:R-:W-:Y:S04]  /*65b40*/  STL.64 [R1+0x510], R12 ;  /* 0x0005100c01007387 */ /* 0x000fe80000100a00 */
[----:B------:R0:W-:Y:S04]  /*65b50*/  STL.64 [R1+0x518], R14 ;  /* 0x0005180e01007387 */ /* 0x0001e80000100a00 */
[----:B0-----:R-:W2:Y:S04]  /*65b60*/  LDL.LU.64 R14, [R1+0x6db8] ;  /* 0x006db800010e7983 */ /* 0x001ea80000300a00 */
[----:B------:R-:W2:Y:S04]  /*65b70*/  LDL.LU.64 R12, [R1+0x6db0] ;  /* 0x006db000010c7983 */ /* 0x000ea80000300a00 */
[----:B------:R-:W2:Y:S04]  /*65b80*/  LDL.LU.64 R16, [R1+0x6da8] ;  /* 0x006da80001107983 */ /* 0x000ea80000300a00 */
[----:B------:R-:W-:Y:S04]  /*65b90*/  STL [R1+0x6c04], R0 ;  /* 0x006c040001007387 */ /* 0x000fe80000100800 */
[----:B------:R-:W-:Y:S01]  /*65ba0*/  STL [R1+0x6c00], R2 ;  /* 0x006c000201007387 */ /* 0x000fe20000100800 */
        /* <DEDUP_REMOVED lines=11> */
[----:B0-----:R-:W1:Y:S01]  /*65c60*/  LDL.LU.64 R12, [R1+0x6d88] ;  /* 0x006d8800010c7983 */ /* 0x001e620000300a00 */
[----:B------:R-:W-:Y:S02]  /*65c70*/  IMAD.MOV.U32 R0, RZ, RZ, R16 ;  /* 0x000000ffff007224 */ /* 0x000fe400078e0010 */
[----:B------:R-:W-:-:S02]  /*65c80*/  IMAD.MOV.U32 R2, RZ, RZ, R17 ;  /* 0x000000ffff027224 */ /* 0x000fc400078e0011 */
[----:B------:R-:W2:Y:S04]  /*65c90*/  LDL.LU.64 R16, [R1+0x480] ;  /* 0x0004800001107983 */ /* 0x000ea80000300a00 */
[----:B------:R-:W2:Y:S01]  /*65ca0*/  LDL.LU.64 R18, [R1+0x488] ;  /* 0x0004880001127983 */ /* 0x000ea20000300a00 */
[----:B-1----:R-:W-:Y:S03]  /*65cb0*/  HMMA.16816.F32.BF16 R12, R20, R12, R8 ;  /* 0x0000000c140c723c */ /* 0x002fe60000041808 */
[----:B------:R-:W3:Y:S04]  /*65cc0*/  LDL.LU.64 R10, [R1+0x6d80] ;  /* 0x006d8000010a7983 */ /* 0x000ee80000300a00 */
[----:B------:R-:W3:-:S15]  /*65cd0*/  LDL.LU.64 R8, [R1+0x6d78] ;  /* 0x006d780001087983 */ /* 0x000ede0000300a00 */
[----:B------:R-:W-:-:S01]  /*65ce0*/  NOP ;  /* 0x0000000000007918 */ /* 0x000fc20000000000 */
        /* <DEDUP_REMOVED lines=19> */
[----:B------:R-:W2:-:S15]  /*65e20*/  LDL.LU.64 R8, [R1+0x6d30] ;  /* 0x006d300001087983 */ /* 0x000e9e0000300a00 */
[----:B------:R-:W-:-:S02]  /*65e30*/  NOP ;  /* 0x0000000000007918 */ /* 0x000fc40000000000 */
[----:B------:R0:W-:Y:S04]  /*65e40*/  STL.64 [R1+0x4b0], R12 ;  /* 0x0004b00c01007387 */ /* 0x0001e80000100a00 */
[----:B------:R1:W-:Y:S04]  /*65e50*/  STL.64 [R1+0x4b8], R14 ;  /* 0x0004b80e01007387 */ /* 0x0003e80000100a00 */
[----:B0-----:R-:W1:Y:S02]  /*65e60*/  LDL.LU.64 R12, [R1+0x6d28] ;  /* 0x006d2800010c7983 */ /* 0x001e640000300a00 */
[----:B-1----:R-:W-:Y:S02]  /*65e70*/  HMMA.16816.F32.BF16 R12, R20, R12, R4 ;  /* 0x0000000c140c723c */ /* 0x002fe40000041804 */
[----:B------:R-:W3:Y:S04]  /*65e80*/  LDL.LU.64 R6, [R1+0x6d20] ;  /* 0x006d200001067983 */ /* 0x000ee80000300a00 */
[----:B------:R-:W3:-:S15]  /*65e90*/  LDL.LU.64 R4, [R1+0x6d18] ;  /* 0x006d180001047983 */ /* 0x000ede0000300a00 */
[----:B------:R-:W-:-:S02]  /*65ea0*/  NOP ;  /* 0x0000000000007918 */ /* 0x000fc40000000000 */
[----:B------:R-:W-:Y:S04]  /*65eb0*/  STL.64 [R1+0x4a0], R12 ;  /* 0x0004a00c01007387 */ /* 0x000fe80000100a00 */
[----:B------:R0:W-:Y:S04]  /*65ec0*/  STL.64 [R1+0x4a8], R14 ;  /* 0x0004a80e01007387 */ /* 0x0001e80000100a00 */
[----:B0-----:R-:W2:Y:S04]  /*65ed0*/  LDL.LU.64 R14, [R1+0x6d10] ;  /* 0x006d1000010e7983 */ /* 0x001ea80000300a00 */
[----:B------:R-:W4:Y:S02]  /*65ee0*/  LDL.LU.64 R12, [R1+0x6d08] ;  /* 0x006d0800010c7983 */ /* 0x000f240000300a00 */
[----:B----4-:R-:W-:-:S15]  /*65ef0*/  HMMA.16816.F32.BF16 R24, R20, R12, R24 ;  /* 0x0000000c1418723c */ /* 0x010fde0000041818 */
[----:B------:R-:W-:-:S08]  /*65f00*/  NOP ;  /* 0x0000000000007918 */ /* 0x000fd00000000000 */
[----:B------:R0:W-:Y:S04]  /*65f10*/  STL.64 [R1+0x490], R24 ;  /* 0x0004901801007387 */ /* 0x0001e80000100a00 */
[----:B------:R1:W-:Y:S04]  /*65f20*/  STL.64 [R1+0x498], R26 ;  /* 0x0004981a01007387 */ /* 0x0003e80000100a00 */
[----:B0-----:R-:W3:Y:S04]  /*65f30*/  LDL.LU.64 R24, [R1+0x1180] ;  /* 0x0011800001187983 */ /* 0x001ee80000300a00 */
[----:B-1----:R-:W3:Y:S04]  /*65f40*/  LDL.LU.64 R26, [R1+0x1188] ;  /* 0x00118800011a7983 */ /* 0x002ee80000300a00 */
[----:B--2---:R-:W-:Y:S04]  /*65f50*/  STL.64 [R1+0x6b68], R14 ;  /* 0x006b680e01007387 */ /* 0x004fe80000100a00 */
[----:B------:R0:W-:Y:S04]  /*65f60*/  STL.64 [R1+0x6b60], R12 ;  /* 0x006b600c01007387 */ /* 0x0001e80000100a00 */
[----:B0-----:R-:W2:Y:S04]  /*65f70*/  LDL.LU.64 R12, [R1+0x470] ;  /* 0x00047000010c7983 */ /* 0x001ea80000300a00 */
[----:B------:R-:W4:Y:S01]  /*65f80*/  LDL.LU.64 R14, [R1+0x478] ;  /* 0x00047800010e7983 */ /* 0x000f220000300a00 */
[C---:B------:R-:W-:Y:S03]  /*65f90*/  HMMA.16816.F32.BF16 R16, R20.reuse, R8, R16 ;  /* 0x000000081410723c */ /* 0x040fe60000041810 */
[----:B----4-:R-:W-:Y:S04]  /*65fa0*/  STL.64 [R1+0x6cf0], R14 ;  /* 0x006cf00e01007387 */ /* 0x010fe80000100a00 */
[----:B--2---:R0:W-:Y:S04]  /*65fb0*/  STL.64 [R1+0x6ce8], R12 ;  /* 0x006ce80c01007387 */ /* 0x0041e80000100a00 */
[----:B0-----:R-:W2:Y:S04]  /*65fc0*/  LDL.LU.64 R12, [R1+0x1170] ;  /* 0x00117000010c7983 */ /* 0x001ea80000300a00 */
[----:B------:R-:W2:Y:S08]  /*65fd0*/  LDL.LU.64 R14, [R1+0x1178] ;  /* 0x00117800010e7983 */ /* 0x000eb00000300a00 */
[----:B------:R0:W-:Y:S04]  /*65fe0*/  STL.64 [R1+0x480], R16 ;  /* 0x0004801001007387 */ /* 0x0001e80000100a00 */
[----:B------:R-:W-:Y:S04]  /*65ff0*/  STL.64 [R1+0x488], R18 ;  /* 0x0004881201007387 */ /* 0x000fe80000100a00 */
[----:B0-----:R-:W4:Y:S01]  /*66000*/  LDL.LU R16, [R1+0x6d00] ;  /* 0x006d000001107983 */ /* 0x001f220000300800 */
[C---:B---3--:R-:W-:Y:S03]  /*66010*/  HMMA.16816.F32.BF16 R24, R20.reuse, R4, R24 ;  /* 0x000000041418723c */ /* 0x048fe60000041818 */
[----:B------:R-:W-:Y:S04]  /*66020*/  STL [R1+0x6b48], R9 ;  /* 0x006b480901007387 */ /* 0x000fe80000100800 */
[----:B------:R-:W-:Y:S04]  /*66030*/  STL [R1+0x6cd0], R11 ;  /* 0x006cd00b01007387 */ /* 0x000fe80000100800 */
[----:B------:R0:W-:Y:S04]  /*66040*/  STL [R1+0x6ccc], R8 ;  /* 0x006ccc0801007387 */ /* 0x0001e80000100800 */
[----:B0-----:R-:W3:Y:S04]  /*66050*/  LDL.LU.64 R8, [R1+0x1a0] ;  /* 0x0001a00001087983 */ /* 0x001ee80000300a00 */
[----:B----4-:R-:W0:Y:S04]  /*66060*/  LDSM.16.MT88.4 R16, [R16+UR4+0x10080] ;  /* 0x010080041010783b */ /* 0x010e280008004200 */
[----:B0-----:R-:W-:Y:S04]  /*66070*/  STL.64 [R1+0x6b20], R18 ;  /* 0x006b201201007387 */ /* 0x001fe80000100a00 */
[----:B------:R0:W-:Y:S04]  /*66080*/  STL.64 [R1+0x6b18], R16 ;  /* 0x006b181001007387 */ /* 0x0001e80000100a00 */
[----:B0-----:R-:W4:Y:S04]  /*66090*/  LDL.LU.64 R16, [R1+0x1d0] ;  /* 0x0001d00001107983 */ /* 0x001f280000300a00 */
[----:B------:R0:W-:Y:S04]  /*660a0*/  STL.64 [R1+0x1180], R24 ;  /* 0x0011801801007387 */ /* 0x0001e80000100a00 */
[----:B------:R2:W-:Y:S04]  /*660b0*/  STL.64 [R1+0x1188], R26 ;  /* 0x0011881a01007387 */ /* 0x0005e80000100a00 */
[----:B0-----:R-:W2:Y:S02]  /*660c0*/  LDL.LU.64 R24, [R1+0x6cf8] ;  /* 0x006cf80001187983 */ /* 0x001ea40000300a00 */
[----:B--2---:R-:W-:Y:S02]  /*660d0*/  HMMA.16816.F32.BF16 R24, R20, R24, R12 ;  /* 0x000000181418723c */ /* 0x004fe4000004180c */
[----:B------:R-:W4:Y:S04]  /*660e0*/  LDL.LU.64 R14, [R1+0x6cf0] ;  /* 0x006cf000010e7983 */ /* 0x000f280000300a00 */
[----:B------:R-:W4:-:S15]  /*660f0*/  LDL.LU.64 R12, [R1+0x6ce8] ;  /* 0x006ce800010c7983 */ /* 0x000f1e0000300a00 */
[----:B------:R-:W-:-:S02]  /*66100*/  NOP ;  /* 0x0000000000007918 */ /* 0x000fc40000000000 */
[----:B------:R-:W-:Y:S04]  /*66110*/  STL.64 [R1+0x1170], R24 ;  /* 0x0011701801007387 */ /* 0x000fe80000100a00 */
[----:B------:R0:W-:Y:S04]  /*66120*/  STL.64 [R1+0x1178], R26 ;  /* 0x0011781a01007387 */ /* 0x0001e80000100a00 */
[----:B0-----:R-:W2:Y:S04]  /*66130*/  LDL.LU.64 R26, [R1+0x6ce0] ;  /* 0x006ce000011a7983 */ /* 0x001ea80000300a00 */
[----:B------:R-:W2:Y:S01]  /*66140*/  LDL.LU.64 R24, [R1+0x6cd8] ;  /* 0x006cd80001187983 */ /* 0x000ea20000300a00 */
[----:B----4-:R-:W-:Y:S03]  /*66150*/  HMMA.16816.F32.BF16 R12, R20, R16, R12 ;  /* 0x00000010140c723c */ /* 0x010fe6000004180c */
[----:B------:R-:W2:Y:S04]  /*66160*/  LDL.LU.64 R20, [R1+0xb90] ;  /* 0x000b900001147983 */ /* 0x000ea80000300a00 */
[----:B------:R-:W2:-:S15]  /*66170*/  LDL.LU.64 R22, [R1+0xb98] ;  /* 0x000b980001167983 */ /* 0x000e9e0000300a00 */
[----:B------:R-:W-:-:S01]  /*66180*/  NOP ;  /* 0x0000000000007918 */ /* 0x000fc20000000000 */
[----:B------:R0:W-:Y:S04]  /*66190*/  STL.64 [R1+0x470], R12 ;  /* 0x0004700c01007387 */ /* 0x0001e80000100a00 */
[----:B------:R-:W-:Y:S01]  /*661a0*/  STL.64 [R1+0x478], R14 ;  /* 0x0004780e01007387 */ /* 0x000fe20000100a00 */
[----:B0-----:R-:W-:Y:S02]  /*661b0*/  IMAD.MOV.U32 R12, RZ, RZ, R10 ;  /* 0x000000ffff0c7224 */ /* 0x001fe400078e000a */
[----:B------:R-:W-:-:S05]  /*661c0*/  IMAD.MOV.U32 R13, RZ, RZ, R3 ;  /* 0x000000ffff0d7224 */ /* 0x000fca00078e0003 */
[----:B------:R-:W-:Y:S04]  /*661d0*/  STL.64 [R1+0x6c08], R12 ;  /* 0x006c080c01007387 */ /* 0x000fe80000100a00 */
[----:B------:R0:W-:Y:S01]  /*661e0*/  STL.64 [R1+0x6b30], R16 ;  /* 0x006b301001007387 */ /* 0x0001e20000100a00 */
[----:B---3--:R-:W-:Y:S02]  /*661f0*/  IMAD.MOV.U32 R3, RZ, RZ, R9 ;  /* 0x000000ffff037224 */ /* 0x008fe400078e0009 */
[----:B0-----:R-:W-:Y:S02]  /*66200*/  IMAD.MOV.U32 R16, RZ, RZ, R29 ;  /* 0x000000ffff107224 */ /* 0x001fe400078e001d */
[----:B------:R-:W-:Y:S01]  /*66210*/  IMAD.MOV.U32 R17, RZ, RZ, R7 ;  /* 0x000000ffff117224 */ /* 0x000fe200078e0007 */
[----:B--2---:R-:W-:Y:S07]  /*66220*/  HMMA.16816.F32.BF16 R12, R24, R8, R20 ;  /* 0x00000008180c723c */ /* 0x004fee0000041814 */
[----:B------:R-:W-:-:S15]  /*66230*/  IMAD.MOV.U32 R22, RZ, RZ, R8 ;  /* 0x000000ffff167224 */ /* 0x000fde00078e0008 */
[----:B------:R-:W-:-:S01]  /*66240*/  NOP ;  /* 0x0000000000007918 */ /* 0x000fc20000000000 */
[----:B------:R0:W-:Y:S04]  /*66250*/  STL.64 [R1+0xb90], R12 ;  /* 0x000b900c01007387 */ /* 0x0001e80000100a00 */
[----:B------:R-:W-:Y:S04]  /*66260*/  STL.64 [R1+0xb98], R14 ;  /* 0x000b980e01007387 */ /* 0x000fe80000100a00 */
[----:B------:R-:W2:Y:S04]  /*66270*/  LDL.LU.64 R8, [R1+0xb70] ;  /* 0x000b700001087983 */ /* 0x000ea80000300a00 */
[----:B------:R-:W2:Y:S04]  /*66280*/  LDL.LU.64 R10, [R1+0xb78] ;  /* 0x000b7800010a7983 */ /* 0x000ea80000300a00 */
[----:B------:R-:W-:Y:S04]  /*66290*/  STL [R1+0x6cc4], R22 ;  /* 0x006cc41601007387 */ /* 0x000fe80000100800 */
[----:B------:R-:W3:Y:S04]  /*662a0*/  LDL.LU.64 R20, [R1+0x190] ;  /* 0x0001900001147983 */ /* 0x000ee80000300a00 */
[----:B0-----:R-:W4:Y:S04]  /*662b0*/  LDL.LU.64 R12, [R1+0x160] ;  /* 0x00016000010c7983 */ /* 0x001f280000300a00 */
[----:B------:R0:W-:Y:S04]  /*662c0*/  STL.64 [R1+0x6c10], R16 ;  /* 0x006c101001007387 */ /* 0x0001e80000100a00 */
[----:B0-----:R-:W3:Y:S04]  /*662d0*/  LDL.LU.64 R16, [R1+0xb80] ;  /* 0x000b800001107983 */ /* 0x001ee80000300a00 */
[----:B------:R-:W3:Y:S02]  /*662e0*/  LDL.LU.64 R18, [R1+0xb88] ;  /* 0x000b880001127983 */ /* 0x000ee40000300a00 */
[----:B---3--:R-:W-:Y:S06]  /*662f0*/  HMMA.16816.F32.BF16 R16, R24, R20, R16 ;  /* 0x000000141810723c */ /* 0x008fec0000041810 */
[----:B------:R-:W-:-:S02]  /*66300*/  IMAD.MOV.U32 R7, RZ, RZ, R20 ;  /* 0x000000ffff077224 */ /* 0x000fc400078e0014 */
[----:B------:R-:W-:-:S15]  /*66310*/  IMAD.MOV.U32 R29, RZ, RZ, R21 ;  /* 0x000000ffff1d7224 */ /* 0x000fde00078e0015 */
[----:B------:R0:W-:Y:S04]  /*66320*/  STL.64 [R1+0xb80], R16 ;  /* 0x000b801001007387 */ /* 0x0001e80000100a00 */
[----:B------:R-:W-:Y:S04]  /*66330*/  STL.64 [R1+0xb88], R18 ;  /* 0x000b881201007387 */ /* 0x000fe80000100a00 */
[----:B------:R-:W3:Y:S04]  /*66340*/  LDL.LU.64 R20, [R1+0xb60] ;  /* 0x000b600001147983 */ /* 0x000ee80000300a00 */
[----:B------:R-:W3:Y:S04]  /*66350*/  LDL.LU.64 R22, [R1+0xb68] ;  /* 0x000b680001167983 */ /* 0x000ee80000300a00 */
[----:B0-----:R-:W2:Y:S01]  /*66360*/  LDL R16, [R1+0xe0] ;  /* 0x0000e00001107983 */ /* 0x001ea20000100800 */
[----:B------:R-:W-:-:S05]  /*66370*/  IMAD.MOV.U32 R17, RZ, RZ, R6 ;  /* 0x000000ffff117224 */ /* 0x000fca00078e0006 */
[----:B--2---:R0:W-:Y:S04]  /*66380*/  STL.64 [R1+0x6c28], R16 ;  /* 0x006c281001007387 */ /* 0x0041e80000100a00 */
[----:B0-----:R-:W2:Y:S02]  /*66390*/  LDL.LU.64 R16, [R1+0x180] ;  /* 0x0001800001107983 */ /* 0x001ea40000300a00 */
[----:B--2---:R-:W-:-:S15]  /*663a0*/  HMMA.16816.F32.BF16 R8, R24, R16, R8 ;  /* 0x000000101808723c */ /* 0x004fde0000041808 */
[----:B------:R-:W-:-:S08]  /*663b0*/  NOP ;  /* 0x0000000000007918 */ /* 0x000fd00000000000 */
[----:B------:R-:W-:Y:S04]  /*663c0*/  STL.64 [R1+0xb70], R8 ;  /* 0x000b700801007387 */ /* 0x000fe80000100a00 */
[----:B------:R0:W-:Y:S04]  /*663d0*/  STL.64 [R1+0xb78], R10 ;  /* 0x000b780a01007387 */ /* 0x0001e80000100a00 */
[----:B0-----:R-:W2:Y:S01]  /*663e0*/  LDL.LU R11, [R1+0x6cd0] ;  /* 0x006cd000010b7983 */ /* 0x001ea20000300800 */
[----:B------:R-:W-:Y:S02]  /*663f0*/  IMAD.MOV.U32 R10, RZ, RZ, R16 ;  /* 0x000000ffff0a7224 */ /* 0x000fe400078e0010 */
[----:B------:R-:W-:-:S02]  /*66400*/  IMAD.MOV.U32 R6, RZ, RZ, R17 ;  /* 0x000000ffff067224 */ /* 0x000fc400078e0011 */
[----:B------:R-:W-:Y:S01]  /*66410*/  IMAD.MOV.U32 R17, RZ, RZ, R28 ;  /* 0x000000ffff117224 */ /* 0x000fe200078e001c */
[----:B------:R-:W4:Y:S01]  /*66420*/  LDL.LU R8, [R1+0x6ccc] ;  /* 0x006ccc0001087983 */ /* 0x000f220000300800 */
[----:B--2---:R-:W-:-:S03]  /*66430*/  IMAD.MOV.U32 R16, RZ, RZ, R11 ;  /* 0x000000ffff107224 */ /* 0x004fc600078e000b */
[----:B------:R-:W2:Y:S04]  /*66440*/  LDL.LU R11, [R1+0x6cc8] ;  /* 0x006cc800010b7983 */ /* 0x000ea80000300800 */
[----:B------:R0:W-:Y:S04]  /*66450*/  STL.64 [R1+0x6c40], R16 ;  /* 0x006c401001007387 */ /* 0x0001e80000100a00 */
[----:B0-----:R-:W4:Y:S04]  /*66460*/  LDL.LU.64 R16, [R1+0xb50] ;  /* 0x000b500001107983 */ /* 0x001f280000300a00 */
[----:B------:R-:W4:Y:S04]  /*66470*/  LDL.LU.64 R18, [R1+0xb58] ;  /* 0x000b580001127983 */ /* 0x000f280000300a00 */
[----:B------:R-:W-:Y:S04]  /*66480*/  STL.64 [R1+0x6b58], R6 ;  /* 0x006b580601007387 */ /* 0x000fe80000100a00 */
[----:B------:R0:W-:Y:S04]  /*66490*/  STL.64 [R1+0x6b50], R4 ;  /* 0x006b500401007387 */ /* 0x0001e80000100a00 */
[----:B0-----:R-:W3:Y:S02]  /*664a0*/  LDL.LU.64 R4, [R1+0x170] ;  /* 0x0001700001047983 */ /* 0x001ee40000300a00 */
[----:B---3--:R-:W-:-:S15]  /*664b0*/  HMMA.16816.F32.BF16 R20, R24, R4, R20 ;  /* 0x000000041814723c */ /* 0x008fde0000041814 */
[----:B------:R-:W-:-:S08]  /*664c0*/  NOP ;  /* 0x0000000000007918 */ /* 0x000fd00000000000 */
[----:B------:R-:W-:Y:S04]  /*664d0*/  STL.64 [R1+0xb60], R20 ;  /* 0x000b601401007387 */ /* 0x000fe80000100a00 */
[----:B------:R0:W-:Y:S04]  /*664e0*/  STL.64 [R1+0xb68], R22 ;  /* 0x000b681601007387 */ /* 0x0001e80000100a00 */
[----:B0-----:R-:W3:Y:S01]  /*664f0*/  LDL.LU R22, [R1+0x6cc4] ;  /* 0x006cc40001167983 */ /* 0x001ee20000300800 */
[----:B------:R-:W-:-:S05]  /*66500*/  IMAD.MOV.U32 R23, RZ, RZ, R5 ;  /* 0x000000ffff177224 */ /* 0x000fca00078e0005 */
[----:B---3--:R-:W-:Y:S04]  /*66510*/  STL.64 [R1+0x6b90], R22 ;  /* 0x006b901601007387 */ /* 0x008fe80000100a00 */
[----:B------:R-:W3:Y:S04]  /*66520*/  LDL R20, [R1+0x100] ;  /* 0x0001000001147983 */ /* 0x000ee80000100800 */
[----:B------:R-:W3:Y:S04]  /*66530*/  LDL R21, [R1+0x104] ;  /* 0x0001040001157983 */ /* 0x000ee80000100800 */
[----:B---3--:R2:W-:Y:S02]  /*66540*/  STL.64 [R1+0x6c48], R20 ;  /* 0x006c481401007387 */ /* 0x0085e40000100a00 */
[----:B--2---:R-:W-:-:S02]  /*66550*/  IMAD.MOV.U32 R20, RZ, RZ, R11 ;  /* 0x000000ffff147224 */ /* 0x004fc400078e000b */
[----:B------:R-:W2:Y:S04]  /*66560*/  LDL.LU R11, [R1+0x6cc0] ;  /* 0x006cc000010b7983 */ /* 0x000ea80000300800 */
[----:B------:R-:W3:Y:S04]  /*66570*/  LDL R21, [R1+0x114] ;  /* 0x0001140001157983 */ /* 0x000ee80000100800 */
[----:B---3--:R0:W-:Y:S04]  /*66580*/  STL.64 [R1+0x6c60], R20 ;  /* 0x006c601401007387 */ /* 0x0081e80000100a00 */
[----:B0-----:R-:W3:Y:S04]  /*66590*/  LDL R20, [R1+0x120] ;  /* 0x0001200001147983 */ /* 0x001ee80000100800 */
[----:B------:R-:W3:Y:S01]  /*665a0*/  LDL R21, [R1+0x124] ;  /* 0x0001240001157983 */ /* 0x000ee20000100800 */
[----:B------:R-:W-:-:S02]  /*665b0*/  IMAD.MOV.U32 R28, RZ, RZ, R4 ;  /* 0x000000ffff1c7224 */ /* 0x000fc400078e0004 */
[----:B----4-:R-:W-:Y:S01]  /*665c0*/  HMMA.16816.F32.BF16 R4, R24, R12, R16 ;  /* 0x0000000c1804723c */ /* 0x010fe20000041810 */
[----:B---3--:R0:W-:Y:S04]  /*665d0*/  STL.64 [R1+0x6c78], R20 ;  /* 0x006c781401007387 */ /* 0x0081e80000100a00 */
[----:B0-----:R-:W3:Y:S01]  /*665e0*/  LDL R20, [R1+0x130] ;  /* 0x0001300001147983 */ /* 0x001ee20000100800 */
[----:B--2---:R-:W-:-:S05]  /*665f0*/  IMAD.MOV.U32 R21, RZ, RZ, R11 ;  /* 0x000000ffff157224 */ /* 0x004fca00078e000b */
[----:B---3--:R0:W-:-:S12]  /*66600*/  STL.64 [R1+0x6c90], R20 ;  /* 0x006c901401007387 */ /* 0x0081d80000100a00 */
[----:B------:R-:W-:Y:S04]  /*66610*/  STL.64 [R1+0xb50], R4 ;  /* 0x000b500401007387 */ /* 0x000fe80000100a00 */
[----:B------:R-:W-:Y:S04]  /*66620*/  STL.64 [R1+0xb58], R6 ;  /* 0x000b580601007387 */ /* 0x000fe80000100a00 */
[----:B0-----:R-:W2:Y:S04]  /*66630*/  LDL R20, [R1+0x140] ;  /* 0x0001400001147983 */ /* 0x001ea80000100800 */
[----:B------:R-:W2:Y:S04]  /*66640*/  LDL R21, [R1+0x144] ;  /* 0x0001440001157983 */ /* 0x000ea80000100800 */
[----:B--2---:R0:W-:Y:S04]  /*66650*/  STL.64 [R1+0x6ca8], R20 ;  /* 0x006ca81401007387 */ /* 0x0041e80000100a00 */
[----:B0-----:R-:W2:Y:S04]  /*66660*/  LDL R20, [R1+0x150] ;  /* 0x0001500001147983 */ /* 0x001ea80000100800 */
[----:B------:R-:W2:Y:S04]  /*66670*/  LDL R21, [R1+0x154] ;  /* 0x0001540001157983 */ /* 0x000ea80000100800 */
        /* <DEDUP_REMOVED lines=18> */
[----:B------:R-:W-:-:S02]  /*667a0*/  IMAD.MOV.U32 R9, RZ, RZ, R12 ;  /* 0x000000ffff097224 */ /* 0x000fc400078e000c */
[----:B------:R-:W-:Y:S01]  /*667b0*/  IMAD.MOV.U32 R11, RZ, RZ, R13 ;  /* 0x000000ffff0b7224 */ /* 0x000fe200078e000d */
[----:B----4-:R-:W-:Y:S04]  /*667c0*/  STL.64 [R1+0x6cb8], R18 ;  /* 0x006cb81201007387 */ /* 0x010fe80000100a00 */
[----:B---3--:R0:W-:Y:S04]  /*667d0*/  STL.64 [R1+0x6cb0], R16 ;  /* 0x006cb01001007387 */ /* 0x0081e80000100a00 */
        /* <DEDUP_REMOVED lines=8> */
[C---:B--2---:R-:W-:Y:S03]  /*66860*/  HMMA.16816.F32.BF16 R20, R24.reuse, R20, R16 ;  /* 0x000000141814723c */ /* 0x044fe60000041810 */
[----:B----4-:R-:W-:Y:S04]  /*66870*/  STL.64 [R1+0x6c38], R14 ;  /* 0x006c380e01007387 */ /* 0x010fe80000100a00 */
[----:B---3--:R0:W-:Y:S04]  /*66880*/  STL.64 [R1+0x6c30], R12 ;  /* 0x006c300c01007387 */ /* 0x0081e80000100a00 */
[----:B0-----:R-:W2:Y:S04]  /*66890*/  LDL.LU.64 R12, [R1+0xae0] ;  /* 0x000ae000010c7983 */ /* 0x001ea80000300a00 */
[----:B------:R-:W2:Y:S04]  /*668a0*/  LDL.LU.64 R14, [R1+0xae8] ;  /* 0x000ae800010e7983 */ /* 0x000ea80000300a00 */
[----:B------:R-:W3:Y:S04]  /*668b0*/  LDL.LU.64 R4, [R1+0xaa0] ;  /* 0x000aa00001047983 */ /* 0x000ee80000300a00 */
[----:B------:R-:W3:Y:S04]  /*668c0*/  LDL.LU.64 R6, [R1+0xaa8] ;  /* 0x000aa80001067983 */ /* 0x000ee80000300a00 */
[----:B------:R-:W-:Y:S04]  /*668d0*/  STL.64 [R1+0x6b78], R10 ;  /* 0x006b780a01007387 */ /* 0x000fe80000100a00 */
[----:B------:R0:W-:Y:S04]  /*668e0*/  STL.64 [R1+0x6b70], R8 ;  /* 0x006b700801007387 */ /* 0x0001e80000100a00 */
[----:B0-----:R-:W4:Y:S04]  /*668f0*/  LDL.LU.64 R8, [R1+0xab0] ;  /* 0x000ab00001087983 */ /* 0x001f280000300a00 */
        /* <DEDUP_REMOVED lines=35> */
[----:B------:R-:W2:-:S15]  /*66b30*/  LDL.LU.64 R16, [R1+0x6c40] ;  /* 0x006c400001107983 */ /* 0x000e9e0000300a00 */
[----:B------:R-:W-:-:S06]  /*66b40*/  NOP ;  /* 0x0000000000007918 */ /* 0x000fcc0000000000 */
[----:B------:R0:W-:Y:S04]  /*66b50*/  STL.64 [R1+0xaf0], R20 ;  /* 0x000af01401007387 */ /* 0x0001e80000100a00 */
[----:B------:R-:W-:Y:S04]  /*66b60*/  STL.64 [R1+0xaf8], R22 ;  /* 0x000af81601007387 */ /* 0x000fe80000100a00 */
[----:B0-----:R-:W3:Y:S01]  /*66b70*/  LDL.LU.64 R20, [R1+0x60] ;  /* 0x0000600001147983 */ /* 0x001ee20000300a00 */
[C---:B--2---:R-:W-:Y:S03]  /*66b80*/  HMMA.16816.F32.BF16 R16, R24.reuse, R16, R12 ;  /* 0x000000101810723c */ /* 0x044fe6000004180c */
[----:B---3--:R0:W-:Y:S04]  /*66b90*/  STL.64 [R1+0x6bc0], R20 ;  /* 0x006bc01401007387 */ /* 0x0081e80000100a00 */
[----:B0-----:R-:W2:Y:S04]  /*66ba0*/  LDL R20, [R1+0xd0] ;  /* 0x0000d00001147983 */ /* 0x001ea80000100800 */
[----:B------:R-:W2:Y:S04]  /*66bb0*/  LDL R21, [R1+0xd4] ;  /* 0x0000d40001157983 */ /* 0x000ea80000100800 */
[----:B------:R-:W3:Y:S04]  /*66bc0*/  LDL.LU.64 R14, [R1+0x6c38] ;  /* 0x006c3800010e7983 */ /* 0x000ee80000300a00 */
[----:B------:R-:W3:Y:S04]  /*66bd0*/  LDL.LU.64 R12, [R1+0x6c30] ;  /* 0x006c3000010c7983 */ /* 0x000ee80000300a00 */
[----:B------:R0:W-:Y:S04]  /*66be0*/  STL.64 [R1+0xae0], R16 ;  /* 0x000ae01001007387 */ /* 0x0001e80000100a00 */
[----:B------:R3:W-:Y:S04]  /*66bf0*/  STL.64 [R1+0xae8], R18 ;  /* 0x000ae81201007387 */ /* 0x0007e80000100a00 */
[----:B0-----:R-:W3:Y:S02]  /*66c00*/  LDL.LU.64 R16, [R1+0x6c28] ;  /* 0x006c280001107983 */ /* 0x001ee40000300a00 */
[----:B---3--:R-:W-:Y:S02]  /*66c10*/  HMMA.16816.F32.BF16 R16, R24, R16, R12 ;  /* 0x000000101810723c */ /* 0x008fe4000004180c */
[----:B------:R-:W2:Y:S04]  /*66c20*/  LDL.LU.64 R14, [R1+0x6c20] ;  /* 0x006c2000010e7983 */ /* 0x000ea80000300a00 */
[----:B------:R-:W2:-:S15]  /*66c30*/  LDL.LU.64 R12, [R1+0x6c18] ;  /* 0x006c1800010c7983 */ /* 0x000e9e0000300a00 */
[----:B------:R-:W-:-:S02]  /*66c40*/  NOP ;  /* 0x0000000000007918 */ /* 0x000fc40000000000 */
[----:B------:R0:W-:Y:S04]  /*66c50*/  STL.64 [R1+0xad0], R16 ;  /* 0x000ad01001007387 */ /* 0x0001e80000100a00 */
[----:B------:R-:W-:Y:S04]  /*66c60*/  STL.64 [R1+0xad8], R18 ;  /* 0x000ad81201007387 */ /* 0x000fe80000100a00 */
[----:B0-----:R-:W4:Y:S01]  /*66c70*/  LDL.LU.64 R16, [R1+0x6c10] ;  /* 0x006c100001107983 */ /* 0x001f220000300a00 */
[C---:B--2---:R-:W-:Y:S03]  /*66c80*/  HMMA.16816.F32.BF16 R20, R24.reuse, R20, R12 ;  /* 0x000000141814723c */ /* 0x044fe6000004180c */
[----:B------:R-:W2:Y:S03]  /*66c90*/  LDL.LU.64 R12, [R1+0x6c08] ;  /* 0x006c0800010c7983 */ /* 0x000ea60000300a00 */
[----:B----4-:R-:W-:-:S15]  /*66ca0*/  HMMA.16816.F32.BF16 R8, R24, R16, R8 ;  /* 0x000000101808723c */ /* 0x010fde0000041808 */
[----:B------:R-:W-:-:S02]  /*66cb0*/  NOP ;  /* 0x0000000000007918 */ /* 0x000fc40000000000 */
[----:B------:R-:W-:Y:S04]  /*66cc0*/  STL.64 [R1+0xac0], R20 ;  /* 0x000ac01401007387 */ /* 0x000fe80000100a00 */
[----:B------:R-:W-:Y:S04]  /*66cd0*/  STL.64 [R1+0xac8], R22 ;  /* 0x000ac81601007387 */ /* 0x000fe80000100a00 */
[----:B------:R-:W-:Y:S04]  /*66ce0*/  STL.64 [R1+0xab0], R8 ;  /* 0x000ab00801007387 */ /* 0x000fe80000100a00 */
[----:B------:R-:W-:Y:S01]  /*66cf0*/  STL.64 [R1+0xab8], R10 ;  /* 0x000ab80a01007387 */ /* 0x000fe20000100a00 */
[----:B--2---:R-:W-:Y:S07]  /*66d00*/  HMMA.16816.F32.BF16 R4, R24, R12, R4 ;  /* 0x0000000c1804723c */ /* 0x004fee0000041804 */
[----:B------:R-:W-:-:S02]  /*66d10*/  IMAD.MOV.U32 R12, RZ, RZ, R0 ;  /* 0x000000ffff0c7224 */ /* 0x000fc400078e0000 */
[----:B------:R-:W-:Y:S01]  /*66d20*/  IMAD.MOV.U32 R13, RZ, RZ, R2 ;  /* 0x000000ffff0d7224 */ /* 0x000fe200078e0002 */
[----:B------:R-:W2:-:S13]  /*66d30*/  LDL.LU R0, [R1+0x6c04] ;  /* 0x006c040001007983 */ /* 0x000e9a0000300800 */
[----:B------:R-:W-:Y:S04]  /*66d40*/  STL.64 [R1+0xaa0], R4 ;  /* 0x000aa00401007387 */ /* 0x000fe80000100a00 */
[----:B------:R-:W-:Y:S04]  /*66d50*/  STL.64 [R1+0xaa8], R6 ;  /* 0x000aa80601007387 */ /* 0x000fe80000100a00 */
[----:B------:R-:W3:Y:S04]  /*66d60*/  LDL.LU R2, [R1+0x6c00] ;  /* 0x006c000001027983 */ /* 0x000ee80000300800 */
[----:B------:R0:W-:Y:S04]  /*66d70*/  STL.64 [R1+0x6bc8], R12 ;  /* 0x006bc80c01007387 */ /* 0x0001e80000100a00 */
[----:B0-----:R-:W4:Y:S04]  /*66d80*/  LDL.LU.64 R12, [R1+0xa70] ;  /* 0x000a7000010c7983 */ /* 0x001f280000300a00 */
[----:B------:R-:W2:Y:S04]  /*66d90*/  LDL.LU.64 R14, [R1+0xa78] ;  /* 0x000a7800010e7983 */ /* 0x000ea80000300a00 */
[----:B--2---:R-:W-:Y:S04]  /*66da0*/  STL.64 [R1+0x6bd8], R14 ;  /* 0x006bd80e01007387 */ /* 0x004fe80000100a00 */
[----:B----4-:R0:W-:Y:S04]  /*66db0*/  STL.64 [R1+0x6bd0], R12 ;  /* 0x006bd00c01007387 */ /* 0x0101e80000100a00 */
[----:B0-----:R-:W2:Y:S04]  /*66dc0*/  LDL R12, [R1+0x90] ;  /* 0x00009000010c7983 */ /* 0x001ea80000100800 */
[----:B------:R-:W2:Y:S04]  /*66dd0*/  LDL R13, [R1+0x94] ;  /* 0x00009400010d7983 */ /* 0x000ea80000100800 */
[----:B--2---:R0:W-:Y:S04]  /*66de0*/  STL.64 [R1+0x6be8], R12 ;  /* 0x006be80c01007387 */ /* 0x0041e80000100a00 */
[----:B0-----:R-:W2:Y:S04]  /*66df0*/  LDL R12, [R1+0xa0] ;  /* 0x0000a000010c7983 */ /* 0x001ea80000100800 */
[----:B------:R-:W2:Y:S04]  /*66e00*/  LDL R13, [R1+0xa4] ;  /* 0x0000a400010d7983 */ /* 0x000ea80000100800 */
[----:B------:R-:W4:Y:S04]  /*66e10*/  LDL.LU.64 R4, [R1+0x40] ;  /* 0x0000400001047983 */ /* 0x000f280000300a00 */
[----:B----4-:R0:W-:Y:S04]  /*66e20*/  STL.64 [R1+0x6bb8], R4 ;  /* 0x006bb80401007387 */ /* 0x0101e80000100a00 */
[----:B0-----:R-:W4:Y:S04]  /*66e30*/  LDL.LU.64 R4, [R1+0x80] ;  /* 0x0000800001047983 */ /* 0x001f280000300a00 */
[----:B----4-:R0:W-:Y:S04]  /*66e40*/  STL.64 [R1+0x6be0], R4 ;  /* 0x006be00401007387 */ /* 0x0101e80000100a00 */
[----:B0-----:R-:W4:Y:S04]  /*66e50*/  LDL.LU.64 R4, [R1+0xa80] ;  /* 0x000a800001047983 */ /* 0x001f280000300a00 */
[----:B------:R-:W3:Y:S04]  /*66e60*/  LDL.LU.64 R6, [R1+0xa88] ;  /* 0x000a880001067983 */ /* 0x000ee80000300a00 */
[----:B---3--:R-:W-:Y:S04]  /*66e70*/  STL.64 [R1+0x6bf8], R6 ;  /* 0x006bf80601007387 */ /* 0x008fe80000100a00 */
[----:B----4-:R0:W-:Y:S04]  /*66e80*/  STL.64 [R1+0x6bf0], R4 ;  /* 0x006bf00401007387 */ /* 0x0101e80000100a00 */
[----:B0-----:R-:W2:Y:S04]  /*66e90*/  LDL.LU.64 R4, [R1+0xa90] ;  /* 0x000a900001047983 */ /* 0x001ea80000300a00 */
[----:B------:R-:W2:Y:S04]  /*66ea0*/  LDL.LU.64 R6, [R1+0xa98] ;  /* 0x000a980001067983 */ /* 0x000ea80000300a00 */
[----:B------:R-:W3:Y:S04]  /*66eb0*/  LDL.LU.64 R8, [R1+0x10] ;  /* 0x0000100001087983 */ /* 0x000ee80000300a00 */
[----:B---3--:R0:W-:Y:S04]  /*66ec0*/  STL.64 [R1+0x6b88], R8 ;  /* 0x006b880801007387 */ /* 0x0081e80000100a00 */
[----:B0-----:R-:W3:Y:S04]  /*66ed0*/  LDL.LU.64 R8, [R1+0x20] ;  /* 0x0000200001087983 */ /* 0x001ee80000300a00 */
[----:B---3--:R0:W-:Y:S04]  /*66ee0*/  STL.64 [R1+0x6b98], R8 ;  /* 0x006b980801007387 */ /* 0x0081e80000100a00 */
[----:B0-----:R-:W3:Y:S04]  /*66ef0*/  LDL R8, [R1+0x30] ;  /* 0x0000300001087983 */ /* 0x001ee80000100800 */
[----:B------:R-:W3:Y:S04]  /*66f00*/  LDL R9, [R1+0x34] ;  /* 0x0000340001097983 */ /* 0x000ee80000100800 */
[----:B------:R-:W4:Y:S04]  /*66f10*/  LDL.LU.64 R20, [R1+0xa60] ;  /* 0x000a600001147983 */ /* 0x000f280000300a00 */
[----:B------:R-:W4:Y:S01]  /*66f20*/  LDL.LU.64 R22, [R1+0xa68] ;  /* 0x000a680001167983 */ /* 0x000f220000300a00 */
[C---:B--2---:R-:W-:Y:S03]  /*66f30*/  HMMA.16816.F32.BF16 R12, R24.reuse, R12, R4 ;  /* 0x0000000c180c723c */ /* 0x044fe60000041804 */
[----:B---3--:R-:W-:Y:S04]  /*66f40*/  STL.64 [R1+0x6bb0], R8 ;  /* 0x006bb00801007387 */ /* 0x008fe80000100a00 */
[----:B------:R-:W2:Y:S04]  /*66f50*/  LDL.LU.64 R16, [R1] ;  /* 0x0000000001107983 */ /* 0x000ea80000300a00 */
        /* <DEDUP_REMOVED lines=11> */
[----:B------:R-:W-:Y:S04]  /*67010*/  STL.64 [R1+0xa80], R12 ;  /* 0x000a800c01007387 */ /* 0x000fe80000100a00 */
[----:B------:R0:W-:Y:S04]  /*67020*/  STL.64 [R1+0xa88], R14 ;  /* 0x000a880e01007387 */ /* 0x0001e80000100a00 */
[----:B0-----:R-:W2:Y:S04]  /*67030*/  LDL.LU.64 R14, [R1+0x6bd8] ;  /* 0x006bd800010e7983 */ /* 0x001ea80000300a00 */
[----:B------:R-:W2:Y:S01]  /*67040*/  LDL.LU.64 R12, [R1+0x6bd0] ;  /* 0x006bd000010c7983 */ /* 0x000ea20000300a00 */
[----:B------:R-:W-:-:S02]  /*67050*/  IMAD.MOV.U32 R8, RZ, RZ, R2 ;  /* 0x000000ffff087224 */ /* 0x000fc400078e0002 */
[----:B------:R-:W-:-:S07]  /*67060*/  IMAD.MOV.U32 R9, RZ, RZ, R0 ;  /* 0x000000ffff097224 */ /* 0x000fce00078e0000 */
[----:B----4-:R-:W-:Y:S01]  /*67070*/  HMMA.16816.F32.BF16 R8, R24, R8, R20 ;  /* 0x000000081808723c */ /* 0x010fe20000041814 */
[----:B---3--:R-:W-:Y:S02]  /*67080*/  IMAD.MOV.U32 R2, RZ, RZ, R5 ;  /* 0x000000ffff027224 */ /* 0x008fe400078e0005 */
[----:B------:R-:W-:-:S03]  /*67090*/  IMAD.MOV.U32 R0, RZ, RZ, R4 ;  /* 0x000000ffff007224 */ /* 0x000fc600078e0004 */
[----:B--2---:R-:W-:-:S15]  /*670a0*/  HMMA.16816.F32.BF16 R12, R24, R4, R12 ;  /* 0x00000004180c723c */ /* 0x004fde000004180c */
[----:B------:R-:W-:-:S08]  /*670b0*/  NOP ;  /* 0x0000000000007918 */ /* 0x000fd00000000000 */
[----:B------:R0:W-:Y:S04]  /*670c0*/  STL.64 [R1+0xa70], R12 ;  /* 0x000a700c01007387 */ /* 0x0001e80000100a00 */
[----:B------:R-:W-:Y:S04]  /*670d0*/  STL.64 [R1+0xa78], R14 ;  /* 0x000a780e01007387 */ /* 0x000fe80000100a00 */
[----:B0-----:R-:W2:Y:S04]  /*670e0*/  LDL.LU.64 R12, [R1+0x6bc8] ;  /* 0x006bc800010c7983 */ /* 0x001ea80000300a00 */
[----:B------:R-:W2:Y:S04]  /*670f0*/  LDL.LU.64 R4, [R1+0xa40] ;  /* 0x000a400001047983 */ /* 0x000ea80000300a00 */
[----:B------:R-:W2:Y:S04]  /*67100*/  LDL.LU.64 R6, [R1+0xa48] ;  /* 0x000a480001067983 */ /* 0x000ea80000300a00 */
[----:B------:R-:W-:Y:S04]  /*67110*/  STL [R1+0x6a08], R2 ;  /* 0x006a080201007387 */ /* 0x000fe80000100800 */
[----:B------:R-:W-:Y:S04]  /*67120*/  STL [R1+0x6a04], R0 ;  /* 0x006a040001007387 */ /* 0x000fe80000100800 */
[----:B------:R-:W3:Y:S04]  /*67130*/  LDL.LU.64 R20, [R1+0x6bc0] ;  /* 0x006bc00001147983 */ /* 0x000ee80000300a00 */
[----:B------:R0:W-:Y:S04]  /*67140*/  STL.64 [R1+0xa60], R8 ;  /* 0x000a600801007387 */ /* 0x0001e80000100a00 */
[----:B------:R1:W-:Y:S04]  /*67150*/  STL.64 [R1+0xa68], R10 ;  /* 0x000a680a01007387 */ /* 0x0003e80000100a00 */
[----:B0-----:R-:W4:Y:S04]  /*67160*/  LDL.LU.64 R8, [R1+0xa30] ;  /* 0x000a300001087983 */ /* 0x001f280000300a00 */
[----:B-1----:R-:W4:Y:S01]  /*67170*/  LDL.LU.64 R10, [R1+0xa38] ;  /* 0x000a3800010a7983 */ /* 0x002f220000300a00 */
[----:B---3--:R-:W-:Y:S06]  /*67180*/  HMMA.16816.F32.BF16 R16, R24, R20, R16 ;  /* 0x000000141810723c */ /* 0x008fec0000041810 */
[----:B------:R-:W-:-:S02]  /*67190*/  IMAD.MOV.U32 R2, RZ, RZ, R20 ;  /* 0x000000ffff027224 */ /* 0x000fc400078e0014 */
[----:B------:R-:W-:-:S15]  /*671a0*/  IMAD.MOV.U32 R0, RZ, RZ, R21 ;  /* 0x000000ffff007224 */ /* 0x000fde00078e0015 */
[----:B------:R-:W-:Y:S04]  /*671b0*/  STL.64 [R1+0xa50], R16 ;  /* 0x000a501001007387 */ /* 0x000fe80000100a00 */
[----:B------:R-:W-:Y:S04]  /*671c0*/  STL.64 [R1+0xa58], R18 ;  /* 0x000a581201007387 */ /* 0x000fe80000100a00 */
[----:B------:R-:W3:Y:S04]  /*671d0*/  LDL.LU.64 R20, [R1+0xa10] ;  /* 0x000a100001147983 */ /* 0x000ee80000300a00 */
        /* <DEDUP_REMOVED lines=36> */
[----:B------:R1:W-:Y:S01]  /*67420*/  STL.64 [R1+0xa18], R22 ;  /* 0x000a181601007387 */ /* 0x0003e20000100a00 */
[----:B0-----:R-:W-:-:S03]  /*67430*/  IMAD.MOV.U32 R20, RZ, RZ, R8 ;  /* 0x000000ffff147224 */ /* 0x001fc600078e0008 */
[----:B-1----:R-:W2:Y:S01]  /*67440*/  LDL.LU.64 R22, [R1+0x6b90] ;  /* 0x006b900001167983 */ /* 0x002ea20000300a00 */
[----:B------:R-:W-:-:S03]  /*67450*/  IMAD.MOV.U32 R21, RZ, RZ, R9 ;  /* 0x000000ffff157224 */ /* 0x000fc600078e0009 */
[----:B------:R-:W3:Y:S04]  /*67460*/  LDL.LU.64 R8, [R1+0x6b88] ;  /* 0x006b880001087983 */ /* 0x000ee80000300a00 */
[----:B------:R-:W-:Y:S04]  /*67470*/  STL [R1+0x6acc], R21 ;  /* 0x006acc1501007387 */ /* 0x000fe80000100800 */
[----:B------:R-:W-:Y:S01]  /*67480*/  STL [R1+0x6ac8], R20 ;  /* 0x006ac81401007387 */ /* 0x000fe20000100800 */
[----:B---3--:R-:W-:-:S15]  /*67490*/  HMMA.16816.F32.BF16 R16, R24, R8, R16 ;  /* 0x000000081810723c */ /* 0x008fde0000041810 */
[----:B------:R-:W-:-:S08]  /*674a0*/  NOP ;  /* 0x0000000000007918 */ /* 0x000fd00000000000 */
[----:B------:R0:W-:Y:S04]  /*674b0*/  STL.64 [R1+0xa00], R16 ;  /* 0x000a001001007387 */ /* 0x0001e80000100a00 */
[----:B------:R-:W-:Y:S04]  /*674c0*/  STL.64 [R1+0xa08], R18 ;  /* 0x000a081201007387 */ /* 0x000fe80000100a00 */
[----:B0-----:R-:W3:Y:S01]  /*674d0*/  LDL.LU.64 R16, [R1+0x6b80] ;  /* 0x006b800001107983 */ /* 0x001ee20000300a00 */
[----:B------:R-:W-:Y:S02]  /*674e0*/  IMAD.MOV.U32 R2, RZ, RZ, R8 ;  /* 0x000000ffff027224 */ /* 0x000fe400078e0008 */
[----:B------:R-:W-:Y:S01]  /*674f0*/  IMAD.MOV.U32 R0, RZ, RZ, R9 ;  /* 0x000000ffff007224 */ /* 0x000fe200078e0009 */
[----:B------:R-:W2:Y:S04]  /*67500*/  LDL.LU.64 R10, [R1+0x6b78] ;  /* 0x006b7800010a7983 */ /* 0x000ea80000300a00 */
[----:B------:R-:W2:Y:S01]  /*67510*/  LDL.LU.64 R8, [R1+0x6b70] ;  /* 0x006b700001087983 */ /* 0x000ea20000300a00 */
[----:B---3--:R-:W-:-:S15]  /*67520*/  HMMA.16816.F32.BF16 R12, R24, R16, R12 ;  /* 0x00000010180c723c */ /* 0x008fde000004180c */
[----:B------:R-:W-:-:S08]  /*67530*/  NOP ;  /* 0x0000000000007918 */ /* 0x000fd00000000000 */
[----:B------:R-:W-:Y:S04]  /*67540*/  STL.64 [R1+0x9f0], R12 ;  /* 0x0009f00c01007387 */ /* 0x000fe80000100a00 */
[----:B------:R0:W-:Y:S04]  /*67550*/  STL.64 [R1+0x9f8], R14 ;  /* 0x0009f80e01007387 */ /* 0x0001e80000100a00 */
[----:B0-----:R-:W3:Y:S04]  /*67560*/  LDL.LU.64 R14, [R1+0x6b68] ;  /* 0x006b6800010e7983 */ /* 0x001ee80000300a00 */
[----:B------:R-:W4:Y:S01]  /*67570*/  LDL.LU.64 R12, [R1+0x6b60] ;  /* 0x006b6000010c7983 */ /* 0x000f220000300a00 */
[----:B------:R-:W-:-:S02]  /*67580*/  IMAD.MOV.U32 R21, RZ, RZ, R16 ;  /* 0x000000ffff157224 */ /* 0x000fc400078e0010 */
[----:B------:R-:W-:Y:S02]  /*67590*/  IMAD.MOV.U32 R20, RZ, RZ, R17 ;  /* 0x000000ffff147224 */ /* 0x000fe400078e0011 */
[----:B------:R-:W2:Y:S04]  /*675a0*/  LDL.LU.64 R16, [R1+0x9c0] ;  /* 0x0009c00001107983 */ /* 0x000ea80000300a00 */
[----:B------:R-:W2:Y:S01]  /*675b0*/  LDL.LU.64 R18, [R1+0x9c8] ;  /* 0x0009c80001127983 */ /* 0x000ea20000300a00 */
[----:B----4-:R-:W-:-:S15]  /*675c0*/  HMMA.16816.F32.BF16 R4, R24, R12, R4 ;  /* 0x0000000c1804723c */ /* 0x010fde0000041804 */
[----:B------:R-:W-:-:S08]  /*675d0*/  NOP ;  /* 0x0000000000007918 */ /* 0x000fd00000000000 */
[----:B------:R-:W-:Y:S04]  /*675e0*/  STL.64 [R1+0x9e0], R4 ;  /* 0x0009e00401007387 */ /* 0x000fe80000100a00 */
[----:B------:R0:W-:Y:S04]  /*675f0*/  STL.64 [R1+0x9e8], R6 ;  /* 0x0009e80601007387 */ /* 0x0001e80000100a00 */
[----:B0-----:R-:W4:Y:S04]  /*67600*/  LDL.LU.64 R6, [R1+0x6b58] ;  /* 0x006b580001067983 */ /* 0x001f280000300a00 */
[----:B------:R-:W4:Y:S04]  /*67610*/  LDL.LU.64 R4, [R1+0x6b50] ;  /* 0x006b500001047983 */ /* 0x000f280000300a00 */
[----:B---3--:R-:W-:Y:S04]  /*67620*/  STL.64 [R1+0x6938], R14 ;  /* 0x0069380e01007387 */ /* 0x008fe80000100a00 */
[----:B------:R2:W-:Y:S02]  /*67630*/  STL.64 [R1+0x6930], R12 ;  /* 0x0069300c01007387 */ /* 0x0005e40000100a00 */
[----:B--2---:R-:W-:-:S02]  /*67640*/  IMAD.MOV.U32 R12, RZ, RZ, R9 ;  /* 0x000000ffff0c7224 */ /* 0x004fc400078e0009 */
[----:B------:R-:W-:Y:S01]  /*67650*/  IMAD.MOV.U32 R13, RZ, RZ, R11 ;  /* 0x000000ffff0d7224 */ /* 0x000fe200078e000b */
[----:B------:R-:W2:Y:S04]  /*67660*/  LDL.LU R9, [R1+0x6b48] ;  /* 0x006b480001097983 */ /* 0x000ea80000300800 */
[----:B------:R-:W3:Y:S04]  /*67670*/  LDL.LU R11, [R1+0x6b44] ;  /* 0x006b4400010b7983 */ /* 0x000ee80000300800 */
[----:B------:R0:W-:Y:S02]  /*67680*/  STL.64 [R1+0x6ad0], R12 ;  /* 0x006ad00c01007387 */ /* 0x0001e40000100a00 */
[----:B0-----:R-:W-:-:S02]  /*67690*/  IMAD.MOV.U32 R12, RZ, RZ, R10 ;  /* 0x000000ffff0c7224 */ /* 0x001fc400078e000a */
[----:B------:R-:W3:Y:S01]  /*676a0*/  LDL.LU R10, [R1+0x6b40] ;  /* 0x006b4000010a7983 */ /* 0x000ee20000300800 */
[----:B----4-:R-:W-:-:S03]  /*676b0*/  IMAD.MOV.U32 R13, RZ, RZ, R6 ;  /* 0x000000ffff0d7224 */ /* 0x010fc600078e0006 */
[----:B------:R-:W4:Y:S04]  /*676c0*/  LDL.LU R6, [R1+0x6b3c] ;  /* 0x006b3c0001067983 */ /* 0x000f280000300800 */
[----:B------:R0:W-:Y:S02]  /*676d0*/  STL.64 [R1+0x6ae0], R12 ;  /* 0x006ae00c01007387 */ /* 0x0001e40000100a00 */
[----:B0-----:R-:W-:Y:S02]  /*676e0*/  IMAD.MOV.U32 R12, RZ, RZ, R7 ;  /* 0x000000ffff0c7224 */ /* 0x001fe400078e0007 */
[----:B------:R-:W-:Y:S01]  /*676f0*/  IMAD.MOV.U32 R13, RZ, RZ, R29 ;  /* 0x000000ffff0d7224 */ /* 0x000fe200078e001d */
[----:B------:R-:W4:Y:S04]  /*67700*/  LDL.LU R7, [R1+0x6b38] ;  /* 0x006b380001077983 */ /* 0x000f280000300800 */
[----:B------:R0:W-:Y:S04]  /*67710*/  STL.64 [R1+0x6b28], R12 ;  /* 0x006b280c01007387 */ /* 0x0001e80000100a00 */
[----:B0-----:R-:W4:Y:S04]  /*67720*/  LDL.LU.64 R12, [R1+0x9d0] ;  /* 0x0009d000010c7983 */ /* 0x001f280000300a00 */
[----:B------:R-:W4:Y:S04]  /*67730*/  LDL.LU.64 R14, [R1+0x9d8] ;  /* 0x0009d800010e7983 */ /* 0x000f280000300a00 */
[----:B---3--:R-:W-:Y:S04]  /*67740*/  STL.64 [R1+0x6928], R10 ;  /* 0x0069280a01007387 */ /* 0x008fe80000100a00 */
[----:B--2---:R0:W-:Y:S01]  /*67750*/  STL.64 [R1+0x6920], R8 ;  /* 0x0069200801007387 */ /* 0x0041e20000100a00 */
[----:B----4-:R-:W-:-:S15]  /*67760*/  HMMA.16816.F32.BF16 R12, R24, R8, R12 ;  /* 0x00000008180c723c */ /* 0x010fde000004180c */
[----:B------:R-:W-:-:S08]  /*67770*/  NOP ;  /* 0x0000000000007918 */ /* 0x000fd00000000000 */
[----:B------:R-:W-:Y:S04]  /*67780*/  STL.64 [R1+0x9d0], R12 ;  /* 0x0009d00c01007387 */ /* 0x000fe80000100a00 */
[----:B------:R1:W-:Y:S04]  /*67790*/  STL.64 [R1+0x9d8], R14 ;  /* 0x0009d80e01007387 */ /* 0x0003e80000100a00 */
[----:B0-----:R-:W2:Y:S01]  /*677a0*/  LDL.LU.64 R8, [R1+0x1e0] ;  /* 0x0001e00001087983 */ /* 0x001ea20000300a00 */
[----:B-1----:R-:W-:Y:S03]  /*677b0*/  HMMA.16816.F32.BF16 R12, R24, R4, R16 ;  /* 0x00000004180c723c */ /* 0x002fe60000041810 */
[----:B------:R-:W2:Y:S04]  /*677c0*/  LDL.LU.64 R16, [R1+0x9b0] ;  /* 0x0009b00001107983 */ /* 0x000ea80000300a00 */
[----:B------:R-:W2:-:S15]  /*677d0*/  LDL.LU.64 R18, [R1+0x9b8] ;  /* 0x0009b80001127983 */ /* 0x000e9e0000300a00 */
[----:B------:R-:W-:-:S01]  /*677e0*/  NOP ;  /* 0x0000000000007918 */ /* 0x000fc20000000000 */
[----:B------:R0:W-:Y:S04]  /*677f0*/  STL.64 [R1+0x9c0], R12 ;  /* 0x0009c00c01007387 */ /* 0x0001e80000100a00 */
[----:B------:R1:W-:Y:S04]  /*67800*/  STL.64 [R1+0x9c8], R14 ;  /* 0x0009c80e01007387 */ /* 0x0003e80000100a00 */
[----:B------:R-:W-:Y:S04]  /*67810*/  STL.64 [R1+0x6948], R6 ;  /* 0x0069480601007387 */ /* 0x000fe80000100a00 */
[----:B------:R3:W-:Y:S04]  /*67820*/  STL.64 [R1+0x6940], R4 ;  /* 0x0069400401007387 */ /* 0x0007e80000100a00 */
[----:B0-----:R-:W4:Y:S04]  /*67830*/  LDL.LU.64 R12, [R1+0x430] ;  /* 0x00043000010c7983 */ /* 0x001f280000300a00 */
[----:B-1----:R-:W4:Y:S01]  /*67840*/  LDL.LU.64 R14, [R1+0x438] ;  /* 0x00043800010e7983 */ /* 0x002f220000300a00 */
[----:B---3--:R-:W-:-:S02]  /*67850*/  IMAD.MOV.U32 R4, RZ, RZ, R28 ;  /* 0x000000ffff047224 */ /* 0x008fc400078e001c */
[----:B------:R-:W-:-:S05]  /*67860*/  IMAD.MOV.U32 R5, RZ, RZ, R23 ;  /* 0x000000ffff057224 */ /* 0x000fca00078e0017 */
[----:B------:R0:W-:Y:S04]  /*67870*/  STL.64 [R1+0x6ad8], R4 ;  /* 0x006ad80401007387 */ /* 0x0001e80000100a00 */
[----:B0-----:R-:W3:Y:S04]  /*67880*/  LDL.LU.64 R4, [R1+0x3a0] ;  /* 0x0003a00001047983 */ /* 0x001ee80000300a00 */
[----:B------:R-:W2:Y:S04]  /*67890*/  LDL.LU.64 R6, [R1+0x3a8] ;  /* 0x0003a80001067983 */ /* 0x000ea80000300a00 */
[----:B--2---:R-:W-:Y:S04]  /*678a0*/  STL.64 [R1+0x6af0], R6 ;  /* 0x006af00601007387 */ /* 0x004fe80000100a00 */
[----:B---3--:R0:W-:Y:S04]  /*678b0*/  STL.64 [R1+0x6ae8], R4 ;  /* 0x006ae80401007387 */ /* 0x0081e80000100a00 */
[----:B0-----:R-:W2:Y:S04]  /*678c0*/  LDL.LU.64 R4, [R1+0x3b0] ;  /* 0x0003b00001047983 */ /* 0x001ea80000300a00 */
[----:B------:R-:W3:Y:S01]  /*678d0*/  LDL.LU.64 R6, [R1+0x3b8] ;  /* 0x0003b80001067983 */ /* 0x000ee20000300a00 */
[----:B------:R-:W-:Y:S03]  /*678e0*/  HMMA.16816.F32.BF16 R16, R24, R8, R16 ;  /* 0x000000081810723c */ /* 0x000fe60000041810 */
[----:B---3--:R-:W-:Y:S04]  /*678f0*/  STL.64 [R1+0x6b00], R6 ;  /* 0x006b000601007387 */ /* 0x008fe80000100a00 */
[----:B--2---:R-:W-:-:S15]  /*67900*/  STL.64 [R1+0x6af8], R4 ;  /* 0x006af80401007387 */ /* 0x004fde0000100a00 */
[----:B------:R-:W-:-:S01]  /*67910*/  NOP ;  /* 0x0000000000007918 */ /* 0x000fc20000000000 */
[----:B------:R0:W-:Y:S04]  /*67920*/  STL.64 [R1+0x9b0], R16 ;  /* 0x0009b01001007387 */ /* 0x0001e80000100a00 */
[----:B------:R-:W-:Y:S04]  /*67930*/  STL.64 [R1+0x9b8], R18 ;  /* 0x0009b81201007387 */ /* 0x000fe80000100a00 */
[----:B0-----:R-:W4:Y:S01]  /*67940*/  LDL.LU.64 R16, [R1+0x6b30] ;  /* 0x006b300001107983 */ /* 0x001f220000300a00 */
[----:B------:R-:W-:Y:S02]  /*67950*/  IMAD.MOV.U32 R4, RZ, RZ, R22 ;  /* 0x000000ffff047224 */ /* 0x000fe400078e0016 */
[----:B------:R-:W-:-:S02]  /*67960*/  IMAD.MOV.U32 R5, RZ, RZ, R3 ;  /* 0x000000ffff057224 */ /* 0x000fc400078e0003 */
[----:B------:R-:W-:Y:S02]  /*67970*/  IMAD.MOV.U32 R22, RZ, RZ, R8 ;  /* 0x000000ffff167224 */ /* 0x000fe400078e0008 */
[----:B------:R-:W-:Y:S02]  /*67980*/  IMAD.MOV.U32 R3, RZ, RZ, R9 ;  /* 0x000000ffff037224 */ /* 0x000fe400078e0009 */
[----:B------:R-:W2:Y:S04]  /*67990*/  LDL.LU.64 R8, [R1+0x380] ;  /* 0x0003800001087983 */ /* 0x000ea80000300a00 */
[----:B------:R-:W3:Y:S01]  /*679a0*/  LDL.LU.64 R10, [R1+0x388] ;  /* 0x00038800010a7983 */ /* 0x000ee20000300a00 */
[----:B----4-:R-:W-:Y:S03]  /*679b0*/  HMMA.16816.F32.BF16 R24, R24, R16, R12 ;  /* 0x000000101818723c */ /* 0x010fe6000004180c */
[----:B---3--:R-:W-:Y:S04]  /*679c0*/  STL.64 [R1+0x6b10], R10 ;  /* 0x006b100a01007387 */ /* 0x008fe80000100a00 */
[----:B--2---:R0:W-:Y:S01]  /*679d0*/  STL.64 [R1+0x6b08], R8 ;  /* 0x006b080801007387 */ /* 0x0041e20000100a00 */
[----:B------:R-:W-:-:S02]  /*679e0*/  IMAD.MOV.U32 R28, RZ, RZ, R16 ;  /* 0x000000ffff1c7224 */ /* 0x000fc400078e0010 */
[----:B------:R-:W-:Y:S01]  /*679f0*/  IMAD.MOV.U32 R29, RZ, RZ, R17 ;  /* 0x000000ffff1d7224 */ /* 0x000fe200078e0011 */
[----:B0-----:R-:W2:Y:S04]  /*67a00*/  LDL.LU.64 R8, [R1+0x3c0] ;  /* 0x0003c00001087983 */ /* 0x001ea80000300a00 */
[----:B------:R-:W2:Y:S04]  /*67a10*/  LDL.LU.64 R10, [R1+0x3c8] ;  /* 0x0003c800010a7983 */ /* 0x000ea80000300a00 */
[----:B------:R-:W3:Y:S04]  /*67a20*/  LDL.LU.64 R12, [R1+0x6b28] ;  /* 0x006b2800010c7983 */ /* 0x000ee80000300a00 */
[----:B------:R0:W-:Y:S04]  /*67a30*/  STL.64 [R1+0x430], R24 ;  /* 0x0004301801007387 */ /* 0x0001e80000100a00 */
[----:B------:R1:W-:Y:S04]  /*67a40*/  STL.64 [R1+0x438], R26 ;  /* 0x0004381a01007387 */ /* 0x0003e80000100a00 */
[----:B------:R-:W2:Y:S04]  /*67a50*/  LDL.LU.64 R18, [R1+0x6b20] ;  /* 0x006b200001127983 */ /* 0x000ea80000300a00 */
[----:B------:R-:W2:Y:S04]  /*67a60*/  LDL.LU.64 R16, [R1+0x6b18] ;  /* 0x006b180001107983 */ /* 0x000ea80000300a00 */
[----:B0-----:R-:W4:Y:S04]  /*67a70*/  LDL.LU.64 R24, [R1+0x390] ;  /* 0x0003900001187983 */ /* 0x001f280000300a00 */
[----:B-1----:R-:W4:Y:S01]  /*67a80*/  LDL.LU.64 R26, [R1+0x398] ;  /* 0x00039800011a7983 */ /* 0x002f220000300a00 */
[----:B------:R-:W0:Y:S01]  /*67a90*/  S2R R23, SR_TID.X ;  /* 0x0000000000177919 */ /* 0x000e220000002100 */
[----:B--2---:R-:W-:Y:S02]  /*67aa0*/  HMMA.16816.F32.BF16 R4, R16, R4, R8 ;  /* 0x000000041004723c */ /* 0x004fe40000041808 */
[----:B------:R-:W2:Y:S04]  /*67ab0*/  LDL.LU.64 R10, [R1+0x6b10] ;  /* 0x006b1000010a7983 */ /* 0x000ea80000300a00 */
[----:B------:R-:W2:-:S15]  /*67ac0*/  LDL.LU.64 R8, [R1+0x6b08] ;  /* 0x006b080001087983 */ /* 0x000e9e0000300a00 */
[----:B------:R-:W-:-:S02]  /*67ad0*/  NOP ;  /* 0x0000000000007918 */ /* 0x000fc40000000000 */
[----:B------:R-:W-:Y:S04]  /*67ae0*/  STL.64 [R1+0x3c0], R4 ;  /* 0x0003c00401007387 */ /* 0x000fe80000100a00 */
[----:B------:R1:W-:Y:S04]  /*67af0*/  STL.64 [R1+0x3c8], R6 ;  /* 0x0003c80601007387 */ /* 0x0003e80000100a00 */
[----:B-1----:R-:W3:Y:S04]  /*67b00*/  LDL.LU.64 R6, [R1+0x6b00] ;  /* 0x006b000001067983 */ /* 0x002ee80000300a00 */
[----:B------:R-:W3:Y:S01]  /*67b10*/  LDL.LU.64 R4, [R1+0x6af8] ;  /* 0x006af80001047983 */ /* 0x000ee20000300a00 */
[C---:B0-----:R-:W-:Y:S01]  /*67b20*/  LOP3.LUT R14, R23.reuse, 0x7, RZ, 0xc0, !PT ;  /* 0x00000007170e7812 */ /* 0x041fe200078ec0ff */
[----:B------:R-:W-:-:S02]  /*67b30*/  IMAD.SHL.U32 R15, R23, 0x80, RZ ;  /* 0x00000080170f7824 */ /* 0x000fc400078e00ff */
[----:B------:R-:W-:Y:S02]  /*67b40*/  IMAD.SHL.U32 R23, R23, 0x2, RZ ;  /* 0x0000000217177824 */ /* 0x000fe400078e00ff */
[----:B------:R-:W-:-:S05]  /*67b50*/  IMAD R14, R14, 0x110, RZ ;  /* 0x000001100e0e7824 */ /* 0x000fca00078e02ff */
[----:B------:R-:W-:-:S04]  /*67b60*/  LOP3.LUT R23, R14, 0x10, R23, 0x78, !PT ;  /* 0x000000100e177812 */ /* 0x000fc800078e7817 */
[----:B------:R-:W-:Y:S02]  /*67b70*/  LOP3.LUT R23, R23, 0x800, R15, 0xf8, !PT ;  /* 0x0000080017177812 */ /* 0x000fe400078ef80f */
[----:B---3--:R-:W-:Y:S01]  /*67b80*/  HMMA.16816.F32.BF16 R12, R16, R12, R4 ;  /* 0x0000000c100c723c */ /* 0x008fe20000041804 */
[----:B------:R-:W3:Y:S04]  /*67b90*/  LDL.LU.64 R6, [R1+0x6af0] ;  /* 0x006af00001067983 */ /* 0x000ee80000300a00 */
[----:B------:R-:W3:-:S15]  /*67ba0*/  LDL.LU.64 R4, [R1+0x6ae8] ;  /* 0x006ae80001047983 */ /* 0x000ede0000300a00 */
[----:B------:R-:W-:-:S03]  /*67bb0*/  NOP ;  /* 0x0000000000007918 */ /* 0x000fc60000000000 */
[----:B------:R0:W-:Y:S04]  /*67bc0*/  STL.64 [R1+0x3b0], R12 ;  /* 0x0003b00c01007387 */ /* 0x0001e80000100a00 */
[----:B------:R3:W-:Y:S04]  /*67bd0*/  STL.64 [R1+0x3b8], R14 ;  /* 0x0003b80e01007387 */ /* 0x0007e80000100a00 */
[----:B0-----:R-:W3:Y:S02]  /*67be0*/  LDL.LU.64 R12, [R1+0x6ae0] ;  /* 0x006ae000010c7983 */ /* 0x001ee40000300a00 */
[----:B---3--:R-:W-:Y:S02]  /*67bf0*/  HMMA.16816.F32.BF16 R12, R16, R12, R4 ;  /* 0x0000000c100c723c */ /* 0x008fe40000041804 */
[----:B------:R-:W4:-:S15]  /*67c00*/  LDL.LU.64 R4, [R1+0x6ad8] ;  /* 0x006ad80001047983 */ /* 0x000f1e0000300a00 */
[----:B------:R-:W-:-:S06]  /*67c10*/  NOP ;  /* 0x0000000000007918 */ /* 0x000fcc0000000000 */
[----:B------:R0:W-:Y:S04]  /*67c20*/  STL.64 [R1+0x3a0], R12 ;  /* 0x0003a00c01007387 */ /* 0x0001e80000100a00 */
[----:B------:R-:W-:Y:S04]  /*67c30*/  STL.64 [R1+0x3a8], R14 ;  /* 0x0003a80e01007387 */ /* 0x000fe80000100a00 */
[----:B0-----:R-:W2:Y:S01]  /*67c40*/  LDL.LU.64 R12, [R1+0x6ad0] ;  /* 0x006ad000010c7983 */ /* 0x001ea20000300a00 */
[----:B----4-:R-:W-:Y:S03]  /*67c50*/  HMMA.16816.F32.BF16 R24, R16, R4, R24 ;  /* 0x000000041018723c */ /* 0x010fe60000041818 */
[----:B------:R-:W3:-:S15]  /*67c60*/  LDL.LU R4, [R1+0x140] ;  /* 0x0001400001047983 */ /* 0x000ede0000300800 */
[----:B------:R-:W-:-:S05]  /*67c70*/  NOP ;  /* 0x0000000000007918 */ /* 0x000fca0000000000 */
[----:B------:R-:W-:Y:S04]  /*67c80*/  STL.64 [R1+0x390], R24 ;  /* 0x0003901801007387 */ /* 0x000fe80000100a00 */
[----:B------:R-:W-:Y:S04]  /*67c90*/  STL.64 [R1+0x398], R26 ;  /* 0x0003981a01007387 */ /* 0x000fe80000100a00 */
[----:B------:R-:W0:Y:S04]  /*67ca0*/  LDSM.16.MT88.4 R24, [R23+UR4+0x11000] ;  /* 0x011000041718783b */ /* 0x000e280008004200 */
[----:B------:R-:W3:Y:S01]  /*67cb0*/  LDL.LU R5, [R1+0x144] ;  /* 0x0001440001057983 */ /* 0x000ee20000300800 */
[----:B--2---:R-:W-:Y:S03]  /*67cc0*/  HMMA.16816.F32.BF16 R8, R16, R12, R8 ;  /* 0x0000000c1008723c */ /* 0x004fe60000041808 */
[----:B------:R-:W-:Y:S04]  /*67cd0*/  STL [R1+0x6918], R23 ;  /* 0x0069181701007387 */ /* 0x000fe80000100800 */
[----:B------:R-:W-:-:S02]  /*67ce0*/  IMAD.MOV.U32 R12, RZ, RZ, R21 ;  /* 0x000000ffff0c7224 */ /* 0x000fc400078e0015 */
[----:B------:R-:W-:Y:S01]  /*67cf0*/  IMAD.MOV.U32 R13, RZ, RZ, R20 ;  /* 0x000000ffff0d7224 */ /* 0x000fe200078e0014 */
[----:B0-----:R-:W-:Y:S04]  /*67d00*/  STL.64 [R1+0x68f8], R26 ;  /* 0x0068f81a01007387 */ /* 0x001fe80000100a00 */
[----:B------:R0:W-:Y:S04]  /*67d10*/  STL.64 [R1+0x68f0], R24 ;  /* 0x0068f01801007387 */ /* 0x0001e80000100a00 */
[----:B------:R-:W2:Y:S05]  /*67d20*/  LDL.LU R21, [R1+0x6acc] ;  /* 0x006acc0001157983 */ /* 0x000eaa0000300800 */
[----:B------:R1:W-:Y:S04]  /*67d30*/  STL.64 [R1+0x380], R8 ;  /* 0x0003800801007387 */ /* 0x0003e80000100a00 */
[----:B------:R-:W-:Y:S04]  /*67d40*/  STL.64 [R1+0x388], R10 ;  /* 0x0003880a01007387 */ /* 0x000fe80000100a00 */
[----:B------:R-:W2:Y:S04]  /*67d50*/  LDL.LU R20, [R1+0x6ac8] ;  /* 0x006ac80001147983 */ /* 0x000ea80000300800 */
[----:B0-----:R-:W4:Y:S04]  /*67d60*/  LDL.LU R24, [R1+0xa0] ;  /* 0x0000a00001187983 */ /* 0x001f280000300800 */
[----:B------:R-:W4:Y:S04]  /*67d70*/  LDL.LU R25, [R1+0xa4] ;  /* 0x0000a40001197983 */ /* 0x000f280000300800 */
[----:B----4-:R0:W-:Y:S04]  /*67d80*/  STL.64 [R1+0x6a10], R24 ;  /* 0x006a101801007387 */ /* 0x0101e80000100a00 */
[----:B-1----:R-:W4:Y:S04]  /*67d90*/  LDL.LU R8, [R1+0x90] ;  /* 0x0000900001087983 */ /* 0x002f280000300800 */
[----:B------:R-:W4:Y:S04]  /*67da0*/  LDL.LU R9, [R1+0x94] ;  /* 0x0000940001097983 */ /* 0x000f280000300800 */
[----:B----4-:R1:W-:Y:S04]  /*67db0*/  STL.64 [R1+0x6a18], R8 ;  /* 0x006a180801007387 */ /* 0x0103e80000100a00 */
[----:B0-----:R-:W4:Y:S04]  /*67dc0*/  LDL.LU R24, [R1+0xb0] ;  /* 0x0000b00001187983 */ /* 0x001f280000300800 */
[----:B------:R-:W4:Y:S04]  /*67dd0*/  LDL.LU R25, [R1+0xb4] ;  /* 0x0000b40001197983 */ /* 0x000f280000300800 */
[----:B-1----:R-:W2:Y:S04]  /*67de0*/  LDL.LU R8, [R1+0x130] ;  /* 0x0001300001087983 */ /* 0x002ea80000300800 */
[----:B------:R-:W2:Y:S04]  /*67df0*/  LDL.LU R9, [R1+0x134] ;  /* 0x0001340001097983 */ /* 0x000ea80000300800 */
[----:B----4-:R0:W-:Y:S04]  /*67e00*/  STL.64 [R1+0x6a20], R24 ;  /* 0x006a201801007387 */ /* 0x0101e80000100a00 */
[----:B0-----:R-:W4:Y:S04]  /*67e10*/  LDL.LU R24, [R1+0xc0] ;  /* 0x0000c00001187983 */ /* 0x001f280000300800 */
[----:B------:R-:W4:Y:S04]  /*67e20*/  LDL.LU R25, [R1+0xc4] ;  /* 0x0000c40001197983 */ /* 0x000f280000300800 */
[----:B----4-:R0:W-:Y:S04]  /*67e30*/  STL.64 [R1+0x6a38], R24 ;  /* 0x006a381801007387 */ /* 0x0101e80000100a00 */
[----:B0-----:R-:W4:Y:S04]  /*67e40*/  LDL.LU R24, [R1+0xd0] ;  /* 0x0000d00001187983 */ /* 0x001f280000300800 */
[----:B------:R-:W4:Y:S04]  /*67e50*/  LDL.LU R25, [R1+0xd4] ;  /* 0x0000d40001197983 */ /* 0x000f280000300800 */
[----:B----4-:R0:W-:Y:S04]  /*67e60*/  STL.64 [R1+0x6a50], R24 ;  /* 0x006a501801007387 */ /* 0x0101e80000100a00 */
[----:B0-----:R-:W4:Y:S04]  /*67e70*/  LDL.LU R24, [R1+0x150] ;  /* 0x0001500001187983 */ /* 0x001f280000300800 */
[----:B------:R-:W4:Y:S04]  /*67e80*/  LDL.LU R25, [R1+0x154] ;  /* 0x0001540001197983 */ /* 0x000f280000300800 */
[----:B------:R0:W-:Y:S04]  /*67e90*/  STL.64 [R1+0x6950], R12 ;  /* 0x0069500c01007387 */ /* 0x0001e80000100a00 */
[----:B0-----:R-:W4:Y:S04]  /*67ea0*/  LDL.LU.64 R12, [R1+0x370] ;  /* 0x00037000010c7983 */ /* 0x001f280000300a00 */
[----:B------:R-:W4:Y:S02]  /*67eb0*/  LDL.LU.64 R14, [R1+0x378] ;  /* 0x00037800010e7983 */ /* 0x000f240000300a00 */
[----:B----4-:R-:W-:Y:S07]  /*67ec0*/  HMMA.16816.F32.BF16 R24, R16, R24, R12 ;  /* 0x000000181018723c */ /* 0x010fee000004180c */
[----:B------:R-:W-:-:S02]  /*67ed0*/  IMAD.MOV.U32 R12, RZ, RZ, R2 ;  /* 0x000000ffff0c7224 */ /* 0x000fc400078e0002 */
[----:B------:R-:W4:Y:S01]  /*67ee0*/  LDL.LU R2, [R1+0x6ac4] ;  /* 0x006ac40001027983 */ /* 0x000f220000300800 */
[----:B------:R-:W-:-:S13]  /*67ef0*/  IMAD.MOV.U32 R13, RZ, RZ, R0 ;  /* 0x000000ffff0d7224 */ /* 0x000fda00078e0000 */
[----:B------:R0:W-:Y:S04]  /*67f00*/  STL.64 [R1+0x370], R24 ;  /* 0x0003701801007387 */ /* 0x0001e80000100a00 */
[----:B------:R-:W-:Y:S04]  /*67f10*/  STL.64 [R1+0x378], R26 ;  /* 0x0003781a01007387 */ /* 0x000fe80000100a00 */
[----:B------:R-:W4:Y:S04]  /*67f20*/  LDL.LU R0, [R1+0x6ac0] ;  /* 0x006ac00001007983 */ /* 0x000f280000300800 */
[----:B0-----:R-:W3:Y:S04]  /*67f30*/  LDL.LU R24, [R1+0xe0] ;  /* 0x0000e00001187983 */ /* 0x001ee80000300800 */
[----:B------:R-:W3:Y:S04]  /*67f40*/  LDL.LU R25, [R1+0xe4] ;  /* 0x0000e40001197983 */ /* 0x000ee80000300800 */
[----:B---3--:R0:W-:Y:S04]  /*67f50*/  STL.64 [R1+0x6a68], R24 ;  /* 0x006a681801007387 */ /* 0x0081e80000100a00 */
[----:B0-----:R-:W3:Y:S04]  /*67f60*/  LDL.LU.64 R24, [R1+0x360] ;  /* 0x0003600001187983 */ /* 0x001ee80000300a00 */
[----:B------:R-:W3:Y:S04]  /*67f70*/  LDL.LU.64 R26, [R1+0x368] ;  /* 0x00036800011a7983 */ /* 0x000ee80000300a00 */
[----:B------:R0:W-:Y:S04]  /*67f80*/  STL.64 [R1+0x6968], R12 ;  /* 0x0069680c01007387 */ /* 0x0001e80000100a00 */
[----:B0-----:R-:W2:Y:S04]  /*67f90*/  LDL.LU.64 R12, [R1+0x350] ;  /* 0x00035000010c7983 */ /* 0x001ea80000300a00 */
[----:B------:R-:W2:Y:S01]  /*67fa0*/  LDL.LU.64 R14, [R1+0x358] ;  /* 0x00035800010e7983 */ /* 0x000ea20000300a00 */
[----:B---3--:R-:W-:Y:S03]  /*67fb0*/  HMMA.16816.F32.BF16 R4, R16, R4, R24 ;  /* 0x000000041004723c */ /* 0x008fe60000041818 */
[----:B------:R-:W3:-:S15]  /*67fc0*/  LDL.LU R24, [R1+0xf0] ;  /* 0x0000f00001187983 */ /* 0x000ede0000300800 */
[----:B------:R-:W-:-:S05]  /*67fd0*/  NOP ;  /* 0x0000000000007918 */ /* 0x000fca0000000000 */
[----:B------:R-:W-:Y:S04]  /*67fe0*/  STL.64 [R1+0x360], R4 ;  /* 0x0003600401007387 */ /* 0x000fe80000100a00 */
[----:B------:R-:W-:Y:S04]  /*67ff0*/  STL.64 [R1+0x368], R6 ;  /* 0x0003680601007387 */ /* 0x000fe80000100a00 */
[----:B------:R-:W3:Y:S04]  /*68000*/  LDL.LU R25, [R1+0xf4] ;  /* 0x0000f40001197983 */ /* 0x000ee80000300800 */
[----:B---3--:R0:W-:Y:S04]  /*68010*/  STL.64 [R1+0x6a88], R24 ;  /* 0x006a881801007387 */ /* 0x0081e80000100a00 */
[----:B0-----:R-:W3:Y:S04]  /*68020*/  LDL.LU R24, [R1+0x100] ;  /* 0x0001000001187983 */ /* 0x001ee80000300800 */
[----:B------:R-:W3:Y:S01]  /*68030*/  LDL.LU R25, [R1+0x104] ;  /* 0x0001040001197983 */ /* 0x000ee20000300800 */
[C---:B--2---:R-:W-:Y:S03]  /*68040*/  HMMA.16816.F32.BF16 R8, R16.reuse, R8, R12 ;  /* 0x000000081008723c */ /* 0x044fe6000004180c */
[----:B---3--:R-:W-:Y:S04]  /*68050*/  STL.64 [R1+0x6aa0], R24 ;  /* 0x006aa01801007387 */ /* 0x008fe80000100a00 */
[----:B------:R-:W2:Y:S04]  /*68060*/  LDL.LU R4, [R1+0x110] ;  /* 0x0001100001047983 */ /* 0x000ea80000300800 */
[----:B------:R-:W2:Y:S04]  /*68070*/  LDL.LU R5, [R1+0x114] ;  /* 0x0001140001057983 */ /* 0x000ea80000300800 */
[----:B--2---:R0:W-:Y:S04]  /*68080*/  STL.64 [R1+0x6aa8], R4 ;  /* 0x006aa80401007387 */ /* 0x0041e80000100a00 */
[----:B0-----:R-:W2:Y:S04]  /*68090*/  LDL.LU R4, [R1+0x120] ;  /* 0x0001200001047983 */ /* 0x001ea80000300800 */
[----:B------:R-:W2:Y:S04]  /*680a0*/  LDL.LU R5, [R1+0x124] ;  /* 0x0001240001057983 */ /* 0x000ea80000300800 */
[----:B------:R0:W-:Y:S04]  /*680b0*/  STL.64 [R1+0x6970], R20 ;  /* 0x0069701401007387 */ /* 0x0001e80000100a00 */
[----:B0-----:R-:W3:Y:S04]  /*680c0*/  LDL.LU R20, [R1+0x30] ;  /* 0x0000300001147983 */ /* 0x001ee80000300800 */
[----:B------:R-:W-:Y:S04]  /*680d0*/  STL.64 [R1+0x350], R8 ;  /* 0x0003500801007387 */ /* 0x000fe80000100a00 */
[----:B------:R-:W-:Y:S04]  /*680e0*/  STL.64 [R1+0x358], R10 ;  /* 0x0003580a01007387 */ /* 0x000fe80000100a00 */
[----:B------:R-:W3:Y:S04]  /*680f0*/  LDL.LU R21, [R1+0x34] ;  /* 0x0000340001157983 */ /* 0x000ee80000300800 */
[----:B------:R-:W4:Y:S04]  /*68100*/  LDL.LU.64 R24, [R1+0x330] ;  /* 0x0003300001187983 */ /* 0x000f280000300a00 */
[----:B------:R-:W2:Y:S04]  /*68110*/  LDL.LU.64 R26, [R1+0x338] ;  /* 0x00033800011a7983 */ /* 0x000ea80000300a00 */
[----:B--2---:R-:W-:Y:S04]  /*68120*/  STL.64 [R1+0x6ab8], R26 ;  /* 0x006ab81a01007387 */ /* 0x004fe80000100a00 */
[----:B----4-:R0:W-:Y:S04]  /*68130*/  STL.64 [R1+0x6ab0], R24 ;  /* 0x006ab01801007387 */ /* 0x0101e80000100a00 */
[----:B0-----:R-:W2:Y:S04]  /*68140*/  LDL.LU.64 R24, [R1+0x340] ;  /* 0x0003400001187983 */ /* 0x001ea80000300a00 */
[----:B------:R-:W2:Y:S04]  /*68150*/  LDL.LU.64 R26, [R1+0x348] ;  /* 0x00034800011a7983 */ /* 0x000ea80000300a00 */
[----:B------:R-:W4:Y:S04]  /*68160*/  LDL.LU.64 R8, [R1+0x12b0] ;  /* 0x0012b00001087983 */ /* 0x000f280000300a00 */
[----:B------:R-:W3:Y:S04]  /*68170*/  LDL.LU.64 R10, [R1+0x12b8] ;  /* 0x0012b800010a7983 */ /* 0x000ee80000300a00 */
[----:B---3--:R-:W-:Y:S04]  /*68180*/  STL.64 [R1+0x6a30], R10 ;  /* 0x006a300a01007387 */ /* 0x008fe80000100a00 */
[----:B----4-:R0:W-:Y:S04]  /*68190*/  STL.64 [R1+0x6a28], R8 ;  /* 0x006a280801007387 */ /* 0x0101e80000100a00 */
        /* <DEDUP_REMOVED lines=21> */
[----:B------:R-:W-:Y:S04]  /*682f0*/  STL.64 [R1+0x6988], R20 ;  /* 0x0069881401007387 */ /* 0x000fe80000100a00 */
[----:B------:R-:W4:Y:S04]  /*68300*/  LDL.LU.64 R26, [R1+0x6ab8] ;  /* 0x006ab800011a7983 */ /* 0x000f280000300a00 */
[----:B------:R-:W4:Y:S04]  /*68310*/  LDL.LU.64 R24, [R1+0x6ab0] ;  /* 0x006ab00001187983 */ /* 0x000f280000300a00 */
        /* <DEDUP_REMOVED lines=16> */
[----:B0-----:R-:W2:Y:S01]  /*68420*/  LDL.LU.64 R24, [R1+0x6a88] ;  /* 0x006a880001187983 */ /* 0x001ea20000300a00 */
[----:B------:R-:W-:Y:S02]  /*68430*/  IMAD.MOV.U32 R20, RZ, RZ, R0 ;  /* 0x000000ffff147224 */ /* 0x000fe400078e0000 */
[----:B------:R-:W-:Y:S01]  /*68440*/  IMAD.MOV.U32 R21, RZ, RZ, R2 ;  /* 0x000000ffff157224 */ /* 0x000fe200078e0002 */
[----:B------:R-:W3:Y:S04]  /*68450*/  LDL.LU R0, [R1+0x6a84] ;  /* 0x006a840001007983 */ /* 0x000ee80000300800 */
[----:B------:R-:W4:Y:S04]  /*68460*/  LDL.LU R2, [R1+0x6a80] ;  /* 0x006a800001027983 */ /* 0x000f280000300800 */
        /* <DEDUP_REMOVED lines=21> */
[----:B0-----:R-:W2:Y:S04]  /*685c0*/  LDL.LU.64 R24, [R1+0x6a38] ;  /* 0x006a380001187983 */ /* 0x001ea80000300a00 */
[----:B------:R-:W3:Y:S04]  /*685d0*/  LDL.LU R20, [R1+0x50] ;  /* 0x0000500001147983 */ /* 0x000ee80000300800 */
[----:B------:R-:W3:Y:S01]  /*685e0*/  LDL.LU R21, [R1+0x54] ;  /* 0x0000540001157983 */ /* 0x000ee20000300800 */
[----:B--2---:R-:W-:Y:S03]  /*685f0*/  HMMA.16816.F32.BF16 R24, R16, R24, R8 ;  /* 0x000000181018723c */ /* 0x004fe60000041808 */
[----:B---3--:R-:W-:Y:S04]  /*68600*/  STL.64 [R1+0x69b8], R20 ;  /* 0x0069b81401007387 */ /* 0x008fe80000100a00 */
[----:B------:R-:W2:Y:S04]  /*68610*/  LDL.LU.64 R10, [R1+0x6a30] ;  /* 0x006a3000010a7983 */ /* 0x000ea80000300a00 */
[----:B------:R-:W2:-:S12]  /*68620*/  LDL.LU.64 R8, [R1+0x6a28] ;  /* 0x006a280001087983 */ /* 0x000e980000300a00 */
        /* <DEDUP_REMOVED lines=9> */
[----:B----4-:R-:W-:Y:S02]  /*686c0*/  IMAD.MOV.U32 R20, RZ, RZ, R2 ;  /* 0x000000ffff147224 */ /* 0x010fe400078e0002 */
[----:B------:R-:W-:Y:S01]  /*686d0*/  IMAD.MOV.U32 R21, RZ, RZ, R0 ;  /* 0x000000ffff157224 */ /* 0x000fe200078e0000 */
[----:B------:R-:W4:Y:S01]  /*686e0*/  LDL.LU R2, [R1+0x6a08] ;  /* 0x006a080001027983 */ /* 0x000f220000300800 */
[C---:B--2---:R-:W-:Y:S06]  /*686f0*/  HMMA.16816.F32.BF16 R4, R16.reuse, R8, R4 ;  /* 0x000000081004723c */ /* 0x044fec0000041804 */
[----:B---3--:R-:W-:-:S15]  /*68700*/  HMMA.16816.F32.BF16 R12, R16, R24, R12 ;  /* 0x00000018100c723c */ /* 0x008fde000004180c */
[----:B------:R-:W-:-:S08]  /*68710*/  NOP ;  /* 0x0000000000007918 */ /* 0x000fd00000000000 */
[----:B------:R-:W-:Y:S04]  /*68720*/  STL.64 [R1+0x2b0], R12 ;  /* 0x0002b00c01007387 */ /* 0x000fe80000100a00 */
[----:B------:R-:W-:Y:S04]  /*68730*/  STL.64 [R1+0x2b8], R14 ;  /* 0x0002b80e01007387 */ /* 0x000fe80000100a00 */
[----:B------:R-:W2:Y:S04]  /*68740*/  LDL.LU R0, [R1+0x6a04] ;  /* 0x006a040001007983 */ /* 0x000ea80000300800 */
[----:B------:R0:W-:Y:S04]  /*68750*/  STL.64 [R1+0x69d0], R20 ;  /* 0x0069d01401007387 */ /* 0x0001e80000100a00 */
[----:B0-----:R-:W3:Y:S04]  /*68760*/  LDL.LU R20, [R1+0x70] ;  /* 0x0000700001147983 */ /* 0x001ee80000300800 */
[----:B------:R-:W-:Y:S04]  /*68770*/  STL.64 [R1+0x2a0], R4 ;  /* 0x0002a00401007387 */ /* 0x000fe80000100a00 */
[----:B------:R-:W-:Y:S04]  /*68780*/  STL.64 [R1+0x2a8], R6 ;  /* 0x0002a80601007387 */ /* 0x000fe80000100a00 */
[----:B------:R-:W3:Y:S04]  /*68790*/  LDL.LU R21, [R1+0x74] ;  /* 0x0000740001157983 */ /* 0x000ee80000300800 */
[----:B------:R-:W-:Y:S01]  /*687a0*/  STL [R1+0x69f8], R22 ;  /* 0x0069f81601007387 */ /* 0x000fe20000100800 */
[----:B----4-:R-:W-:-:S02]  /*687b0*/  IMAD.MOV.U32 R25, RZ, RZ, R2 ;  /* 0x000000ffff197224 */ /* 0x010fc400078e0002 */
[----:B--2---:R-:W-:Y:S01]  /*687c0*/  IMAD.MOV.U32 R24, RZ, RZ, R0 ;  /* 0x000000ffff187224 */ /* 0x004fe200078e0000 */
[----:B---3--:R0:W-:Y:S04]  /*687d0*/  STL.64 [R1+0x69f0], R20 ;  /* 0x0069f01401007387 */ /* 0x0081e80000100a00 */
[----:B------:R-:W2:Y:S04]  /*687e0*/  LDL.LU R0, [R1+0x6a00] ;  /* 0x006a000001007983 */ /* 0x000ea80000300800 */
[----:B------:R-:W3:Y:S04]  /*687f0*/  LDL.LU R2, [R1+0x69fc] ;  /* 0x0069fc0001027983 */ /* 0x000ee80000300800 */
[----:B0-----:R-:W4:Y:S04]  /*68800*/  LDL.LU.64 R20, [R1+0x1280] ;  /* 0x0012800001147983 */ /* 0x001f280000300a00 */
        /* <DEDUP_REMOVED lines=24> */
[----:B------:R-:W2:Y:S01]  /*68990*/  LDL.LU.64 R6, [R1+0x1208] ;  /* 0x0012080001067983 */ /* 0x000ea20000300a00 */
[----:B----4-:R-:W-:Y:S03]  /*689a0*/  HMMA.16816.F32.BF16 R24, R16, R24, R20 ;  /* 0x000000181018723c */ /* 0x010fe60000041814 */
[----:B--2---:R-:W-:Y:S04]  /*689b0*/  STL.64 [R1+0x6960], R6 ;  /* 0x0069600601007387 */ /* 0x004fe80000100a00 */
[----:B---3--:R0:W-:Y:S04]  /*689c0*/  STL.64 [R1+0x6958], R4 ;  /* 0x0069580401007387 */ /* 0x0081e80000100a00 */
[----:B0-----:R-:W2:Y:S04]  /*689d0*/  LDL.LU.64 R4, [R1+0x1210] ;  /* 0x0012100001047983 */ /* 0x001ea80000300a00 */
[----:B------:R-:W2:Y:S04]  /*689e0*/  LDL.LU.64 R6, [R1+0x1218] ;  /* 0x0012180001067983 */ /* 0x000ea80000300a00 */
[----:B------:R-:W3:Y:S04]  /*689f0*/  LDL.LU.64 R8, [R1+0x11f0] ;  /* 0x0011f00001087983 */ /* 0x000ee80000300a00 */
[----:B------:R-:W3:Y:S04]  /*68a00*/  LDL.LU.64 R10, [R1+0x11f8] ;  /* 0x0011f800010a7983 */ /* 0x000ee80000300a00 */
[----:B------:R-:W4:Y:S04]  /*68a10*/  LDL.LU R22, [R1+0x69f8] ;  /* 0x0069f80001167983 */ /* 0x000f280000300800 */
[----:B------:R-:W2:Y:S04]  /*68a20*/  LDL.LU.64 R20, [R1+0x69f0] ;  /* 0x0069f00001147983 */ /* 0x000ea80000300a00 */
[----:B------:R0:W-:Y:S04]  /*68a30*/  STL.64 [R1+0x290], R24 ;  /* 0x0002901801007387 */ /* 0x0001e80000100a00 */
[----:B------:R-:W-:Y:S01]  /*68a40*/  STL.64 [R1+0x298], R26 ;  /* 0x0002981a01007387 */ /* 0x000fe20000100a00 */
[----:B0-----:R-:W-:-:S02]  /*68a50*/  IMAD.MOV.U32 R24, RZ, RZ, R28 ;  /* 0x000000ffff187224 */ /* 0x001fc400078e001c */
[----:B------:R-:W-:Y:S01]  /*68a60*/  IMAD.MOV.U32 R25, RZ, RZ, R29 ;  /* 0x000000ffff197224 */ /* 0x000fe200078e001d */
[----:B------:R-:W3:Y:S04]  /*68a70*/  LDL.LU R28, [R1+0x69e8] ;  /* 0x0069e800011c7983 */ /* 0x000ee80000300800 */
[----:B------:R4:W-:Y:S02]  /*68a80*/  STL.64 [R1+0x6908], R24 ;  /* 0x0069081801007387 */ /* 0x0009e40000100a00 */
[----:B----4-:R-:W-:Y:S02]  /*68a90*/  IMAD.MOV.U32 R24, RZ, RZ, R22 ;  /* 0x000000ffff187224 */ /* 0x010fe400078e0016 */
[----:B--2---:R-:W-:Y:S01]  /*68aa0*/  HMMA.16816.F32.BF16 R20, R16, R20, R12 ;  /* 0x000000141014723c */ /* 0x004fe2000004180c */
[----:B------:R-:W2:Y:S04]  /*68ab0*/  LDL.LU.64 R14, [R1+0x69e0] ;  /* 0x0069e000010e7983 */ /* 0x000ea80000300a00 */
[----:B------:R-:W2:-:S15]  /*68ac0*/  LDL.LU.64 R12, [R1+0x69d8] ;  /* 0x0069d800010c7983 */ /* 0x000e9e0000300a00 */
[----:B------:R-:W-:-:S03]  /*68ad0*/  NOP ;  /* 0x0000000000007918 */ /* 0x000fc60000000000 */
        /* <DEDUP_REMOVED lines=47> */
[----:B------:R-:W4:-:S15]  /*68dd0*/  LDL.LU.64 R4, [R1+0x6940] ;  /* 0x0069400001047983 */ /* 0x000f1e0000300a00 */
[----:B------:R-:W-:-:S02]  /*68de0*/  NOP ;  /* 0x0000000000007918 */ /* 0x000fc40000000000 */
[----:B------:R-:W-:Y:S04]  /*68df0*/  STL.64 [R1+0x210], R12 ;  /* 0x0002100c01007387 */ /* 0x000fe80000100a00 */
[----:B------:R0:W-:Y:S04]  /*68e00*/  STL.64 [R1+0x218], R14 ;  /* 0x0002180e01007387 */ /* 0x0001e80000100a00 */
[----:B0-----:R-:W2:Y:S04]  /*68e10*/  LDL.LU.64 R14, [R1+0x6938] ;  /* 0x00693800010e7983 */ /* 0x001ea80000300a00 */
[----:B------:R-:W3:Y:S02]  /*68e20*/  LDL.LU.64 R12, [R1+0x6930] ;  /* 0x00693000010c7983 */ /* 0x000ee40000300a00 */
[----:B---3--:R-:W-:-:S15]  /*68e30*/  HMMA.16816.F32.BF16 R8, R16, R12, R8 ;  /* 0x0000000c1008723c */ /* 0x008fde0000041808 */
[----:B------:R-:W-:-:S08]  /*68e40*/  NOP ;  /* 0x0000000000007918 */ /* 0x000fd00000000000 */
[----:B------:R-:W-:Y:S04]  /*68e50*/  STL.64 [R1+0x200], R8 ;  /* 0x0002000801007387 */ /* 0x000fe80000100a00 */
[----:B------:R0:W-:Y:S04]  /*68e60*/  STL.64 [R1+0x208], R10 ;  /* 0x0002080a01007387 */ /* 0x0001e80000100a00 */
[----:B0-----:R-:W3:Y:S04]  /*68e70*/  LDL.LU.64 R10, [R1+0x6928] ;  /* 0x00692800010a7983 */ /* 0x001ee80000300a00 */
[----:B------:R-:W3:Y:S04]  /*68e80*/  LDL.LU.64 R8, [R1+0x6920] ;  /* 0x0069200001087983 */ /* 0x000ee80000300a00 */
[----:B--2---:R0:W-:Y:S04]  /*68e90*/  STL.64 [R1+0x68e8], R14 ;  /* 0x0068e80e01007387 */ /* 0x0041e80000100a00 */
[----:B0-----:R-:W2:Y:S04]  /*68ea0*/  LDL.64 R14, [R1+0x1a8] ;  /* 0x0001a800010e7983 */ /* 0x001ea80000100a00 */
[----:B--2---:R0:W-:Y:S04]  /*68eb0*/  STL.64 [R1+0x6900], R14 ;  /* 0x0069000e01007387 */ /* 0x0041e80000100a00 */
[----:B------:R-:W3:Y:S04]  /*68ec0*/  LDL.LU.64 R12, [R1+0x11e0] ;  /* 0x0011e000010c7983 */ /* 0x000ee80000300a00 */
[----:B0-----:R-:W3:Y:S01]  /*68ed0*/  LDL.LU.64 R14, [R1+0x11e8] ;  /* 0x0011e800010e7983 */ /* 0x001ee20000300a00 */
[----:B----4-:R-:W-:Y:S01]  /*68ee0*/  HMMA.16816.F32.BF16 R20, R16, R4, R20 ;  /* 0x000000041014723c */ /* 0x010fe20000041814 */
[----:B------:R-:W-:-:S05]  /*68ef0*/  IMAD.MOV.U32 R25, RZ, RZ, R3 ;  /* 0x000000ffff197224 */ /* 0x000fca00078e0003 */
[----:B---3--:R-:W-:-:S15]  /*68f00*/  HMMA.16816.F32.BF16 R12, R16, R8, R12 ;  /* 0x00000008100c723c */ /* 0x008fde000004180c */
[----:B------:R-:W-:-:S08]  /*68f10*/  NOP ;  /* 0x0000000000007918 */ /* 0x000fd00000000000 */
[----:B------:R-:W-:Y:S01]  /*68f20*/  STL.64 [R1+0x1f0], R12 ;  /* 0x0001f00c01007387 */ /* 0x000fe20000100a00 */
[----:B------:R-:W-:-:S03]  /*68f30*/  IMAD.MOV.U32 R3, RZ, RZ, R15 ;  /* 0x000000ffff037224 */ /* 0x000fc600078e000f */
[----:B------:R0:W-:Y:S01]  /*68f40*/  STL.64 [R1+0x6910], R10 ;  /* 0x0069100a01007387 */ /* 0x0001e20000100a00 */
[----:B------:R-:W-:-:S03]  /*68f50*/  IMAD.MOV.U32 R29, RZ, RZ, R14 ;  /* 0x000000ffff1d7224 */ /* 0x000fc600078e000e */
[----:B------:R-:W2:Y:S04]  /*68f60*/  LDL.LU.64 R8, [R1+0x300] ;  /* 0x0003000001087983 */ /* 0x000ea80000300a00 */
[----:B0-----:R-:W2:Y:S04]  /*68f70*/  LDL.LU.64 R10, [R1+0x308] ;  /* 0x00030800010a7983 */ /* 0x001ea80000300a00 */
[----:B------:R-:W3:Y:S04]  /*68f80*/  LDL.LU.64 R12, [R1+0x1b0] ;  /* 0x0001b000010c7983 */ /* 0x000ee80000300a00 */
[----:B------:R-:W3:Y:S04]  /*68f90*/  LDL.LU.64 R14, [R1+0x1b8] ;  /* 0x0001b800010e7983 */ /* 0x000ee80000300a00 */
[----:B------:R-:W-:Y:S04]  /*68fa0*/  STL [R1+0x57f4], R3 ;  /* 0x0057f40301007387 */ /* 0x000fe80000100800 */
[----:B------:R-:W-:Y:S04]  /*68fb0*/  STL [R1+0x57f0], R29 ;  /* 0x0057f01d01007387 */ /* 0x000fe80000100800 */
[----:B------:R-:W-:Y:S04]  /*68fc0*/  STL.64 [R1+0x1c0], R20 ;  /* 0x0001c01401007387 */ /* 0x000fe80000100a00 */
[----:B------:R0:W-:Y:S04]  /*68fd0*/  STL.64 [R1+0x1c8], R22 ;  /* 0x0001c81601007387 */ /* 0x0001e80000100a00 */
[----:B0-----:R-:W4:Y:S04]  /*68fe0*/  LDL.LU R23, [R1+0x6918] ;  /* 0x0069180001177983 */ /* 0x001f280000300800 */
[----:B----4-:R-:W0:Y:S01]  /*68ff0*/  LDSM.16.MT88.4 R20, [R23+UR4+0x11080] ;  /* 0x011080041714783b */ /* 0x010e220008004200 */
[----:B--2---:R-:W-:Y:S03]  /*69000*/  HMMA.16816.F32.BF16 R24, R16, R24, R8 ;  /* 0x000000181018723c */ /* 0x004fe60000041808 */
[----:B0-----:R0:W-:Y:S04]  /*69010*/  STL.64 [R1+0x66a8], R22 ;  /* 0x0066a81601007387 */ /* 0x0011e80000100a00 */
[----:B------:R-:W-:Y:S04]  /*69020*/  STL.64 [R1+0x66a0], R20 ;  /* 0x0066a01401007387 */ /* 0x000fe80000100a00 */
[----:B0-----:R-:W2:Y:S04]  /*69030*/  LDL.64 R22, [R1+0x188] ;  /* 0x0001880001167983 */ /* 0x001ea80000100a00 */
[----:B------:R-:W4:Y:S08]  /*69040*/  LDL.LU.64 R10, [R1+0x6910] ;  /* 0x00691000010a7983 */ /* 0x000f300000300a00 */
[----:B------:R0:W-:Y:S04]  /*69050*/  STL.64 [R1+0x11f0], R24 ;  /* 0x0011f01801007387 */ /* 0x0001e80000100a00 */
[----:B0-----:R-:W3:Y:S01]  /*69060*/  LDL.LU.64 R24, [R1+0x6908] ;  /* 0x0069080001187983 */ /* 0x001ee20000300a00 */
[----:B------:R-:W-:-:S02]  /*69070*/  IMAD.MOV.U32 R5, RZ, RZ, R26 ;  /* 0x000000ffff057224 */ /* 0x000fc400078e001a */
[----:B------:R-:W-:Y:S01]  /*69080*/  IMAD.MOV.U32 R4, RZ, RZ, R27 ;  /* 0x000000ffff047224 */ /* 0x000fe200078e001b */
[----:B------:R-:W-:Y:S04]  /*69090*/  STL.64 [R1+0x66e0], R6 ;  /* 0x0066e00601007387 */ /* 0x000fe80000100a00 */
[----:B------:R0:W-:Y:S04]  /*690a0*/  STL.64 [R1+0x66d8], R4 ;  /* 0x0066d80401007387 */ /* 0x0001e80000100a00 */
[----:B0-----:R-:W2:Y:S04]  /*690b0*/  LDL.LU R4, [R1+0x1140] ;  /* 0x0011400001047983 */ /* 0x001ea80000300800 */
[----:B------:R-:W2:Y:S04]  /*690c0*/  LDL.LU R5, [R1+0x1144] ;  /* 0x0011440001057983 */ /* 0x000ea80000300800 */
[----:B------:R-:W2:Y:S04]  /*690d0*/  LDL.LU R6, [R1+0x1148] ;  /* 0x0011480001067983 */ /* 0x000ea80000300800 */
[----:B------:R-:W2:Y:S01]  /*690e0*/  LDL.LU R7, [R1+0x114c] ;  /* 0x00114c0001077983 */ /* 0x000ea20000300800 */
[----:B---3--:R-:W-:Y:S03]  /*690f0*/  HMMA.16816.F32.BF16 R16, R16, R24, R12 ;  /* 0x000000181010723c */ /* 0x008fe6000004180c */
[----:B------:R-:W3:Y:S04]  /*69100*/  LDL.LU.64 R14, [R1+0x6900] ;  /* 0x00690000010e7983 */ /* 0x000ee80000300a00 */
[----:B------:R-:W4:Y:S04]  /*69110*/  LDL.LU.64 R26, [R1+0x68f8] ;  /* 0x0068f800011a7983 */ /* 0x000f280000300a00 */
[----:B------:R-:W4:-:S12]  /*69120*/  LDL.LU.64 R24, [R1+0x68f0] ;  /* 0x0068f00001187983 */ /* 0x000f180000300a00 */
[----:B------:R0:W-:Y:S04]  /*69130*/  STL.64 [R1+0x11e0], R16 ;  /* 0x0011e01001007387 */ /* 0x0001e80000100a00 */
[----:B------:R1:W-:Y:S04]  /*69140*/  STL.64 [R1+0x11e8], R18 ;  /* 0x0011e81201007387 */ /* 0x0003e80000100a00 */
[----:B0-----:R-:W4:Y:S04]  /*69150*/  LDL.LU R16, [R1+0x1160] ;  /* 0x0011600001107983 */ /* 0x001f280000300800 */
[----:B------:R-:W4:Y:S04]  /*69160*/  LDL.LU R17, [R1+0x1164] ;  /* 0x0011640001117983 */ /* 0x000f280000300800 */
[----:B-1----:R-:W4:Y:S04]  /*69170*/  LDL.LU R18, [R1+0x1168] ;  /* 0x0011680001127983 */ /* 0x002f280000300800 */
[----:B------:R-:W4:Y:S01]  /*69180*/  LDL.LU R19, [R1+0x116c] ;  /* 0x00116c0001137983 */ /* 0x000f220000300800 */
[----:B---3--:R-:W-:Y:S01]  /*69190*/  IMAD.MOV.U32 R13, RZ, RZ, R15 ;  /* 0x000000ffff0d7224 */ /* 0x008fe200078e000f */
[----:B----4-:R-:W-:-:S15]  /*691a0*/  HMMA.16816.F32.BF16 R16, R24, R14, R16 ;  /* 0x0000000e1810723c */ /* 0x010fde0000041810 */
[----:B------:R-:W-:-:S08]  /*691b0*/  NOP ;  /* 0x0000000000007918 */ /* 0x000fd00000000000 */
[----:B------:R-:W-:Y:S04]  /*691c0*/  STL.64 [R1+0x1160], R16 ;  /* 0x0011601001007387 */ /* 0x000fe80000100a00 */
[----:B------:R0:W-:Y:S02]  /*691d0*/  STL.64 [R1+0x1168], R18 ;  /* 0x0011681201007387 */ /* 0x0001e40000100a00 */
[----:B0-----:R-:W-:Y:S02]  /*691e0*/  IMAD.MOV.U32 R19, RZ, RZ, R14 ;  /* 0x000000ffff137224 */ /* 0x001fe400078e000e */
[----:B------:R-:W3:Y:S01]  /*691f0*/  LDL.LU.64 R14, [R1+0x68e8] ;  /* 0x0068e800010e7983 */ /* 0x000ee20000300a00 */
[----:B------:R-:W-:Y:S02]  /*69200*/  IMAD.MOV.U32 R17, RZ, RZ, R28 ;  /* 0x000000ffff117224 */ /* 0x000fe400078e001c */
[----:B------:R-:W-:Y:S01]  /*69210*/  IMAD.MOV.U32 R18, RZ, RZ, R2 ;  /* 0x000000ffff127224 */ /* 0x000fe200078e0002 */
[----:B---3--:R0:W-:Y:S04]  /*69220*/  STL.64 [R1+0x67e8], R14 ;  /* 0x0067e80e01007387 */ /* 0x0081e80000100a00 */
[----:B------:R-:W-:Y:S04]  /*69230*/  STL [R1+0x67e4], R13 ;  /* 0x0067e40d01007387 */ /* 0x000fe80000100800 */
[----:B0-----:R-:W3:Y:S04]  /*69240*/  LDL R14, [R1+0x198] ;  /* 0x00019800010e7983 */ /* 0x001ee80000100800 */
[----:B------:R-:W3:Y:S04]  /*69250*/  LDL R15, [R1+0x19c] ;  /* 0x00019c00010f7983 */ /* 0x000ee80000100800 */
[----:B------:R0:W-:Y:S04]  /*69260*/  STL [R1+0x67e0], R19 ;  /* 0x0067e01301007387 */ /* 0x0001e80000100800 */
[----:B------:R-:W3:Y:S01]  /*69270*/  LDL.LU R16, [R1+0x1150] ;  /* 0x0011500001107983 */ /* 0x000ee20000300800 */
[----:B0-----:R-:W-:Y:S01]  /*69280*/  IMAD.MOV.U32 R19, RZ, RZ, R0 ;  /* 0x000000ffff137224 */ /* 0x001fe200078e0000 */
[C---:B--2---:R-:W-:Y:S06]  /*69290*/  HMMA.16816.F32.BF16 R4, R24.reuse, R22, R4 ;  /* 0x000000161804723c */ /* 0x044fec0000041804 */
[----:B---3--:R-:W-:-:S15]  /*692a0*/  HMMA.16816.F32.BF16 R12, R24, R14, R16 ;  /* 0x0000000e180c723c */ /* 0x008fde0000041810 */
[----:B------:R-:W-:-:S08]  /*692b0*/  NOP ;  /* 0x0000000000007918 */ /* 0x000fd00000000000 */
[----:B------:R-:W-:Y:S04]  /*692c0*/  STL.64 [R1+0x1150], R12 ;  /* 0x0011500c01007387 */ /* 0x000fe80000100a00 */
[----:B------:R-:W-:Y:S04]  /*692d0*/  STL.64 [R1+0x1158], R14 ;  /* 0x0011580e01007387 */ /* 0x000fe80000100a00 */
[----:B------:R-:W-:Y:S04]  /*692e0*/  STL [R1+0x1140], R4 ;  /* 0x0011400401007387 */ /* 0x000fe80000100800 */
[----:B------:R-:W2:Y:S04]  /*692f0*/  LDL.LU R16, [R1+0x10f0] ;  /* 0x0010f00001107983 */ /* 0x000ea80000300800 */
[----:B------:R-:W2:Y:S04]  /*69300*/  LDL.LU R17, [R1+0x10f4] ;  /* 0x0010f40001117983 */ /* 0x000ea80000300800 */
[----:B------:R-:W3:Y:S04]  /*69310*/  LDL.LU R18, [R1+0x10f8] ;  /* 0x0010f80001127983 */ /* 0x000ee80000300800 */
[----:B------:R-:W3:Y:S04]  /*69320*/  LDL.LU R19, [R1+0x10fc] ;  /* 0x0010fc0001137983 */ /* 0x000ee80000300800 */
[----:B---3--:R0:W-:Y:S04]  /*69330*/  STL.64 [R1+0x6890], R18 ;  /* 0x0068901201007387 */ /* 0x0081e80000100a00 */
[----:B--2---:R-:W-:Y:S04]  /*69340*/  STL.64 [R1+0x6888], R16 ;  /* 0x0068881001007387 */ /* 0x004fe80000100a00 */
[----:B0-----:R-:W2:Y:S04]  /*69350*/  LDL.64 R18, [R1+0x148] ;  /* 0x0001480001127983 */ /* 0x001ea80000100a00 */
[----:B--2---:R0:W-:Y:S04]  /*69360*/  STL.64 [R1+0x68a0], R18 ;  /* 0x0068a01201007387 */ /* 0x0041e80000100a00 */
[----:B0-----:R-:W2:Y:S04]  /*69370*/  LDL.64 R18, [R1+0x158] ;  /* 0x0001580001127983 */ /* 0x001ea80000100a00 */
[----:B--2---:R0:W-:Y:S04]  /*69380*/  STL.64 [R1+0x68b8], R18 ;  /* 0x0068b81201007387 */ /* 0x0041e80000100a00 */
[----:B0-----:R-:W2:Y:S04]  /*69390*/  LDL.64 R18, [R1+0x168] ;  /* 0x0001680001127983 */ /* 0x001ea80000100a00 */
[----:B--2---:R0:W-:Y:S04]  /*693a0*/  STL.64 [R1+0x68d0], R18 ;  /* 0x0068d01201007387 */ /* 0x0041e80000100a00 */
[----:B------:R-:W2:Y:S04]  /*693b0*/  LDL.64 R14, [R1+0x138] ;  /* 0x00013800010e7983 */ /* 0x000ea80000100a00 */
[----:B0-----:R-:W3:Y:S04]  /*693c0*/  LDL.64 R18, [R1+0x178] ;  /* 0x0001780001127983 */ /* 0x001ee80000100a00 */
[----:B--2---:R0:W-:Y:S04]  /*693d0*/  STL.64 [R1+0x6898], R14 ;  /* 0x0068980e01007387 */ /* 0x0041e80000100a00 */
[----:B------:R-:W2:Y:S04]  /*693e0*/  LDL.LU R12, [R1+0x1100] ;  /* 0x00110000010c7983 */ /* 0x000ea80000300800 */
[----:B------:R-:W2:Y:S04]  /*693f0*/  LDL.LU R13, [R1+0x1104] ;  /* 0x00110400010d7983 */ /* 0x000ea80000300800 */
[----:B0-----:R-:W4:Y:S04]  /*69400*/  LDL.LU R14, [R1+0x1108] ;  /* 0x00110800010e7983 */ /* 0x001f280000300800 */
[----:B------:R-:W4:Y:S04]  /*69410*/  LDL.LU R15, [R1+0x110c] ;  /* 0x00110c00010f7983 */ /* 0x000f280000300800 */
[----:B----4-:R-:W-:Y:S04]  /*69420*/  STL.64 [R1+0x68b0], R14 ;  /* 0x0068b00e01007387 */ /* 0x010fe80000100a00 */
[----:B--2---:R0:W-:Y:S04]  /*69430*/  STL.64 [R1+0x68a8], R12 ;  /* 0x0068a80c01007387 */ /* 0x0041e80000100a00 */
[----:B0-----:R-:W2:Y:S04]  /*69440*/  LDL.LU R12, [R1+0x1110] ;  /* 0x00111000010c7983 */ /* 0x001ea80000300800 */
[----:B------:R-:W2:Y:S04]  /*69450*/  LDL.LU R13, [R1+0x1114] ;  /* 0x00111400010d7983 */ /* 0x000ea80000300800 */
[----:B------:R-:W4:Y:S04]  /*69460*/  LDL.LU R14, [R1+0x1118] ;  /* 0x00111800010e7983 */ /* 0x000f280000300800 */
        /* <DEDUP_REMOVED lines=11> */
[----:B------:R-:W2:Y:S04]  /*69520*/  LDL.LU R14, [R1+0x1138] ;  /* 0x00113800010e7983 */ /* 0x000ea80000300800 */
[----:B------:R-:W2:Y:S01]  /*69530*/  LDL.LU R15, [R1+0x113c] ;  /* 0x00113c00010f7983 */ /* 0x000ea20000300800 */
[----:B------:R-:W-:-:S02]  /*69540*/  IMAD.MOV.U32 R3, RZ, RZ, R23 ;  /* 0x000000ffff037224 */ /* 0x000fc400078e0017 */
[----:B------:R-:W-:Y:S01]  /*69550*/  IMAD.MOV.U32 R28, RZ, RZ, R5 ;  /* 0x000000ffff1c7224 */ /* 0x000fe200078e0005 */
[----:B------:R-:W4:Y:S01]  /*69560*/  LDL.LU R4, [R1+0x10e0] ;  /* 0x0010e00001047983 */ /* 0x000f220000300800 */
[----:B------:R-:W-:Y:S02]  /*69570*/  IMAD.MOV.U32 R9, RZ, RZ, R22 ;  /* 0x000000ffff097224 */ /* 0x000fe400078e0016 */
[----:B------:R-:W-:Y:S01]  /*69580*/  IMAD.MOV.U32 R2, RZ, RZ, R6 ;  /* 0x000000ffff027224 */ /* 0x000fe200078e0006 */
[----:B------:R-:W4:Y:S01]  /*69590*/  LDL.LU R5, [R1+0x10e4] ;  /* 0x0010e40001057983 */ /* 0x000f220000300800 */
[----:B------:R-:W-:-:S03]  /*695a0*/  IMAD.MOV.U32 R0, RZ, RZ, R7 ;  /* 0x000000ffff007224 */ /* 0x000fc600078e0007 */
[----:B------:R-:W4:Y:S04]  /*695b0*/  LDL.LU R6, [R1+0x10e8] ;  /* 0x0010e80001067983 */ /* 0x000f280000300800 */
[----:B------:R-:W4:Y:S04]  /*695c0*/  LDL.LU R7, [R1+0x10ec] ;  /* 0x0010ec0001077983 */ /* 0x000f280000300800 */
[----:B------:R-:W4:Y:S04]  /*695d0*/  LDL.64 R22, [R1+0x128] ;  /* 0x0001280001167983 */ /* 0x000f280000100a00 */
[----:B------:R-:W-:Y:S04]  /*695e0*/  STL [R1+0x664c], R3 ;  /* 0x00664c0301007387 */ /* 0x000fe80000100800 */
[----:B------:R-:W-:Y:S04]  /*695f0*/  STL [R1+0x6648], R9 ;  /* 0x0066480901007387 */ /* 0x000fe80000100800 */
[----:B------:R-:W-:Y:S04]  /*69600*/  STL [R1+0x5800], R0 ;  /* 0x0058000001007387 */ /* 0x000fe80000100800 */
[----:B------:R-:W-:Y:S04]  /*69610*/  STL [R1+0x57fc], R2 ;  /* 0x0057fc0201007387 */ /* 0x000fe80000100800 */
[----:B------:R0:W-:Y:S01]  /*69620*/  STL [R1+0x57f8], R28 ;  /* 0x0057f81c01007387 */ /* 0x0001e20000100800 */
[----:B---3--:R-:W-:-:S02]  /*69630*/  IMAD.MOV.U32 R29, RZ, RZ, R18 ;  /* 0x000000ffff1d7224 */ /* 0x008fc400078e0012 */
[----:B0-----:R-:W-:Y:S01]  /*69640*/  IMAD.MOV.U32 R28, RZ, RZ, R19 ;  /* 0x000000ffff1c7224 */ /* 0x001fe200078e0013 */
[----:B--2---:R-:W-:-:S15]  /*69650*/  HMMA.16816.F32.BF16 R12, R24, R18, R12 ;  /* 0x00000012180c723c */ /* 0x004fde000004180c */
[----:B------:R-:W-:-:S08]  /*69660*/  NOP ;  /* 0x0000000000007918 */ /* 0x000fd00000000000 */
[----:B------:R-:W-:Y:S04]  /*69670*/  STL.64 [R1+0x1130], R12 ;  /* 0x0011300c01007387 */ /* 0x000fe80000100a00 */
[----:B------:R0:W-:Y:S04]  /*69680*/  STL.64 [R1+0x1138], R14 ;  /* 0x0011380e01007387 */ /* 0x0001e80000100a00 */
[----:B0-----:R-:W2:Y:S04]  /*69690*/  LDL.LU.64 R14, [R1+0x68e0] ;  /* 0x0068e000010e7983 */ /* 0x001ea80000300a00 */
[----:B------:R-:W2:Y:S04]  /*696a0*/  LDL.LU.64 R12, [R1+0x68d8] ;  /* 0x0068d800010c7983 */ /* 0x000ea80000300a00 */
[----:B------:R-:W2:Y:S04]  /*696b0*/  LDL.LU.64 R18, [R1+0x68d0] ;  /* 0x0068d00001127983 */ /* 0x000ea80000300a00 */
[----:B------:R-:W-:Y:S04]  /*696c0*/  STL [R1+0x6654], R28 ;  /* 0x0066541c01007387 */ /* 0x000fe80000100800 */
        /* <DEDUP_REMOVED lines=28> */
[----:B------:R-:W2:Y:S01]  /*69890*/  LDL.LU.64 R16, [R1+0x6888] ;  /* 0x0068880001107983 */ /* 0x000ea20000300a00 */
[C---:B----4-:R-:W-:Y:S03]  /*698a0*/  HMMA.16816.F32.BF16 R4, R24.reuse, R22, R4 ;  /* 0x000000161804723c */ /* 0x050fe60000041804 */
[----:B------:R-:W-:Y:S04]  /*698b0*/  STL [R1+0x666c], R3 ;  /* 0x00666c0301007387 */ /* 0x000fe80000100800 */
[----:B------:R-:W-:Y:S01]  /*698c0*/  STL [R1+0x6668], R9 ;  /* 0x0066680901007387 */ /* 0x000fe20000100800 */
[----:B--2---:R-:W-:Y:S06]  /*698d0*/  HMMA.16816.F32.BF16 R16, R24, R14, R16 ;  /* 0x0000000e1810723c */ /* 0x004fec0000041810 */
[----:B------:R-:W-:-:S02]  /*698e0*/  IMAD.MOV.U32 R28, RZ, RZ, R15 ;  /* 0x000000ffff1c7224 */ /* 0x000fc400078e000f */
[----:B------:R-:W-:-:S15]  /*698f0*/  IMAD.MOV.U32 R29, RZ, RZ, R14 ;  /* 0x000000ffff1d7224 */ /* 0x000fde00078e000e */
[----:B------:R-:W-:Y:S04]  /*69900*/  STL.64 [R1+0x10f0], R16 ;  /* 0x0010f01001007387 */ /* 0x000fe80000100a00 */
[----:B------:R-:W-:Y:S04]  /*69910*/  STL.64 [R1+0x10f8], R18 ;  /* 0x0010f81201007387 */ /* 0x000fe80000100a00 */
[----:B------:R-:W-:Y:S04]  /*69920*/  STL [R1+0x6674], R28 ;  /* 0x0066741c01007387 */ /* 0x000fe80000100800 */
[----:B------:R-:W-:Y:S04]  /*69930*/  STL [R1+0x6670], R29 ;  /* 0x0066701d01007387 */ /* 0x000fe80000100800 */
[----:B------:R0:W-:Y:S04]  /*69940*/  STL.64 [R1+0x10e0], R4 ;  /* 0x0010e00401007387 */ /* 0x0001e80000100a00 */
[----:B------:R1:W-:Y:S04]  /*69950*/  STL.64 [R1+0x10e8], R6 ;  /* 0x0010e80601007387 */ /* 0x0003e80000100a00 */
[----:B0-----:R-:W2:Y:S04]  /*69960*/  LDL.LU R4, [R1+0x1050] ;  /* 0x0010500001047983 */ /* 0x001ea80000300800 */
[----:B------:R-:W2:Y:S04]  /*69970*/  LDL.LU R5, [R1+0x1054] ;  /* 0x0010540001057983 */ /* 0x000ea80000300800 */
[----:B-1----:R-:W3:Y:S04]  /*69980*/  LDL.LU R6, [R1+0x1058] ;  /* 0x0010580001067983 */ /* 0x002ee80000300800 */
[----:B------:R-:W3:Y:S04]  /*69990*/  LDL.LU R7, [R1+0x105c] ;  /* 0x00105c0001077983 */ /* 0x000ee80000300800 */
[----:B---3--:R0:W-:Y:S04]  /*699a0*/  STL.64 [R1+0x67f8], R6 ;  /* 0x0067f80601007387 */ /* 0x0081e80000100a00 */
[----:B--2---:R-:W-:Y:S04]  /*699b0*/  STL.64 [R1+0x67f0], R4 ;  /* 0x0067f00401007387 */ /* 0x004fe80000100a00 */
[----:B------:R-:W2:Y:S04]  /*699c0*/  LDL.LU R12, [R1+0x1070] ;  /* 0x00107000010c7983 */ /* 0x000ea80000300800 */
[----:B------:R-:W2:Y:S04]  /*699d0*/  LDL.LU R13, [R1+0x1074] ;  /* 0x00107400010d7983 */ /* 0x000ea80000300800 */
[----:B------:R-:W3:Y:S04]  /*699e0*/  LDL.LU R14, [R1+0x1078] ;  /* 0x00107800010e7983 */ /* 0x000ee80000300800 */
[----:B------:R-:W3:Y:S04]  /*699f0*/  LDL.LU R15, [R1+0x107c] ;  /* 0x00107c00010f7983 */ /* 0x000ee80000300800 */
[----:B---3--:R-:W-:Y:S04]  /*69a00*/  STL.64 [R1+0x6808], R14 ;  /* 0x0068080e01007387 */ /* 0x008fe80000100a00 */
[----:B--2---:R-:W-:Y:S04]  /*69a10*/  STL.64 [R1+0x6800], R12 ;  /* 0x0068000c01007387 */ /* 0x004fe80000100a00 */
[----:B0-----:R-:W2:Y:S04]  /*69a20*/  LDL R6, [R1+0xc8] ;  /* 0x0000c80001067983 */ /* 0x001ea80000100800 */
[----:B------:R-:W2:Y:S04]  /*69a30*/  LDL R7, [R1+0xcc] ;  /* 0x0000cc0001077983 */ /* 0x000ea80000100800 */
[----:B--2---:R0:W-:Y:S04]  /*69a40*/  STL.64 [R1+0x6810], R6 ;  /* 0x0068100601007387 */ /* 0x0041e80000100a00 */
[----:B0-----:R-:W2:Y:S04]  /*69a50*/  LDL.64 R6, [R1+0xd8] ;  /* 0x0000d80001067983 */ /* 0x001ea80000100a00 */
        /* <DEDUP_REMOVED lines=8> */
[----:B------:R-:W3:Y:S04]  /*69ae0*/  LDL.LU R12, [R1+0x1080] ;  /* 0x00108000010c7983 */ /* 0x000ee80000300800 */
[----:B------:R-:W3:Y:S04]  /*69af0*/  LDL.LU R13, [R1+0x1084] ;  /* 0x00108400010d7983 */ /* 0x000ee80000300800 */
[----:B------:R-:W4:Y:S04]  /*69b00*/  LDL.LU R14, [R1+0x1088] ;  /* 0x00108800010e7983 */ /* 0x000f280000300800 */
[----:B------:R-:W4:Y:S04]  /*69b10*/  LDL.LU R15, [R1+0x108c] ;  /* 0x00108c00010f7983 */ /* 0x000f280000300800 */
[----:B----4-:R-:W-:Y:S04]  /*69b20*/  STL.64 [R1+0x6820], R14 ;  /* 0x0068200e01007387 */ /* 0x010fe80000100a00 */
[----:B---3--:R0:W-:Y:S04]  /*69b30*/  STL.64 [R1+0x6818], R12 ;  /* 0x0068180c01007387 */ /* 0x0081e80000100a00 */
[----:B0-----:R-:W3:Y:S04]  /*69b40*/  LDL.LU R12, [R1+0x1090] ;  /* 0x00109000010c7983 */ /* 0x001ee80000300800 */
        /* <DEDUP_REMOVED lines=25> */
[----:B------:R-:W3:Y:S04]  /*69ce0*/  LDL.LU R14, [R1+0x10d8] ;  /* 0x0010d800010e7983 */ /* 0x000ee80000300800 */
[----:B------:R-:W3:Y:S01]  /*69cf0*/  LDL.LU R15, [R1+0x10dc] ;  /* 0x0010dc00010f7983 */ /* 0x000ee20000300800 */
[----:B------:R-:W-:-:S02]  /*69d00*/  IMAD.MOV.U32 R9, RZ, RZ, R23 ;  /* 0x000000ffff097224 */ /* 0x000fc400078e0017 */
[----:B------:R-:W-:Y:S01]  /*69d10*/  IMAD.MOV.U32 R3, RZ, RZ, R22 ;  /* 0x000000ffff037224 */ /* 0x000fe200078e0016 */
[----:B------:R-:W4:Y:S04]  /*69d20*/  LDL.64 R18, [R1+0xb8] ;  /* 0x0000b80001127983 */ /* 0x000f280000100a00 */
[----:B------:R-:W4:Y:S04]  /*69d30*/  LDL.64 R22, [R1+0x98] ;  /* 0x0000980001167983 */ /* 0x000f280000100a00 */
[----:B------:R-:W-:Y:S04]  /*69d40*/  STL [R1+0x667c], R9 ;  /* 0x00667c0901007387 */ /* 0x000fe80000100800 */
[----:B------:R-:W-:Y:S01]  /*69d50*/  STL [R1+0x6678], R3 ;  /* 0x0066780301007387 */ /* 0x000fe20000100800 */
[----:B--2---:R-:W-:-:S02]  /*69d60*/  IMAD.MOV.U32 R28, RZ, RZ, R6 ;  /* 0x000000ffff1c7224 */ /* 0x004fc400078e0006 */
[----:B------:R-:W-:Y:S01]  /*69d70*/  IMAD.MOV.U32 R29, RZ, RZ, R7 ;  /* 0x000000ffff1d7224 */ /* 0x000fe200078e0007 */
[----:B---3--:R-:W-:-:S15]  /*69d80*/  HMMA.16816.F32.BF16 R12, R24, R6, R12 ;  /* 0x00000006180c723c */ /* 0x008fde000004180c */
        /* <DEDUP_REMOVED lines=36> */
[----:B------:R0:W-:Y:S04]  /*69fd0*/  STL.64 [R1+0x6728], R10 ;  /* 0x0067280a01007387 */ /* 0x0001e80000100a00 */
[----:B------:R-:W-:Y:S04]  /*69fe0*/  STL [R1+0x6720], R9 ;  /* 0x0067200901007387 */ /* 0x000fe80000100800 */
[----:B0-----:R-:W3:Y:S04]  /*69ff0*/  LDL R10, [R1+0xa8] ;  /* 0x0000a800010a7983 */ /* 0x001ee80000100800 */
[----:B------:R-:W3:Y:S04]  /*6a000*/  LDL R11, [R1+0xac] ;  /* 0x0000ac00010b7983 */ /* 0x000ee80000100800 */
        /* <DEDUP_REMOVED lines=17> */
[----:B----4-:R-:W-:-:S15]  /*6a120*/  HMMA.16816.F32.BF16 R12, R24, R18, R12 ;  /* 0x00000012180c723c */ /* 0x010fde000004180c */
[----:B------:R-:W-:-:S08]  /*6a130*/  NOP ;  /* 0x0000000000007918 */ /* 0x000fd00000000000 */
[----:B------:R-:W-:Y:S04]  /*6a140*/  STL.64 [R1+0x1070], R12 ;  /* 0x0010700c01007387 */ /* 0x000fe80000100a00 */
[----:B------:R0:W-:Y:S04]  /*6a150*/  STL.64 [R1+0x1078], R14 ;  /* 0x0010780e01007387 */ /* 0x0001e80000100a00 */
[----:B0-----:R-:W4:Y:S04]  /*6a160*/  LDL.LU.64 R14, [R1+0x67e8] ;  /* 0x0067e800010e7983 */ /* 0x001f280000300a00 */
[----:B------:R-:W3:Y:S01]  /*6a170*/  LDL.LU R13, [R1+0x67e4] ;  /* 0x0067e400010d7983 */ /* 0x000ee20000300800 */
[----:B------:R-:W-:-:S03]  /*6a180*/  IMAD.MOV.U32 R12, RZ, RZ, R19 ;  /* 0x000000ffff0c7224 */ /* 0x000fc600078e0013 */
[----:B------:R-:W2:Y:S04]  /*6a190*/  LDL.LU R19, [R1+0x67e0] ;  /* 0x0067e00001137983 */ /* 0x000ea80000300800 */
[----:B----4-:R-:W-:Y:S04]  /*6a1a0*/  STL.64 [R1+0x6700], R14 ;  /* 0x0067000e01007387 */ /* 0x010fe80000100a00 */
[----:B---3--:R0:W-:Y:S04]  /*6a1b0*/  STL.64 [R1+0x66f8], R12 ;  /* 0x0066f80c01007387 */ /* 0x0081e80000100a00 */
[----:B0-----:R-:W3:Y:S04]  /*6a1c0*/  LDL.LU R12, [R1+0x1060] ;  /* 0x00106000010c7983 */ /* 0x001ee80000300800 */
[----:B------:R-:W3:Y:S04]  /*6a1d0*/  LDL.LU R13, [R1+0x1064] ;  /* 0x00106400010d7983 */ /* 0x000ee80000300800 */
[----:B------:R-:W3:Y:S04]  /*6a1e0*/  LDL.LU R14, [R1+0x1068] ;  /* 0x00106800010e7983 */ /* 0x000ee80000300800 */
[----:B------:R-:W3:Y:S01]  /*6a1f0*/  LDL.LU R15, [R1+0x106c] ;  /* 0x00106c00010f7983 */ /* 0x000ee20000300800 */
[----:B--2---:R-:W-:Y:S01]  /*6a200*/  HMMA.16816.F32.BF16 R4, R24, R22, R4 ;  /* 0x000000161804723c */ /* 0x004fe20000041804 */
[----:B------:R-:W-:-:S05]  /*6a210*/  IMAD.MOV.U32 R3, RZ, RZ, R18 ;  /* 0x000000ffff037224 */ /* 0x000fca00078e0012 */
[----:B------:R-:W-:Y:S01]  /*6a220*/  IMAD.MOV.U32 R18, RZ, RZ, R23 ;  /* 0x000000ffff127224 */ /* 0x000fe200078e0017 */
[----:B---3--:R-:W-:-:S15]  /*6a230*/  HMMA.16816.F32.BF16 R8, R24, R10, R12 ;  /* 0x0000000a1808723c */ /* 0x008fde000004180c */
[----:B------:R-:W-:-:S08]  /*6a240*/  NOP ;  /* 0x0000000000007918 */ /* 0x000fd00000000000 */
[----:B------:R-:W-:Y:S04]  /*6a250*/  STL.64 [R1+0x1060], R8 ;  /* 0x0010600801007387 */ /* 0x000fe80000100a00 */
[----:B------:R-:W-:Y:S04]  /*6a260*/  STL.64 [R1+0x1068], R10 ;  /* 0x0010680a01007387 */ /* 0x000fe80000100a00 */
[----:B------:R-:W2:Y:S04]  /*6a270*/  LDL.LU R20, [R1+0x460] ;  /* 0x0004600001147983 */ /* 0x000ea80000300800 */
[----:B------:R-:W-:Y:S04]  /*6a280*/  STL.64 [R1+0x1050], R4 ;  /* 0x0010500401007387 */ /* 0x000fe80000100a00 */
[----:B------:R-:W-:Y:S04]  /*6a290*/  STL.64 [R1+0x1058], R6 ;  /* 0x0010580601007387 */ /* 0x000fe80000100a00 */
[----:B------:R-:W2:Y:S04]  /*6a2a0*/  LDL.LU R21, [R1+0x464] ;  /* 0x0004640001157983 */ /* 0x000ea80000300800 */
[----:B------:R-:W3:Y:S04]  /*6a2b0*/  LDL.LU R22, [R1+0x468] ;  /* 0x0004680001167983 */ /* 0x000ee80000300800 */
[----:B------:R-:W3:Y:S04]  /*6a2c0*/  LDL.LU R23, [R1+0x46c] ;  /* 0x00046c0001177983 */ /* 0x000ee80000300800 */
[----:B---3--:R0:W-:Y:S04]  /*6a2d0*/  STL.64 [R1+0x66b8], R22 ;  /* 0x0066b81601007387 */ /* 0x0081e80000100a00 */
[----:B--2---:R-:W-:Y:S04]  /*6a2e0*/  STL.64 [R1+0x66b0], R20 ;  /* 0x0066b01401007387 */ /* 0x004fe80000100a00 */
[----:B0-----:R-:W2:Y:S04]  /*6a2f0*/  LDL R22, [R1+0x1e8] ;  /* 0x0001e80001167983 */ /* 0x001ea80000100800 */
[----:B------:R-:W2:Y:S04]  /*6a300*/  LDL R23, [R1+0x1ec] ;  /* 0x0001ec0001177983 */ /* 0x000ea80000100800 */
[----:B------:R-:W3:Y:S04]  /*6a310*/  LDL.LU R4, [R1+0xfa0] ;  /* 0x000fa00001047983 */ /* 0x000ee80000300800 */
[----:B------:R-:W3:Y:S04]  /*6a320*/  LDL.LU R5, [R1+0xfa4] ;  /* 0x000fa40001057983 */ /* 0x000ee80000300800 */
[----:B------:R-:W4:Y:S04]  /*6a330*/  LDL.LU R6, [R1+0xfa8] ;  /* 0x000fa80001067983 */ /* 0x000f280000300800 */
[----:B------:R-:W4:Y:S04]  /*6a340*/  LDL.LU R7, [R1+0xfac] ;  /* 0x000fac0001077983 */ /* 0x000f280000300800 */
[----:B------:R-:W2:Y:S04]  /*6a350*/  LDL.64 R10, [R1+0x18] ;  /* 0x00001800010a7983 */ /* 0x000ea80000100a00 */
[----:B--2---:R-:W-:Y:S04]  /*6a360*/  STL.64 [R1+0x6738], R10 ;  /* 0x0067380a01007387 */ /* 0x004fe80000100a00 */
[----:B----4-:R-:W-:Y:S04]  /*6a370*/  STL.64 [R1+0x66f0], R6 ;  /* 0x0066f00601007387 */ /* 0x010fe80000100a00 */
[----:B---3--:R0:W-:Y:S04]  /*6a380*/  STL.64 [R1+0x66e8], R4 ;  /* 0x0066e80401007387 */ /* 0x0081e80000100a00 */
[----:B0-----:R-:W2:Y:S04]  /*6a390*/  LDL.LU R4, [R1+0xfb0] ;  /* 0x000fb00001047983 */ /* 0x001ea80000300800 */
[----:B------:R-:W2:Y:S04]  /*6a3a0*/  LDL.LU R5, [R1+0xfb4] ;  /* 0x000fb40001057983 */ /* 0x000ea80000300800 */
[----:B------:R-:W3:Y:S04]  /*6a3b0*/  LDL.LU R6, [R1+0xfb8] ;  /* 0x000fb80001067983 */ /* 0x000ee80000300800 */
[----:B------:R-:W3:Y:S04]  /*6a3c0*/  LDL.LU R7, [R1+0xfbc] ;  /* 0x000fbc0001077983 */ /* 0x000ee80000300800 */
[----:B------:R-:W4:Y:S04]  /*6a3d0*/  LDL.64 R10, [R1+0x28] ;  /* 0x00002800010a7983 */ /* 0x000f280000100a00 */
[----:B----4-:R0:W-:Y:S04]  /*6a3e0*/  STL.64 [R1+0x6750], R10 ;  /* 0x0067500a01007387 */ /* 0x0101e80000100a00 */
[----:B---3--:R-:W-:Y:S04]  /*6a3f0*/  STL.64 [R1+0x6710], R6 ;  /* 0x0067100601007387 */ /* 0x008fe80000100a00 */
[----:B--2---:R-:W-:Y:S04]  /*6a400*/  STL.64 [R1+0x6708], R4 ;  /* 0x0067080401007387 */ /* 0x004fe80000100a00 */
[----:B------:R-:W2:Y:S04]  /*6a410*/  LDL R14, [R1+0x8] ;  /* 0x00000800010e7983 */ /* 0x000ea80000100800 */
[----:B------:R-:W2:Y:S04]  /*6a420*/  LDL R15, [R1+0xc] ;  /* 0x00000c00010f7983 */ /* 0x000ea80000100800 */
[----:B0-----:R-:W3:Y:S04]  /*6a430*/  LDL.64 R10, [R1+0x38] ;  /* 0x00003800010a7983 */ /* 0x001ee80000100a00 */
[----:B---3--:R0:W-:Y:S04]  /*6a440*/  STL.64 [R1+0x6768], R10 ;  /* 0x0067680a01007387 */ /* 0x0081e80000100a00 */
[----:B0-----:R-:W3:Y:S04]  /*6a450*/  LDL.64 R10, [R1+0x48] ;  /* 0x00004800010a7983 */ /* 0x001ee80000100a00 */
[----:B---3--:R-:W-:Y:S04]  /*6a460*/  STL.64 [R1+0x6780], R10 ;  /* 0x0067800a01007387 */ /* 0x008fe80000100a00 */
[----:B--2---:R0:W-:Y:S04]  /*6a470*/  STL.64 [R1+0x6730], R14 ;  /* 0x0067300e01007387 */ /* 0x0041e80000100a00 */
[----:B------:R-:W2:Y:S04]  /*6a480*/  LDL.LU R12, [R1+0xfd0] ;  /* 0x000fd000010c7983 */ /* 0x000ea80000300800 */
[----:B------:R-:W2:Y:S04]  /*6a490*/  LDL.LU R13, [R1+0xfd4] ;  /* 0x000fd400010d7983 */ /* 0x000ea80000300800 */
[----:B0-----:R-:W3:Y:S04]  /*6a4a0*/  LDL.LU R14, [R1+0xfd8] ;  /* 0x000fd800010e7983 */ /* 0x001ee80000300800 */
[----:B------:R-:W3:Y:S04]  /*6a4b0*/  LDL.LU R15, [R1+0xfdc] ;  /* 0x000fdc00010f7983 */ /* 0x000ee80000300800 */
[----:B------:R-:W4:Y:S04]  /*6a4c0*/  LDL R10, [R1+0x58] ;  /* 0x00005800010a7983 */ /* 0x000f280000100800 */
[----:B------:R-:W4:Y:S04]  /*6a4d0*/  LDL R11, [R1+0x5c] ;  /* 0x00005c00010b7983 */ /* 0x000f280000100800 */
[----:B----4-:R-:W-:Y:S04]  /*6a4e0*/  STL.64 [R1+0x6798], R10 ;  /* 0x0067980a01007387 */ /* 0x010fe80000100a00 */
[----:B---3--:R-:W-:Y:S04]  /*6a4f0*/  STL.64 [R1+0x6748], R14 ;  /* 0x0067480e01007387 */ /* 0x008fe80000100a00 */
[----:B--2---:R0:W-:Y:S04]  /*6a500*/  STL.64 [R1+0x6740], R12 ;  /* 0x0067400c01007387 */ /* 0x0041e80000100a00 */
[----:B0-----:R-:W2:Y:S04]  /*6a510*/  LDL.LU R12, [R1+0xfe0] ;  /* 0x000fe000010c7983 */ /* 0x001ea80000300800 */
[----:B------:R-:W2:Y:S04]  /*6a520*/  LDL.LU R13, [R1+0xfe4] ;  /* 0x000fe400010d7983 */ /* 0x000ea80000300800 */
[----:B------:R-:W3:Y:S04]  /*6a530*/  LDL.LU R14, [R1+0xfe8] ;  /* 0x000fe800010e7983 */ /* 0x000ee80000300800 */
[----:B------:R-:W3:Y:S04]  /*6a540*/  LDL.LU R15, [R1+0xfec] ;  /* 0x000fec00010f7983 */ /* 0x000ee80000300800 */
[----:B------:R-:W4:Y:S04]  /*6a550*/  LDL.64 R10, [R1+0x68] ;  /* 0x00006800010a7983 */ /* 0x000f280000100a00 */
[----:B----4-:R0:W-:Y:S04]  /*6a560*/  STL.64 [R1+0x67b0], R10 ;  /* 0x0067b00a01007387 */ /* 0x0101e80000100a00 */
[----:B0-----:R-:W4:Y:S04]  /*6a570*/  LDL R10, [R1+0x78] ;  /* 0x00007800010a7983 */ /* 0x001f280000100800 */
        /* <DEDUP_REMOVED lines=8> */
[----:B------:R-:W4:Y:S04]  /*6a600*/  LDL R10, [R1+0x88] ;  /* 0x00008800010a7983 */ /* 0x000f280000100800 */
[----:B------:R-:W4:Y:S04]  /*6a610*/  LDL R11, [R1+0x8c] ;  /* 0x00008c00010b7983 */ /* 0x000f280000100800 */
[----:B---3--:R-:W-:Y:S04]  /*6a620*/  STL.64 [R1+0x6778], R14 ;  /* 0x0067780e01007387 */ /* 0x008fe80000100a00 */
[----:B--2---:R0:W-:Y:S04]  /*6a630*/  STL.64 [R1+0x6770], R12 ;  /* 0x0067700c01007387 */ /* 0x0041e80000100a00 */
[----:B0-----:R-:W2:Y:S04]  /*6a640*/  LDL.LU R12, [R1+0x1000] ;  /* 0x00100000010c7983 */ /* 0x001ea80000300800 */
[----:B------:R-:W2:Y:S04]  /*6a650*/  LDL.LU R13, [R1+0x1004] ;  /* 0x00100400010d7983 */ /* 0x000ea80000300800 */
[----:B------:R-:W3:Y:S04]  /*6a660*/  LDL.LU R14, [R1+0x1008] ;  /* 0x00100800010e7983 */ /* 0x000ee80000300800 */
[----:B------:R-:W3:Y:S04]  /*6a670*/  LDL.LU R15, [R1+0x100c] ;  /* 0x00100c00010f7983 */ /* 0x000ee80000300800 */
        /* <DEDUP_REMOVED lines=20> */
[----:B0-----:R-:W4:Y:S04]  /*6a7c0*/  LDL.LU R12, [R1+0x1040] ;  /* 0x00104000010c7983 */ /* 0x001f280000300800 */
[----:B------:R-:W4:Y:S04]  /*6a7d0*/  LDL.LU R13, [R1+0x1044] ;  /* 0x00104400010d7983 */ /* 0x000f280000300800 */
[----:B------:R-:W4:Y:S04]  /*6a7e0*/  LDL.LU R14, [R1+0x1048] ;  /* 0x00104800010e7983 */ /* 0x000f280000300800 */
[----:B------:R-:W4:Y:S04]  /*6a7f0*/  LDL.LU R15, [R1+0x104c] ;  /* 0x00104c00010f7983 */ /* 0x000f280000300800 */
[----:B------:R-:W2:Y:S04]  /*6a800*/  LDL.LU R4, [R1+0xfc0] ;  /* 0x000fc00001047983 */ /* 0x000ea80000300800 */
[----:B------:R-:W2:Y:S04]  /*6a810*/  LDL.LU R5, [R1+0xfc4] ;  /* 0x000fc40001057983 */ /* 0x000ea80000300800 */
[----:B------:R-:W2:Y:S04]  /*6a820*/  LDL.LU R6, [R1+0xfc8] ;  /* 0x000fc80001067983 */ /* 0x000ea80000300800 */
[----:B------:R-:W2:Y:S04]  /*6a830*/  LDL.LU R7, [R1+0xfcc] ;  /* 0x000fcc0001077983 */ /* 0x000ea80000300800 */
[----:B------:R0:W-:Y:S04]  /*6a840*/  STL.64 [R1+0x66d0], R22 ;  /* 0x0066d01601007387 */ /* 0x0001e80000100a00 */
[----:B------:R-:W3:Y:S04]  /*6a850*/  LDL.LU R20, [R1+0xf90] ;  /* 0x000f900001147983 */ /* 0x000ee80000300800 */
[----:B------:R-:W3:Y:S04]  /*6a860*/  LDL.LU R21, [R1+0xf94] ;  /* 0x000f940001157983 */ /* 0x000ee80000300800 */
[----:B0-----:R-:W3:Y:S04]  /*6a870*/  LDL.LU R22, [R1+0xf98] ;  /* 0x000f980001167983 */ /* 0x001ee80000300800 */
[----:B------:R-:W3:Y:S04]  /*6a880*/  LDL.LU R23, [R1+0xf9c] ;  /* 0x000f9c0001177983 */ /* 0x000ee80000300800 */
[----:B------:R-:W-:Y:S01]  /*6a890*/  STL [R1+0x64e8], R18 ;  /* 0x0064e81201007387 */ /* 0x000fe20000100800 */
[----:B----4-:R-:W-:Y:S03]  /*6a8a0*/  HMMA.16816.F32.BF16 R8, R24, R10, R12 ;  /* 0x0000000a1808723c */ /* 0x010fe6000004180c */
[----:B------:R-:W4:Y:S04]  /*6a8b0*/  LDL.LU.64 R14, [R1+0x67d8] ;  /* 0x0067d800010e7983 */ /* 0x000f280000300a00 */
[----:B------:R-:W4:-:S15]  /*6a8c0*/  LDL.LU.64 R12, [R1+0x67d0] ;  /* 0x0067d000010c7983 */ /* 0x000f1e0000300a00 */
[----:B------:R-:W-:-:S01]  /*6a8d0*/  NOP ;  /* 0x0000000000007918 */ /* 0x000fc20000000000 */
[----:B------:R-:W-:Y:S04]  /*6a8e0*/  STL.64 [R1+0x1040], R8 ;  /* 0x0010400801007387 */ /* 0x000fe80000100a00 */
[----:B------:R0:W-:Y:S04]  /*6a8f0*/  STL.64 [R1+0x1048], R10 ;  /* 0x0010480a01007387 */ /* 0x0001e80000100a00 */
[----:B0-----:R-:W4:Y:S02]  /*6a900*/  LDL.LU.64 R10, [R1+0x67c8] ;  /* 0x0067c800010a7983 */ /* 0x001f240000300a00 */
[----:B----4-:R-:W-:Y:S02]  /*6a910*/  HMMA.16816.F32.BF16 R8, R24, R10, R12 ;  /* 0x0000000a1808723c */ /* 0x010fe4000004180c */
[----:B------:R-:W4:Y:S04]  /*6a920*/  LDL.LU.64 R14, [R1+0x67c0] ;  /* 0x0067c000010e7983 */ /* 0x000f280000300a00 */
[----:B------:R-:W4:-:S15]  /*6a930*/  LDL.LU.64 R12, [R1+0x67b8] ;  /* 0x0067b800010c7983 */ /* 0x000f1e0000300a00 */
[----:B------:R-:W-:-:S02]  /*6a940*/  NOP ;  /* 0x0000000000007918 */ /* 0x000fc40000000000 */
[----:B------:R-:W-:Y:S04]  /*6a950*/  STL.64 [R1+0x1030], R8 ;  /* 0x0010300801007387 */ /* 0x000fe80000100a00 */
[----:B------:R0:W-:Y:S04]  /*6a960*/  STL.64 [R1+0x1038], R10 ;  /* 0x0010380a01007387 */ /* 0x0001e80000100a00 */
[----:B0-----:R-:W4:Y:S02]  /*6a970*/  LDL.LU.64 R10, [R1+0x67b0] ;  /* 0x0067b000010a7983 */ /* 0x001f240000300a00 */
[----:B----4-:R-:W-:Y:S06]  /*6a980*/  HMMA.16816.F32.BF16 R12, R24, R10, R12 ;  /* 0x0000000a180c723c */ /* 0x010fec000004180c */
[----:B------:R-:W-:-:S15]  /*6a990*/  IMAD.MOV.U32 R18, RZ, RZ, R11 ;  /* 0x000000ffff127224 */ /* 0x000fde00078e000b */
[----:B------:R-:W-:-:S02]  /*6a9a0*/  NOP ;  /* 0x0000000000007918 */ /* 0x000fc40000000000 */
[----:B------:R-:W-:Y:S04]  /*6a9b0*/  STL.64 [R1+0x1020], R12 ;  /* 0x0010200c01007387 */ /* 0x000fe80000100a00 */
[----:B------:R0:W-:Y:S04]  /*6a9c0*/  STL.64 [R1+0x1028], R14 ;  /* 0x0010280e01007387 */ /* 0x0001e80000100a00 */
[----:B0-----:R-:W4:Y:S04]  /*6a9d0*/  LDL.LU.64 R14, [R1+0x67a8] ;  /* 0x0067a800010e7983 */ /* 0x001f280000300a00 */
[----:B------:R-:W4:Y:S04]  /*6a9e0*/  LDL.LU.64 R12, [R1+0x67a0] ;  /* 0x0067a000010c7983 */ /* 0x000f280000300a00 */
[----:B------:R-:W4:Y:S04]  /*6a9f0*/  LDL.LU.64 R10, [R1+0x6798] ;  /* 0x00679800010a7983 */ /* 0x000f280000300a00 */
        /* <DEDUP_REMOVED lines=17> */
[----:B----4-:R-:W-:Y:S06]  /*6ab10*/  HMMA.16816.F32.BF16 R12, R24, R10, R12 ;  /* 0x0000000a180c723c */ /* 0x010fec000004180c */
[----:B------:R-:W-:-:S02]  /*6ab20*/  IMAD.MOV.U32 R2, RZ, RZ, R10 ;  /* 0x000000ffff027224 */ /* 0x000fc400078e000a */
[----:B------:R-:W-:-:S15]  /*6ab30*/  IMAD.MOV.U32 R0, RZ, RZ, R11 ;  /* 0x000000ffff007224 */ /* 0x000fde00078e000b */
[----:B------:R-:W-:Y:S04]  /*6ab40*/  STL.64 [R1+0xff0], R12 ;  /* 0x000ff00c01007387 */ /* 0x000fe80000100a00 */
[----:B------:R0:W-:Y:S04]  /*6ab50*/  STL.64 [R1+0xff8], R14 ;  /* 0x000ff80e01007387 */ /* 0x0001e80000100a00 */
[----:B0-----:R-:W4:Y:S04]  /*6ab60*/  LDL.LU.64 R14, [R1+0x6760] ;  /* 0x00676000010e7983 */ /* 0x001f280000300a00 */
[----:B------:R-:W4:Y:S04]  /*6ab70*/  LDL.LU.64 R12, [R1+0x6758] ;  /* 0x00675800010c7983 */ /* 0x000f280000300a00 */
[----:B------:R-:W4:Y:S02]  /*6ab80*/  LDL.LU.64 R10, [R1+0x6750] ;  /* 0x00675000010a7983 */ /* 0x000f240000300a00 */
        /* <DEDUP_REMOVED lines=13> */
[----:B0-----:R-:W2:Y:S04]  /*6ac60*/  LDL.LU.64 R14, [R1+0x6730] ;  /* 0x00673000010e7983 */ /* 0x001ea80000300a00 */
[----:B------:R-:W4:Y:S04]  /*6ac70*/  LDL.LU.64 R10, [R1+0x6728] ;  /* 0x00672800010a7983 */ /* 0x000f280000300a00 */
[----:B------:R-:W3:Y:S04]  /*6ac80*/  LDL.LU R9, [R1+0x6720] ;  /* 0x0067200001097983 */ /* 0x000ee80000300800 */
[----:B------:R-:W-:Y:S04]  /*6ac90*/  STL.64 [R1+0x66c8], R18 ;  /* 0x0066c81201007387 */ /* 0x000fe80000100a00 */
[----:B------:R0:W-:Y:S04]  /*6aca0*/  STL.64 [R1+0x66c0], R16 ;  /* 0x0066c01001007387 */ /* 0x0001e80000100a00 */
[----:B0-----:R-:W3:Y:S04]  /*6acb0*/  LDL.LU R16, [R1+0xf80] ;  /* 0x000f800001107983 */ /* 0x001ee80000300800 */
[----:B------:R-:W3:Y:S01]  /*6acc0*/  LDL.LU R17, [R1+0xf84] ;  /* 0x000f840001117983 */ /* 0x000ee20000300800 */
[----:B--2---:R-:W-:Y:S01]  /*6acd0*/  HMMA.16816.F32.BF16 R12, R24, R14, R4 ;  /* 0x0000000e180c723c */ /* 0x004fe20000041804 */
[----:B----4-:R-:W-:-:S02]  /*6ace0*/  IMAD.MOV.U32 R18, RZ, RZ, R10 ;  /* 0x000000ffff127224 */ /* 0x010fc400078e000a */
[----:B------:R-:W-:Y:S01]  /*6acf0*/  IMAD.MOV.U32 R19, RZ, RZ, R11 ;  /* 0x000000ffff137224 */ /* 0x000fe200078e000b */
[----:B------:R-:W2:Y:S04]  /*6ad00*/  LDL.LU R10, [R1+0x671c] ;  /* 0x00671c00010a7983 */ /* 0x000ea80000300800 */
[----:B------:R-:W2:Y:S04]  /*6ad10*/  LDL.LU R11, [R1+0x6718] ;  /* 0x00671800010b7983 */ /* 0x000ea80000300800 */
[----:B------:R-:W4:Y:S04]  /*6ad20*/  LDL.LU.64 R6, [R1+0x6710] ;  /* 0x0067100001067983 */ /* 0x000f280000300a00 */
[----:B------:R-:W4:Y:S07]  /*6ad30*/  LDL.LU.64 R4, [R1+0x6708] ;  /* 0x0067080001047983 */ /* 0x000f2e0000300a00 */
[----:B------:R-:W-:Y:S04]  /*6ad40*/  STL.64 [R1+0xfc0], R12 ;  /* 0x000fc00c01007387 */ /* 0x000fe80000100a00 */
[----:B------:R0:W-:Y:S04]  /*6ad50*/  STL.64 [R1+0xfc8], R14 ;  /* 0x000fc80e01007387 */ /* 0x0001e80000100a00 */
[----:B0-----:R-:W4:Y:S04]  /*6ad60*/  LDL.LU.64 R14, [R1+0x6700] ;  /* 0x00670000010e7983 */ /* 0x001f280000300a00 */
[----:B------:R-:W3:Y:S01]  /*6ad70*/  LDL.LU.64 R12, [R1+0x66f8] ;  /* 0x0066f800010c7983 */ /* 0x000ee20000300a00 */
[----:B----4-:R-:W-:-:S15]  /*6ad80*/  HMMA.16816.F32.BF16 R4, R24, R14, R4 ;  /* 0x0000000e1804723c */ /* 0x010fde0000041804 */
[----:B------:R-:W-:-:S08]  /*6ad90*/  NOP ;  /* 0x0000000000007918 */ /* 0x000fd00000000000 */
[----:B------:R-:W-:Y:S04]  /*6ada0*/  STL.64 [R1+0xfb0], R4 ;  /* 0x000fb00401007387 */ /* 0x000fe80000100a00 */
[----:B------:R0:W-:Y:S04]  /*6adb0*/  STL.64 [R1+0xfb8], R6 ;  /* 0x000fb80601007387 */ /* 0x0001e80000100a00 */
[----:B0-----:R-:W2:Y:S04]  /*6adc0*/  LDL.LU.64 R6, [R1+0x66f0] ;  /* 0x0066f00001067983 */ /* 0x001ea80000300a00 */
[----:B------:R-:W2:Y:S04]  /*6add0*/  LDL.LU.64 R4, [R1+0x66e8] ;  /* 0x0066e80001047983 */ /* 0x000ea80000300a00 */
[----:B------:R-:W-:Y:S01]  /*6ade0*/  STL.64 [R1+0x6518], R14 ;  /* 0x0065180e01007387 */ /* 0x000fe20000100a00 */
[----:B--2---:R-:W-:-:S15]  /*6adf0*/  HMMA.16816.F32.BF16 R4, R24, R10, R4 ;  /* 0x0000000a1804723c */ /* 0x004fde0000041804 */
[----:B------:R-:W-:-:S08]  /*6ae00*/  NOP ;  /* 0x0000000000007918 */ /* 0x000fd00000000000 */
[----:B------:R-:W-:Y:S04]  /*6ae10*/  STL.64 [R1+0xfa0], R4 ;  /* 0x000fa00401007387 */ /* 0x000fe80000100a00 */
[----:B------:R0:W-:Y:S04]  /*6ae20*/  STL.64 [R1+0xfa8], R6 ;  /* 0x000fa80601007387 */ /* 0x0001e80000100a00 */
[----:B0-----:R-:W3:Y:S04]  /*6ae30*/  LDL.LU.64 R6, [R1+0x66e0] ;  /* 0x0066e00001067983 */ /* 0x001ee80000300a00 */
[----:B------:R-:W2:Y:S04]  /*6ae40*/  LDL.LU.64 R4, [R1+0x66d8] ;  /* 0x0066d80001047983 */ /* 0x000ea80000300a00 */
[----:B------:R-:W-:Y:S04]  /*6ae50*/  STL.64 [R1+0x6510], R10 ;  /* 0x0065100a01007387 */ /* 0x000fe80000100a00 */
[----:B------:R-:W-:Y:S01]  /*6ae60*/  STL [R1+0x650c], R8 ;  /* 0x00650c0801007387 */ /* 0x000fe20000100800 */
[----:B---3--:R-:W-:-:S15]  /*6ae70*/  HMMA.16816.F32.BF16 R20, R24, R6, R20 ;  /* 0x000000061814723c */ /* 0x008fde0000041814 */
[----:B------:R-:W-:-:S08]  /*6ae80*/  NOP ;  /* 0x0000000000007918 */ /* 0x000fd00000000000 */
[----:B------:R-:W-:Y:S04]  /*6ae90*/  STL.64 [R1+0xf90], R20 ;  /* 0x000f901401007387 */ /* 0x000fe80000100a00 */
[----:B------:R0:W-:Y:S04]  /*6aea0*/  STL.64 [R1+0xf98], R22 ;  /* 0x000f981601007387 */ /* 0x0001e80000100a00 */
[----:B0-----:R-:W3:Y:S04]  /*6aeb0*/  LDL.LU.64 R22, [R1+0x66d0] ;  /* 0x0066d00001167983 */ /* 0x001ee80000300a00 */
[----:B------:R0:W-:Y:S04]  /*6aec0*/  STL.64 [R1+0x6408], R6 ;  /* 0x0064080601007387 */ /* 0x0001e80000100a00 */
[----:B--2---:R-:W-:Y:S04]  /*6aed0*/  STL.64 [R1+0x6400], R4 ;  /* 0x0064000401007387 */ /* 0x004fe80000100a00 */
[----:B0-----:R-:W2:Y:S04]  /*6aee0*/  LDL R6, [R1+0x1d8] ;  /* 0x0001d80001067983 */ /* 0x001ea80000100800 */
[----:B------:R-:W2:Y:S01]  /*6aef0*/  LDL R7, [R1+0x1dc] ;  /* 0x0001dc0001077983 */ /* 0x000ea20000100800 */
[----:B---3--:R-:W-:Y:S03]  /*6af00*/  HMMA.16816.F32.BF16 R20, R24, R22, R16 ;  /* 0x000000161814723c */ /* 0x008fe60000041810 */
[----:B------:R-:W3:Y:S04]  /*6af10*/  LDL.LU.64 R18, [R1+0x66c8] ;  /* 0x0066c80001127983 */ /* 0x000ee80000300a00 */
[----:B------:R-:W4:-:S15]  /*6af20*/  LDL.LU.64 R16, [R1+0x66c0] ;  /* 0x0066c00001107983 */ /* 0x000f1e0000300a00 */
[----:B------:R-:W-:-:S01]  /*6af30*/  NOP ;  /* 0x0000000000007918 */ /* 0x000fc20000000000 */
[----:B------:R-:W-:Y:S04]  /*6af40*/  STL.64 [R1+0xf80], R20 ;  /* 0x000f801401007387 */ /* 0x000fe80000100a00 */
[----:B------:R0:W-:Y:S04]  /*6af50*/  STL.64 [R1+0xf88], R22 ;  /* 0x000f881601007387 */ /* 0x0001e80000100a00 */
[----:B0-----:R-:W2:Y:S04]  /*6af60*/  LDL.LU.64 R22, [R1+0x66b8] ;  /* 0x0066b80001167983 */ /* 0x001ea80000300a00 */
[----:B------:R-:W2:Y:S02]  /*6af70*/  LDL.LU.64 R20, [R1+0x66b0] ;  /* 0x0066b00001147983 */ /* 0x000ea40000300a00 */
[----:B--2---:R-:W-:Y:S02]  /*6af80*/  HMMA.16816.F32.BF16 R4, R24, R6, R20 ;  /* 0x000000061804723c */ /* 0x004fe40000041814 */
[----:B------:R-:W2:Y:S04]  /*6af90*/  LDL.LU.64 R22, [R1+0x66a8] ;  /* 0x0066a80001167983 */ /* 0x000ea80000300a00 */
[----:B------:R-:W2:-:S15]  /*6afa0*/  LDL.LU.64 R20, [R1+0x66a0] ;  /* 0x0066a00001147983 */ /* 0x000e9e0000300a00 */
[----:B------:R-:W-:-:S02]  /*6afb0*/  NOP ;  /* 0x0000000000007918 */ /* 0x000fc40000000000 */
[----:B------:R-:W-:Y:S04]  /*6afc0*/  STL.64 [R1+0x460], R4 ;  /* 0x0004600401007387 */ /* 0x000fe80000100a00 */
[----:B------:R0:W-:Y:S04]  /*6afd0*/  STL.64 [R1+0x468], R6 ;  /* 0x0004680601007387 */ /* 0x0001e80000100a00 */
[----:B0-----:R-:W4:Y:S01]  /*6afe0*/  LDL.64 R6, [R1+0xa8] ;  /* 0x0000a80001067983 */ /* 0x001f220000100a00 */
[----:B---3--:R-:W-:Y:S02]  /*6aff0*/  IMAD.MOV.U32 R26, RZ, RZ, R19 ;  /* 0x000000ffff1a7224 */ /* 0x008fe400078e0013 */
[----:B------:R-:W0:Y:S01]  /*6b000*/  S2R R19, SR_TID.X ;  /* 0x0000000000137919 */ /* 0x000e220000002100 */
[----:B------:R-:W-:-:S02]  /*6b010*/  IMAD.MOV.U32 R27, RZ, RZ, R13 ;  /* 0x000000ffff1b7224 */ /* 0x000fc400078e000d */
[----:B------:R-:W1:Y:S01]  /*6b020*/  S2R R13, SR_TID.X ;  /* 0x00000000000d7919 */ /* 0x000e620000002100 */
[----:B----4-:R3:W-:Y:S04]  /*6b030*/  STL.64 [R1+0x64f8], R6 ;  /* 0x0064f80601007387 */ /* 0x0107e80000100a00 */
[----:B------:R-:W2:Y:S04]  /*6b040*/  LDL.LU R4, [R1+0x420] ;  /* 0x0004200001047983 */ /* 0x000ea80000300800 */
[----:B------:R-:W2:Y:S04]  /*6b050*/  LDL.LU R5, [R1+0x424] ;  /* 0x0004240001057983 */ /* 0x000ea80000300800 */
[----:B---3--:R-:W2:Y:S04]  /*6b060*/  LDL.LU R6, [R1+0x428] ;  /* 0x0004280001067983 */ /* 0x008ea80000300800 */
[----:B------:R-:W2:Y:S01]  /*6b070*/  LDL.LU R7, [R1+0x42c] ;  /* 0x00042c0001077983 */ /* 0x000ea20000300800 */
[----:B0-----:R-:W-:Y:S01]  /*6b080*/  LOP3.LUT R15, R19, 0x7, RZ, 0xc0, !PT ;  /* 0x00000007130f7812 */ /* 0x001fe200078ec0ff */
[----:B-1----:R-:W-:-:S04]  /*6b090*/  IMAD.SHL.U32 R19, R13, 0x2, RZ ;  /* 0x000000020d137824 */ /* 0x002fc800078e00ff */
[----:B------:R-:W-:Y:S02]  /*6b0a0*/  IMAD R15, R15, 0x110, RZ ;  /* 0x000001100f0f7824 */ /* 0x000fe400078e02ff */
[----:B------:R-:W-:-:S03]  /*6b0b0*/  IMAD.SHL.U32 R13, R13, 0x80, RZ ;  /* 0x000000800d0d7824 */ /* 0x000fc600078e00ff */
[----:B------:R-:W-:-:S04]  /*6b0c0*/  LOP3.LUT R19, R15, 0x10, R19, 0x78, !PT ;  /* 0x000000100f137812 */ /* 0x000fc800078e7813 */
[----:B------:R-:W-:Y:S01]  /*6b0d0*/  LOP3.LUT R19, R19, 0x800, R13, 0xf8, !PT ;  /* 0x0000080013137812 */ /* 0x000fe200078ef80d */
[----:B--2---:R-:W-:-:S15]  /*6b0e0*/  HMMA.16816.F32.BF16 R4, R20, R26, R4 ;  /* 0x0000001a1404723c */ /* 0x004fde0000041804 */
[----:B------:R-:W-:-:S08]  /*6b0f0*/  NOP ;  /* 0x0000000000007918 */ /* 0x000fd00000000000 */
[----:B------:R-:W-:Y:S04]  /*6b100*/  STL.64 [R1+0x420], R4 ;  /* 0x0004200401007387 */ /* 0x000fe80000100a00 */
[----:B------:R0:W-:Y:S02]  /*6b110*/  STL.64 [R1+0x428], R6 ;  /* 0x0004280601007387 */ /* 0x0001e40000100a00 */
[----:B0-----:R-:W-:Y:S02]  /*6b120*/  IMAD.MOV.U32 R6, RZ, RZ, R3 ;  /* 0x000000ffff067224 */ /* 0x001fe400078e0003 */
[----:B------:R-:W-:Y:S01]  /*6b130*/  IMAD.MOV.U32 R7, RZ, RZ, R12 ;  /* 0x000000ffff077224 */ /* 0x000fe200078e000c */
[----:B------:R-:W2:Y:S04]  /*6b140*/  LDL.LU R3, [R1+0x6698] ;  /* 0x0066980001037983 */ /* 0x000ea80000300800 */
[----:B------:R0:W-:Y:S04]  /*6b150*/  STL.64 [R1+0x6520], R6 ;  /* 0x0065200601007387 */ /* 0x0001e80000100a00 */
[----:B------:R-:W3:Y:S04]  /*6b160*/  LDL.LU R12, [R1+0x8e0] ;  /* 0x0008e000010c7983 */ /* 0x000ee80000300800 */
[----:B------:R-:W3:Y:S04]  /*6b170*/  LDL.LU R13, [R1+0x8e4] ;  /* 0x0008e400010d7983 */ /* 0x000ee80000300800 */
[----:B------:R-:W4:Y:S04]  /*6b180*/  LDL.LU R14, [R1+0x8e8] ;  /* 0x0008e800010e7983 */ /* 0x000f280000300800 */
[----:B------:R-:W4:Y:S01]  /*6b190*/  LDL.LU R15, [R1+0x8ec] ;  /* 0x0008ec00010f7983 */ /* 0x000f220000300800 */
[----:B0-----:R-:W-:-:S02]  /*6b1a0*/  IMAD.MOV.U32 R6, RZ, RZ, R28 ;  /* 0x000000ffff067224 */ /* 0x001fc400078e001c */
[----:B------:R-:W-:Y:S01]  /*6b1b0*/  IMAD.MOV.U32 R7, RZ, RZ, R29 ;  /* 0x000000ffff077224 */ /* 0x000fe200078e001d */
[----:B----4-:R-:W-:Y:S04]  /*6b1c0*/  STL.64 [R1+0x6530], R14 ;  /* 0x0065300e01007387 */ /* 0x010fe80000100a00 */
[----:B---3--:R-:W-:Y:S04]  /*6b1d0*/  STL.64 [R1+0x6528], R12 ;  /* 0x0065280c01007387 */ /* 0x008fe80000100a00 */
[----:B------:R-:W3:Y:S04]  /*6b1e0*/  LDL.LU R28, [R1+0x6694] ;  /* 0x00669400011c7983 */ /* 0x000ee80000300800 */
[----:B------:R-:W4:Y:S04]  /*6b1f0*/  LDL.LU R29, [R1+0x6690] ;  /* 0x00669000011d7983 */ /* 0x000f280000300800 */
[----:B------:R2:W-:Y:S02]  /*6b200*/  STL.64 [R1+0x6538], R6 ;  /* 0x0065380601007387 */ /* 0x0005e40000100a00 */
[----:B--2---:R-:W-:-:S02]  /*6b210*/  IMAD.MOV.U32 R6, RZ, RZ, R3 ;  /* 0x000000ffff067224 */ /* 0x004fc400078e0003 */
[----:B------:R-:W-:Y:S01]  /*6b220*/  IMAD.MOV.U32 R7, RZ, RZ, R9 ;  /* 0x000000ffff077224 */ /* 0x000fe200078e0009 */
[----:B------:R-:W2:Y:S04]  /*6b230*/  LDL.LU R3, [R1+0x668c] ;  /* 0x00668c0001037983 */ /* 0x000ea80000300800 */
[----:B------:R-:W2:Y:S04]  /*6b240*/  LDL.LU R9, [R1+0x6688] ;  /* 0x0066880001097983 */ /* 0x000ea80000300800 */
[----:B------:R3:W-:Y:S04]  /*6b250*/  STL.64 [R1+0x6550], R6 ;  /* 0x0065500601007387 */ /* 0x0007e80000100a00 */
[----:B------:R-:W2:Y:S04]  /*6b260*/  LDL.LU R12, [R1+0x8f0] ;  /* 0x0008f000010c7983 */ /* 0x000ea80000300800 */
[----:B------:R-:W2:Y:S04]  /*6b270*/  LDL.LU R13, [R1+0x8f4] ;  /* 0x0008f400010d7983 */ /* 0x000ea80000300800 */
[----:B------:R-:W2:Y:S04]  /*6b280*/  LDL.LU R14, [R1+0x8f8] ;  /* 0x0008f800010e7983 */ /* 0x000ea80000300800 */
[----:B------:R-:W2:Y:S01]  /*6b290*/  LDL.LU R15, [R1+0x8fc] ;  /* 0x0008fc00010f7983 */ /* 0x000ea20000300800 */
[----:B---3--:R-:W-:-:S02]  /*6b2a0*/  IMAD.MOV.U32 R7, RZ, RZ, R28 ;  /* 0x000000ffff077224 */ /* 0x008fc400078e001c */
[----:B----4-:R-:W-:Y:S02]  /*6b2b0*/  IMAD.MOV.U32 R6, RZ, RZ, R29 ;  /* 0x000000ffff067224 */ /* 0x010fe400078e001d */
[----:B------:R-:W3:Y:S04]  /*6b2c0*/  LDL.LU R29, [R1+0x6684] ;  /* 0x00668400011d7983 */ /* 0x000ee80000300800 */
[----:B------:R-:W4:Y:S04]  /*6b2d0*/  LDL.LU R28, [R1+0x6680] ;  /* 0x00668000011c7983 */ /* 0x000f280000300800 */
[----:B------:R-:W-:Y:S04]  /*6b2e0*/  STL.64 [R1+0x6568], R6 ;  /* 0x0065680601007387 */ /* 0x000fe80000100a00 */
[----:B--2---:R-:W-:Y:S04]  /*6b2f0*/  STL.64 [R1+0x6548], R14 ;  /* 0x0065480e01007387 */ /* 0x004fe80000100a00 */
[----:B------:R0:W-:Y:S04]  /*6b300*/  STL.64 [R1+0x6540], R12 ;  /* 0x0065400c01007387 */ /* 0x0001e80000100a00 */
[----:B0-----:R-:W2:Y:S04]  /*6b310*/  LDL.LU R12, [R1+0x900] ;  /* 0x00090000010c7983 */ /* 0x001ea80000300800 */
[----:B------:R-:W2:Y:S04]  /*6b320*/  LDL.LU R13, [R1+0x904] ;  /* 0x00090400010d7983 */ /* 0x000ea80000300800 */
[----:B------:R-:W3:Y:S04]  /*6b330*/  LDL.LU R14, [R1+0x908] ;  /* 0x00090800010e7983 */ /* 0x000ee80000300800 */
[----:B------:R-:W3:Y:S01]  /*6b340*/  LDL.LU R15, [R1+0x90c] ;  /* 0x00090c00010f7983 */ /* 0x000ee20000300800 */
[----:B------:R-:W-:-:S02]  /*6b350*/  IMAD.MOV.U32 R6, RZ, RZ, R9 ;  /* 0x000000ffff067224 */ /* 0x000fc400078e0009 */
[----:B------:R-:W-:Y:S01]  /*6b360*/  IMAD.MOV.U32 R7, RZ, RZ, R3 ;  /* 0x000000ffff077224 */ /* 0x000fe200078e0003 */
[----:B------:R-:W4:Y:S04]  /*6b370*/  LDL.LU R9, [R1+0x667c] ;  /* 0x00667c0001097983 */ /* 0x000f280000300800 */
[----:B------:R-:W4:Y:S04]  /*6b380*/  LDL.LU R3, [R1+0x6678] ;  /* 0x0066780001037983 */ /* 0x000f280000300800 */
[----:B------:R-:W-:Y:S04]  /*6b390*/  STL.64 [R1+0x6580], R6 ;  /* 0x0065800601007387 */ /* 0x000fe80000100a00 */
[----:B---3--:R-:W-:Y:S04]  /*6b3a0*/  STL.64 [R1+0x6560], R14 ;  /* 0x0065600e01007387 */ /* 0x008fe80000100a00 */
[----:B--2---:R0:W-:Y:S04]  /*6b3b0*/  STL.64 [R1+0x6558], R12 ;  /* 0x0065580c01007387 */ /* 0x0041e80000100a00 */
[----:B0-----:R-:W2:Y:S04]  /*6b3c0*/  LDL.LU R12, [R1+0x910] ;  /* 0x00091000010c7983 */ /* 0x001ea80000300800 */
[----:B------:R-:W2:Y:S04]  /*6b3d0*/  LDL.LU R13, [R1+0x914] ;  /* 0x00091400010d7983 */ /* 0x000ea80000300800 */
[----:B------:R-:W3:Y:S04]  /*6b3e0*/  LDL.LU R14, [R1+0x918] ;  /* 0x00091800010e7983 */ /* 0x000ee80000300800 */
[----:B------:R-:W3:Y:S01]  /*6b3f0*/  LDL.LU R15, [R1+0x91c] ;  /* 0x00091c00010f7983 */ /* 0x000ee20000300800 */
[----:B----4-:R-:W-:-:S02]  /*6b400*/  IMAD.MOV.U32 R6, RZ, RZ, R28 ;  /* 0x000000ffff067224 */ /* 0x010fc400078e001c */
        /* <DEDUP_REMOVED lines=25> */
[----:B------:R0:W-:Y:S02]  /*6b5a0*/  STL.64 [R1+0x65c8], R6 ;  /* 0x0065c80601007387 */ /* 0x0001e40000100a00 */
[----:B0-----:R-:W-:-:S02]  /*6b5b0*/  IMAD.MOV.U32 R6, RZ, RZ, R9 ;  /* 0x000000ffff067224 */ /* 0x001fc400078e0009 */
        /* <DEDUP_REMOVED lines=34> */
[----:B------:R-:W4:Y:S04]  /*6b7e0*/  LDL.64 R26, [R1+0x198] ;  /* 0x00019800011a7983 */ /* 0x000f280000100a00 */
        /* <DEDUP_REMOVED lines=8> */
[----:B------:R-:W-:-:S05]  /*6b870*/  IMAD.MOV.U32 R7, RZ, RZ, R3 ;  /* 0x000000ffff077224 */ /* 0x000fca00078e0003 */
[----:B------:R0:W-:Y:S04]  /*6b880*/  STL.64 [R1+0x6640], R6 ;  /* 0x0066400601007387 */ /* 0x0001e80000100a00 */
[----:B------:R-:W4:Y:S04]  /*6b890*/  LDL.LU R4, [R1+0x410] ;  /* 0x0004100001047983 */ /* 0x000f280000300800 */
[----:B------:R-:W4:Y:S04]  /*6b8a0*/  LDL.LU R5, [R1+0x414] ;  /* 0x0004140001057983 */ /* 0x000f280000300800 */
[----:B0-----:R-:W4:Y:S04]  /*6b8b0*/  LDL.LU R6, [R1+0x418] ;  /* 0x0004180001067983 */ /* 0x001f280000300800 */
[----:B------:R-:W4:Y:S04]  /*6b8c0*/  LDL.LU R7, [R1+0x41c] ;  /* 0x00041c0001077983 */ /* 0x000f280000300800 */
[----:B---3--:R-:W-:Y:S04]  /*6b8d0*/  STL.64 [R1+0x6608], R14 ;  /* 0x0066080e01007387 */ /* 0x008fe80000100a00 */
[----:B--2---:R0:W-:Y:S04]  /*6b8e0*/  STL.64 [R1+0x6600], R12 ;  /* 0x0066000c01007387 */ /* 0x0041e80000100a00 */
[----:B0-----:R-:W2:Y:S04]  /*6b8f0*/  LDL.LU R12, [R1+0x980] ;  /* 0x00098000010c7983 */ /* 0x001ea80000300800 */
[----:B------:R-:W2:Y:S04]  /*6b900*/  LDL.LU R13, [R1+0x984] ;  /* 0x00098400010d7983 */ /* 0x000ea80000300800 */
[----:B------:R-:W3:Y:S04]  /*6b910*/  LDL.LU R14, [R1+0x988] ;  /* 0x00098800010e7983 */ /* 0x000ee80000300800 */
[----:B------:R-:W3:Y:S01]  /*6b920*/  LDL.LU R15, [R1+0x98c] ;  /* 0x00098c00010f7983 */ /* 0x000ee20000300800 */
[----:B----4-:R-:W-:Y:S03]  /*6b930*/  HMMA.16816.F32.BF16 R4, R20, R26, R4 ;  /* 0x0000001a1404723c */ /* 0x010fe60000041804 */
[----:B---3--:R-:W-:Y:S04]  /*6b940*/  STL.64 [R1+0x6620], R14 ;  /* 0x0066200e01007387 */ /* 0x008fe80000100a00 */
[----:B--2---:R0:W-:Y:S04]  /*6b950*/  STL.64 [R1+0x6618], R12 ;  /* 0x0066180c01007387 */ /* 0x0041e80000100a00 */
[----:B0-----:R-:W2:Y:S04]  /*6b960*/  LDL.LU R12, [R1+0x990] ;  /* 0x00099000010c7983 */ /* 0x001ea80000300800 */
[----:B------:R-:W2:Y:S04]  /*6b970*/  LDL.LU R13, [R1+0x994] ;  /* 0x00099400010d7983 */ /* 0x000ea80000300800 */
[----:B------:R-:W3:Y:S04]  /*6b980*/  LDL.LU R14, [R1+0x998] ;  /* 0x00099800010e7983 */ /* 0x000ee80000300800 */
[----:B------:R-:W3:Y:S01]  /*6b990*/  LDL.LU R15, [R1+0x99c] ;  /* 0x00099c00010f7983 */ /* 0x000ee20000300800 */
[----:B------:R-:W-:Y:S01]  /*6b9a0*/  LOP3.LUT R19, R19, 0x20, RZ, 0x3c, !PT ;  /* 0x0000002013137812 */ /* 0x000fe200078e3cff */
[----:B------:R-:W-:-:S02]  /*6b9b0*/  IMAD.MOV.U32 R29, RZ, RZ, R26 ;  /* 0x000000ffff1d7224 */ /* 0x000fc400078e001a */
[----:B------:R-:W-:Y:S02]  /*6b9c0*/  IMAD.MOV.U32 R3, RZ, RZ, R27 ;  /* 0x000000ffff037224 */ /* 0x000fe400078e001b */
[----:B------:R-:W0:Y:S04]  /*6b9d0*/  LDSM.16.MT88.4 R24, [R19+UR4+0x11000] ;  /* 0x011000041318783b */ /* 0x000e280008004200 */
[----:B---3--:R-:W-:Y:S04]  /*6b9e0*/  STL.64 [R1+0x6638], R14 ;  /* 0x0066380e01007387 */ /* 0x008fe80000100a00 */
[----:B--2---:R1:W-:Y:S04]  /*6b9f0*/  STL.64 [R1+0x6630], R12 ;  /* 0x0066300c01007387 */ /* 0x0043e80000100a00 */
[----:B-1----:R-:W2:Y:S04]  /*6ba00*/  LDL.LU R12, [R1+0x9a0] ;  /* 0x0009a000010c7983 */ /* 0x002ea80000300800 */
[----:B------:R-:W2:Y:S04]  /*6ba10*/  LDL.LU R13, [R1+0x9a4] ;  /* 0x0009a400010d7983 */ /* 0x000ea80000300800 */
[----:B------:R-:W2:Y:S04]  /*6ba20*/  LDL.LU R14, [R1+0x9a8] ;  /* 0x0009a800010e7983 */ /* 0x000ea80000300800 */
[----:B------:R-:W2:Y:S04]  /*6ba30*/  LDL.LU R15, [R1+0x9ac] ;  /* 0x0009ac00010f7983 */ /* 0x000ea80000300800 */
[----:B------:R-:W3:Y:S04]  /*6ba40*/  LDL.64 R10, [R1+0xc8] ;  /* 0x0000c800010a7983 */ /* 0x000ee80000100a00 */
[----:B------:R-:W-:Y:S04]  /*6ba50*/  STL.64 [R1+0x410], R4 ;  /* 0x0004100401007387 */ /* 0x000fe80000100a00 */
[----:B------:R1:W-:Y:S04]  /*6ba60*/  STL.64 [R1+0x418], R6 ;  /* 0x0004180601007387 */ /* 0x0003e80000100a00 */
[----:B-1----:R-:W2:Y:S04]  /*6ba70*/  LDL.LU.64 R6, [R1+0x6640] ;  /* 0x0066400001067983 */ /* 0x002ea80000300a00 */
[----:B------:R-:W-:Y:S04]  /*6ba80*/  STL [R1+0x6410], R19 ;  /* 0x0064101301007387 */ /* 0x000fe80000100800 */
[----:B------:R-:W-:Y:S04]  /*6ba90*/  STL [R1+0x6508], R18 ;  /* 0x0065081201007387 */ /* 0x000fe80000100800 */
[----:B------:R1:W-:Y:S04]  /*6baa0*/  STL.64 [R1+0x6500], R16 ;  /* 0x0065001001007387 */ /* 0x0003e80000100a00 */
[----:B-1----:R-:W4:Y:S04]  /*6bab0*/  LDL.LU R16, [R1+0x8d0] ;  /* 0x0008d00001107983 */ /* 0x002f280000300800 */
[----:B------:R-:W4:Y:S04]  /*6bac0*/  LDL.LU R17, [R1+0x8d4] ;  /* 0x0008d40001117983 */ /* 0x000f280000300800 */
[----:B------:R-:W4:Y:S04]  /*6bad0*/  LDL.LU R18, [R1+0x8d8] ;  /* 0x0008d80001127983 */ /* 0x000f280000300800 */
[----:B------:R-:W4:Y:S04]  /*6bae0*/  LDL.LU R19, [R1+0x8dc] ;  /* 0x0008dc0001137983 */ /* 0x000f280000300800 */
[----:B0-----:R-:W-:Y:S04]  /*6baf0*/  STL.64 [R1+0x63d8], R26 ;  /* 0x0063d81a01007387 */ /* 0x001fe80000100a00 */
[----:B------:R0:W-:Y:S04]  /*6bb00*/  STL.64 [R1+0x63d0], R24 ;  /* 0x0063d01801007387 */ /* 0x0001e80000100a00 */
[----:B0-----:R-:W4:Y:S04]  /*6bb10*/  LDL.LU R24, [R1+0x8c0] ;  /* 0x0008c00001187983 */ /* 0x001f280000300800 */
[----:B------:R-:W4:Y:S04]  /*6bb20*/  LDL.LU R25, [R1+0x8c4] ;  /* 0x0008c40001197983 */ /* 0x000f280000300800 */
[----:B------:R-:W4:Y:S04]  /*6bb30*/  LDL.LU R26, [R1+0x8c8] ;  /* 0x0008c800011a7983 */ /* 0x000f280000300800 */
[----:B------:R-:W4:Y:S01]  /*6bb40*/  LDL.LU R27, [R1+0x8cc] ;  /* 0x0008cc00011b7983 */ /* 0x000f220000300800 */
[----:B--2---:R-:W-:Y:S03]  /*6bb50*/  HMMA.16816.F32.BF16 R4, R20, R6, R12 ;  /* 0x000000061404723c */ /* 0x004fe6000004180c */
[----:B------:R-:W2:Y:S04]  /*6bb60*/  LDL.LU.64 R14, [R1+0x6638] ;  /* 0x00663800010e7983 */ /* 0x000ea80000300a00 */
[----:B------:R-:W2:-:S15]  /*6bb70*/  LDL.LU.64 R12, [R1+0x6630] ;  /* 0x00663000010c7983 */ /* 0x000e9e0000300a00 */
[----:B------:R-:W-:-:S01]  /*6bb80*/  NOP ;  /* 0x0000000000007918 */ /* 0x000fc20000000000 */
[----:B------:R-:W-:Y:S04]  /*6bb90*/  STL.64 [R1+0x9a0], R4 ;  /* 0x0009a00401007387 */ /* 0x000fe80000100a00 */
        /* <DEDUP_REMOVED lines=74> */
[----:B------:R-:W2:Y:S01]  /*6c040*/  LDL.LU.64 R12, [R1+0x6528] ;  /* 0x00652800010c7983 */ /* 0x000ea20000300a00 */
[----:B---3--:R-:W-:-:S15]  /*6c050*/  IMAD.MOV.U32 R9, RZ, RZ, R11 ;  /* 0x000000ffff097224 */ /* 0x008fde00078e000b */
[----:B------:R-:W-:-:S01]  /*6c060*/  NOP ;  /* 0x0000000000007918 */ /* 0x000fc20000000000 */
[----:B------:R-:W-:Y:S04]  /*6c070*/  STL.64 [R1+0x8f0], R4 ;  /* 0x0008f00401007387 */ /* 0x000fe80000100a00 */
[----:B------:R0:W-:Y:S04]  /*6c080*/  STL.64 [R1+0x8f8], R6 ;  /* 0x0008f80601007387 */ /* 0x0001e80000100a00 */
[----:B0-----:R-:W4:Y:S01]  /*6c090*/  LDL.LU.64 R6, [R1+0x6520] ;  /* 0x0065200001067983 */ /* 0x001f220000300a00 */
[----:B--2---:R-:W-:-:S15]  /*6c0a0*/  HMMA.16816.F32.BF16 R12, R20, R10, R12 ;  /* 0x0000000a140c723c */ /* 0x004fde000004180c */
[----:B------:R-:W-:-:S08]  /*6c0b0*/  NOP ;  /* 0x0000000000007918 */ /* 0x000fd00000000000 */
[----:B------:R0:W-:Y:S04]  /*6c0c0*/  STL.64 [R1+0x8e0], R12 ;  /* 0x0008e00c01007387 */ /* 0x0001e80000100a00 */
[----:B------:R1:W-:Y:S01]  /*6c0d0*/  STL.64 [R1+0x8e8], R14 ;  /* 0x0008e80e01007387 */ /* 0x0003e20000100a00 */
[----:B0-----:R-:W-:-:S03]  /*6c0e0*/  IMAD.MOV.U32 R12, RZ, RZ, R10 ;  /* 0x000000ffff0c7224 */ /* 0x001fc600078e000a */
[----:B-1----:R-:W2:Y:S04]  /*6c0f0*/  LDL.LU.64 R14, [R1+0x6518] ;  /* 0x00651800010e7983 */ /* 0x002ea80000300a00 */
[----:B------:R-:W3:Y:S01]  /*6c100*/  LDL.LU.64 R10, [R1+0x6510] ;  /* 0x00651000010a7983 */ /* 0x000ee20000300a00 */
[C---:B----4-:R-:W-:Y:S03]  /*6c110*/  HMMA.16816.F32.BF16 R4, R20.reuse, R6, R16 ;  /* 0x000000061404723c */ /* 0x050fe60000041810 */
[----:B------:R-:W4:Y:S04]  /*6c120*/  LDL.LU R8, [R1+0x650c] ;  /* 0x00650c0001087983 */ /* 0x000f280000300800 */
[----:B---3--:R-:W-:Y:S04]  /*6c130*/  STL.64 [R1+0x6418], R10 ;  /* 0x0064180a01007387 */ /* 0x008fe80000100a00 */
[----:B------:R-:W-:Y:S04]  /*6c140*/  STL [R1+0x6414], R9 ;  /* 0x0064140901007387 */ /* 0x000fe80000100800 */
[----:B------:R-:W3:Y:S04]  /*6c150*/  LDL.LU R18, [R1+0x6508] ;  /* 0x0065080001127983 */ /* 0x000ee80000300800 */
[----:B------:R-:W4:Y:S04]  /*6c160*/  LDL.LU.64 R16, [R1+0x6500] ;  /* 0x0065000001107983 */ /* 0x000f280000300a00 */
[----:B------:R-:W-:Y:S04]  /*6c170*/  STL.64 [R1+0x8d0], R4 ;  /* 0x0008d00401007387 */ /* 0x000fe80000100a00 */
[----:B------:R0:W-:Y:S04]  /*6c180*/  STL.64 [R1+0x8d8], R6 ;  /* 0x0008d80601007387 */ /* 0x0001e80000100a00 */
[----:B0-----:R-:W2:Y:S02]  /*6c190*/  LDL.LU.64 R6, [R1+0x64f8] ;  /* 0x0064f80001067983 */ /* 0x001ea40000300a00 */
[----:B--2---:R-:W-:Y:S06]  /*6c1a0*/  HMMA.16816.F32.BF16 R24, R20, R6, R24 ;  /* 0x000000061418723c */ /* 0x004fec0000041818 */
[----:B------:R-:W-:-:S15]  /*6c1b0*/  IMAD.MOV.U32 R13, RZ, RZ, R7 ;  /* 0x000000ffff0d7224 */ /* 0x000fde00078e0007 */
[----:B------:R-:W-:-:S02]  /*6c1c0*/  NOP ;  /* 0x0000000000007918 */ /* 0x000fc40000000000 */
[----:B------:R-:W-:Y:S04]  /*6c1d0*/  STL.64 [R1+0x8c0], R24 ;  /* 0x0008c01801007387 */ /* 0x000fe80000100a00 */
[----:B------:R-:W-:Y:S04]  /*6c1e0*/  STL.64 [R1+0x8c8], R26 ;  /* 0x0008c81a01007387 */ /* 0x000fe80000100a00 */
[----:B------:R-:W-:Y:S04]  /*6c1f0*/  STL.64 [R1+0x6428], R14 ;  /* 0x0064280e01007387 */ /* 0x000fe80000100a00 */
[----:B------:R0:W-:Y:S04]  /*6c200*/  STL.64 [R1+0x6420], R12 ;  /* 0x0064200c01007387 */ /* 0x0001e80000100a00 */
[----:B0-----:R-:W2:Y:S04]  /*6c210*/  LDL.LU R12, [R1+0x820] ;  /* 0x00082000010c7983 */ /* 0x001ea80000300800 */
[----:B------:R-:W2:Y:S04]  /*6c220*/  LDL.LU R13, [R1+0x824] ;  /* 0x00082400010d7983 */ /* 0x000ea80000300800 */
[----:B------:R-:W3:Y:S04]  /*6c230*/  LDL.LU R14, [R1+0x828] ;  /* 0x00082800010e7983 */ /* 0x000ee80000300800 */
[----:B------:R-:W3:Y:S04]  /*6c240*/  LDL.LU R15, [R1+0x82c] ;  /* 0x00082c00010f7983 */ /* 0x000ee80000300800 */
[----:B---3--:R0:W-:Y:S04]  /*6c250*/  STL.64 [R1+0x6438], R14 ;  /* 0x0064380e01007387 */ /* 0x0081e80000100a00 */
[----:B--2---:R-:W-:Y:S01]  /*6c260*/  STL.64 [R1+0x6430], R12 ;  /* 0x0064300c01007387 */ /* 0x004fe20000100a00 */
[----:B0-----:R-:W-:-:S02]  /*6c270*/  IMAD.MOV.U32 R14, RZ, RZ, R18 ;  /* 0x000000ffff0e7224 */ /* 0x001fc400078e0012 */
[----:B----4-:R-:W-:Y:S01]  /*6c280*/  IMAD.MOV.U32 R15, RZ, RZ, R8 ;  /* 0x000000ffff0f7224 */ /* 0x010fe200078e0008 */
[----:B------:R-:W2:Y:S04]  /*6c290*/  LDL.LU R18, [R1+0x64f0] ;  /* 0x0064f00001127983 */ /* 0x000ea80000300800 */
[----:B------:R-:W-:Y:S04]  /*6c2a0*/  STL.64 [R1+0x6448], R14 ;  /* 0x0064480e01007387 */ /* 0x000fe80000100a00 */
[----:B------:R-:W3:Y:S04]  /*6c2b0*/  LDL.64 R10, [R1+0x8] ;  /* 0x00000800010a7983 */ /* 0x000ee80000100a00 */
[----:B---3--:R0:W-:Y:S04]  /*6c2c0*/  STL.64 [R1+0x6440], R10 ;  /* 0x0064400a01007387 */ /* 0x0081e80000100a00 */
[----:B------:R-:W3:Y:S04]  /*6c2d0*/  LDL.LU R8, [R1+0x830] ;  /* 0x0008300001087983 */ /* 0x000ee80000300800 */
[----:B------:R-:W3:Y:S04]  /*6c2e0*/  LDL.LU R9, [R1+0x834] ;  /* 0x0008340001097983 */ /* 0x000ee80000300800 */
[----:B0-----:R-:W4:Y:S04]  /*6c2f0*/  LDL.LU R10, [R1+0x838] ;  /* 0x00083800010a7983 */ /* 0x001f280000300800 */
[----:B------:R-:W4:Y:S04]  /*6c300*/  LDL.LU R11, [R1+0x83c] ;  /* 0x00083c00010b7983 */ /* 0x000f280000300800 */
[----:B------:R-:W3:Y:S01]  /*6c310*/  LDL R26, [R1+0x48] ;  /* 0x00004800011a7983 */ /* 0x000ee20000100800 */
[----:B--2---:R-:W-:-:S02]  /*6c320*/  IMAD.MOV.U32 R27, RZ, RZ, R18 ;  /* 0x000000ffff1b7224 */ /* 0x004fc400078e0012 */
[----:B------:R-:W-:Y:S01]  /*6c330*/  IMAD.MOV.U32 R28, RZ, RZ, R6 ;  /* 0x000000ffff1c7224 */ /* 0x000fe200078e0006 */
[----:B------:R-:W2:Y:S04]  /*6c340*/  LDL.LU R18, [R1+0x64ec] ;  /* 0x0064ec0001127983 */ /* 0x000ea80000300800 */
[----:B---3--:R0:W-:Y:S04]  /*6c350*/  STL.64 [R1+0x6480], R26 ;  /* 0x0064801a01007387 */ /* 0x0081e80000100a00 */
[----:B------:R-:W3:Y:S04]  /*6c360*/  LDL R6, [R1+0x58] ;  /* 0x0000580001067983 */ /* 0x000ee80000100800 */
[----:B------:R-:W3:Y:S04]  /*6c370*/  LDL R7, [R1+0x5c] ;  /* 0x00005c0001077983 */ /* 0x000ee80000100800 */
[----:B---3--:R1:W-:Y:S04]  /*6c380*/  STL.64 [R1+0x6488], R6 ;  /* 0x0064880601007387 */ /* 0x0083e80000100a00 */
[----:B------:R-:W3:Y:S04]  /*6c390*/  LDL.LU R24, [R1+0x870] ;  /* 0x0008700001187983 */ /* 0x000ee80000300800 */
[----:B------:R-:W3:Y:S04]  /*6c3a0*/  LDL.LU R25, [R1+0x874] ;  /* 0x0008740001197983 */ /* 0x000ee80000300800 */
[----:B0-----:R-:W4:Y:S04]  /*6c3b0*/  LDL.LU R26, [R1+0x878] ;  /* 0x00087800011a7983 */ /* 0x001f280000300800 */
[----:B------:R-:W4:Y:S04]  /*6c3c0*/  LDL.LU R27, [R1+0x87c] ;  /* 0x00087c00011b7983 */ /* 0x000f280000300800 */
[----:B----4-:R-:W-:Y:S04]  /*6c3d0*/  STL.64 [R1+0x6498], R26 ;  /* 0x0064981a01007387 */ /* 0x010fe80000100a00 */
[----:B---3--:R-:W-:Y:S04]  /*6c3e0*/  STL.64 [R1+0x6490], R24 ;  /* 0x0064901801007387 */ /* 0x008fe80000100a00 */
[----:B-1----:R-:W3:Y:S01]  /*6c3f0*/  LDL R6, [R1+0x68] ;  /* 0x0000680001067983 */ /* 0x002ee20000100800 */
[----:B--2---:R-:W-:-:S03]  /*6c400*/  IMAD.MOV.U32 R7, RZ, RZ, R18 ;  /* 0x000000ffff077224 */ /* 0x004fc600078e0012 */
[----:B------:R-:W2:Y:S04]  /*6c410*/  LDL.LU R18, [R1+0x64e8] ;  /* 0x0064e80001127983 */ /* 0x000ea80000300800 */
[----:B---3--:R0:W-:Y:S04]  /*6c420*/  STL.64 [R1+0x64a0], R6 ;  /* 0x0064a00601007387 */ /* 0x0081e80000100a00 */
[----:B0-----:R-:W3:Y:S04]  /*6c430*/  LDL.64 R6, [R1+0x78] ;  /* 0x0000780001067983 */ /* 0x001ee80000100a00 */
[----:B---3--:R0:W-:Y:S04]  /*6c440*/  STL.64 [R1+0x64b8], R6 ;  /* 0x0064b80601007387 */ /* 0x0081e80000100a00 */
[----:B------:R-:W3:Y:S04]  /*6c450*/  LDL.LU R24, [R1+0x880] ;  /* 0x0008800001187983 */ /* 0x000ee80000300800 */
[----:B------:R-:W3:Y:S04]  /*6c460*/  LDL.LU R25, [R1+0x884] ;  /* 0x0008840001197983 */ /* 0x000ee80000300800 */
[----:B------:R-:W4:Y:S04]  /*6c470*/  LDL.LU R26, [R1+0x888] ;  /* 0x00088800011a7983 */ /* 0x000f280000300800 */
[----:B------:R-:W4:Y:S04]  /*6c480*/  LDL.LU R27, [R1+0x88c] ;  /* 0x00088c00011b7983 */ /* 0x000f280000300800 */
[----:B0-----:R-:W2:Y:S04]  /*6c490*/  LDL R6, [R1+0x88] ;  /* 0x0000880001067983 */ /* 0x001ea80000100800 */
[----:B------:R-:W2:Y:S04]  /*6c4a0*/  LDL R7, [R1+0x8c] ;  /* 0x00008c0001077983 */ /* 0x000ea80000100800 */
[----:B--2---:R-:W-:Y:S04]  /*6c4b0*/  STL.64 [R1+0x64d0], R6 ;  /* 0x0064d00601007387 */ /* 0x004fe80000100a00 */
[----:B----4-:R-:W-:Y:S04]  /*6c4c0*/  STL.64 [R1+0x64b0], R26 ;  /* 0x0064b01a01007387 */ /* 0x010fe80000100a00 */
[----:B---3--:R0:W-:Y:S04]  /*6c4d0*/  STL.64 [R1+0x64a8], R24 ;  /* 0x0064a81801007387 */ /* 0x0081e80000100a00 */
[----:B0-----:R-:W2:Y:S04]  /*6c4e0*/  LDL.LU R24, [R1+0x890] ;  /* 0x0008900001187983 */ /* 0x001ea80000300800 */
[----:B------:R-:W2:Y:S04]  /*6c4f0*/  LDL.LU R25, [R1+0x894] ;  /* 0x0008940001197983 */ /* 0x000ea80000300800 */
[----:B------:R-:W3:Y:S04]  /*6c500*/  LDL.LU R26, [R1+0x898] ;  /* 0x00089800011a7983 */ /* 0x000ee80000300800 */
[----:B------:R-:W3:Y:S04]  /*6c510*/  LDL.LU R27, [R1+0x89c] ;  /* 0x00089c00011b7983 */ /* 0x000ee80000300800 */
[----:B------:R-:W4:Y:S04]  /*6c520*/  LDL R6, [R1+0x98] ;  /* 0x0000980001067983 */ /* 0x000f280000100800 */
        /* <DEDUP_REMOVED lines=8> */
[----:B---3--:R-:W-:Y:S04]  /*6c5b0*/  STL.64 [R1+0x64e0], R26 ;  /* 0x0064e01a01007387 */ /* 0x008fe80000100a00 */
[----:B--2---:R0:W-:Y:S04]  /*6c5c0*/  STL.64 [R1+0x64d8], R24 ;  /* 0x0064d81801007387 */ /* 0x0041e80000100a00 */
[----:B0-----:R-:W4:Y:S04]  /*6c5d0*/  LDL.LU R24, [R1+0x8b0] ;  /* 0x0008b00001187983 */ /* 0x001f280000300800 */
[----:B------:R-:W4:Y:S04]  /*6c5e0*/  LDL.LU R25, [R1+0x8b4] ;  /* 0x0008b40001197983 */ /* 0x000f280000300800 */
[----:B------:R-:W4:Y:S04]  /*6c5f0*/  LDL.LU R26, [R1+0x8b8] ;  /* 0x0008b800011a7983 */ /* 0x000f280000300800 */
[----:B------:R-:W4:Y:S04]  /*6c600*/  LDL.LU R27, [R1+0x8bc] ;  /* 0x0008bc00011b7983 */ /* 0x000f280000300800 */
[----:B------:R-:W-:Y:S04]  /*6c610*/  STL.64 [R1+0x6458], R10 ;  /* 0x0064580a01007387 */ /* 0x000fe80000100a00 */
[----:B------:R-:W-:Y:S04]  /*6c620*/  STL.64 [R1+0x6450], R8 ;  /* 0x0064500801007387 */ /* 0x000fe80000100a00 */
[----:B------:R0:W-:Y:S02]  /*6c630*/  STL.64 [R1+0x6460], R14 ;  /* 0x0064600e01007387 */ /* 0x0001e40000100a00 */
[----:B0-----:R-:W-:-:S02]  /*6c640*/  IMAD.MOV.U32 R14, RZ, RZ, R2 ;  /* 0x000000ffff0e7224 */ /* 0x001fc400078e0002 */
[----:B------:R-:W-:-:S05]  /*6c650*/  IMAD.MOV.U32 R15, RZ, RZ, R0 ;  /* 0x000000ffff0f7224 */ /* 0x000fca00078e0000 */
[----:B------:R0:W-:Y:S04]  /*6c660*/  STL.64 [R1+0x6478], R14 ;  /* 0x0064780e01007387 */ /* 0x0001e80000100a00 */
[----:B------:R-:W2:Y:S04]  /*6c670*/  LDL.LU R12, [R1+0x860] ;  /* 0x00086000010c7983 */ /* 0x000ea80000300800 */
[----:B------:R-:W2:Y:S04]  /*6c680*/  LDL.LU R13, [R1+0x864] ;  /* 0x00086400010d7983 */ /* 0x000ea80000300800 */
[----:B0-----:R-:W2:Y:S04]  /*6c690*/  LDL.LU R14, [R1+0x868] ;  /* 0x00086800010e7983 */ /* 0x001ea80000300800 */
[----:B------:R-:W2:Y:S04]  /*6c6a0*/  LDL.LU R15, [R1+0x86c] ;  /* 0x00086c00010f7983 */ /* 0x000ea80000300800 */
[----:B------:R-:W3:Y:S04]  /*6c6b0*/  LDL.LU R8, [R1+0x840] ;  /* 0x0008400001087983 */ /* 0x000ee80000300800 */
[----:B------:R-:W3:Y:S04]  /*6c6c0*/  LDL.LU R9, [R1+0x844] ;  /* 0x0008440001097983 */ /* 0x000ee80000300800 */
[----:B------:R-:W2:Y:S04]  /*6c6d0*/  LDL.LU R10, [R1+0x848] ;  /* 0x00084800010a7983 */ /* 0x000ea80000300800 */
[----:B------:R-:W2:Y:S01]  /*6c6e0*/  LDL.LU R11, [R1+0x84c] ;  /* 0x00084c00010b7983 */ /* 0x000ea20000300800 */
[----:B------:R-:W-:-:S07]  /*6c6f0*/  IMAD.MOV.U32 R7, RZ, RZ, R18 ;  /* 0x000000ffff077224 */ /* 0x000fce00078e0012 */
[C---:B----4-:R-:W-:Y:S01]  /*6c700*/  HMMA.16816.F32.BF16 R4, R20.reuse, R6, R24 ;  /* 0x000000061404723c */ /* 0x050fe20000041818 */
[----:B--2---:R-:W-:Y:S04]  /*6c710*/  STL.64 [R1+0x6470], R10 ;  /* 0x0064700a01007387 */ /* 0x004fe80000100a00 */
[----:B---3--:R0:W-:Y:S04]  /*6c720*/  STL.64 [R1+0x6468], R8 ;  /* 0x0064680801007387 */ /* 0x0081e80000100a00 */
[----:B0-----:R-:W2:Y:S04]  /*6c730*/  LDL.LU R8, [R1+0x850] ;  /* 0x0008500001087983 */ /* 0x001ea80000300800 */
[----:B------:R-:W2:Y:S04]  /*6c740*/  LDL.LU R9, [R1+0x854] ;  /* 0x0008540001097983 */ /* 0x000ea80000300800 */
[----:B------:R-:W2:Y:S04]  /*6c750*/  LDL.LU R10, [R1+0x858] ;  /* 0x00085800010a7983 */ /* 0x000ea80000300800 */
[----:B------:R-:W2:Y:S04]  /*6c760*/  LDL.LU R11, [R1+0x85c] ;  /* 0x00085c00010b7983 */ /* 0x000ea80000300800 */
[----:B------:R-:W3:Y:S04]  /*6c770*/  LDL.LU R16, [R1+0x810] ;  /* 0x0008100001107983 */ /* 0x000ee80000300800 */
[----:B------:R-:W3:Y:S04]  /*6c780*/  LDL.LU R17, [R1+0x814] ;  /* 0x0008140001117983 */ /* 0x000ee80000300800 */
[----:B------:R-:W3:Y:S04]  /*6c790*/  LDL.LU R18, [R1+0x818] ;  /* 0x0008180001127983 */ /* 0x000ee80000300800 */
[----:B------:R-:W3:Y:S04]  /*6c7a0*/  LDL.LU R19, [R1+0x81c] ;  /* 0x00081c0001137983 */ /* 0x000ee80000300800 */
[----:B------:R-:W4:Y:S04]  /*6c7b0*/  LDL.LU.64 R26, [R1+0x64e0] ;  /* 0x0064e000011a7983 */ /* 0x000f280000300a00 */
[----:B------:R-:W4:Y:S04]  /*6c7c0*/  LDL.LU.64 R24, [R1+0x64d8] ;  /* 0x0064d80001187983 */ /* 0x000f280000300a00 */
        /* <DEDUP_REMOVED lines=18> */
[----:B----4-:R-:W-:Y:S02]  /*6c8f0*/  HMMA.16816.F32.BF16 R4, R20, R6, R24 ;  /* 0x000000061404723c */ /* 0x010fe40000041818 */
[----:B------:R-:W4:Y:S04]  /*6c900*/  LDL.LU.64 R26, [R1+0x6498] ;  /* 0x00649800011a7983 */ /* 0x000f280000300a00 */
[----:B------:R-:W4:-:S15]  /*6c910*/  LDL.LU.64 R24, [R1+0x6490] ;  /* 0x0064900001187983 */ /* 0x000f1e0000300a00 */
[----:B------:R-:W-:-:S02]  /*6c920*/  NOP ;  /* 0x0000000000007918 */ /* 0x000fc40000000000 */
[----:B------:R-:W-:Y:S04]  /*6c930*/  STL.64 [R1+0x880], R4 ;  /* 0x0008800401007387 */ /* 0x000fe80000100a00 */
[----:B------:R0:W-:Y:S04]  /*6c940*/  STL.64 [R1+0x888], R6 ;  /* 0x0008880601007387 */ /* 0x0001e80000100a00 */
[----:B0-----:R-:W4:Y:S02]  /*6c950*/  LDL.LU.64 R6, [R1+0x6488] ;  /* 0x0064880001067983 */ /* 0x001f240000300a00 */
[----:B----4-:R-:W-:Y:S02]  /*6c960*/  HMMA.16816.F32.BF16 R4, R20, R6, R24 ;  /* 0x000000061404723c */ /* 0x010fe40000041818 */
[----:B------:R-:W4:-:S15]  /*6c970*/  LDL.LU.64 R26, [R1+0x6480] ;  /* 0x00648000011a7983 */ /* 0x000f1e0000300a00 */
[----:B------:R-:W-:-:S06]  /*6c980*/  NOP ;  /* 0x0000000000007918 */ /* 0x000fcc0000000000 */
[----:B------:R0:W-:Y:S04]  /*6c990*/  STL.64 [R1+0x870], R4 ;  /* 0x0008700401007387 */ /* 0x0001e80000100a00 */
[----:B------:R1:W-:Y:S04]  /*6c9a0*/  STL.64 [R1+0x878], R6 ;  /* 0x0008780601007387 */ /* 0x0003e80000100a00 */
[----:B0-----:R-:W3:Y:S04]  /*6c9b0*/  LDL.LU R4, [R1+0x800] ;  /* 0x0008000001047983 */ /* 0x001ee80000300800 */
[----:B------:R-:W3:Y:S04]  /*6c9c0*/  LDL.LU R5, [R1+0x804] ;  /* 0x0008040001057983 */ /* 0x000ee80000300800 */
[----:B-1----:R-:W3:Y:S04]  /*6c9d0*/  LDL.LU R6, [R1+0x808] ;  /* 0x0008080001067983 */ /* 0x002ee80000300800 */
[----:B------:R-:W3:Y:S01]  /*6c9e0*/  LDL.LU R7, [R1+0x80c] ;  /* 0x00080c0001077983 */ /* 0x000ee20000300800 */
[----:B----4-:R-:W-:Y:S03]  /*6c9f0*/  HMMA.16816.F32.BF16 R24, R20, R26, R12 ;  /* 0x0000001a1418723c */ /* 0x010fe6000004180c */
[----:B------:R-:W2:-:S15]  /*6ca00*/  LDL.LU.64 R14, [R1+0x6478] ;  /* 0x00647800010e7983 */ /* 0x000e9e0000300a00 */
[----:B------:R-:W-:-:S05]  /*6ca10*/  NOP ;  /* 0x0000000000007918 */ /* 0x000fca0000000000 */
[----:B------:R0:W-:Y:S04]  /*6ca20*/  STL.64 [R1+0x860], R24 ;  /* 0x0008601801007387 */ /* 0x0001e80000100a00 */
[----:B------:R1:W-:Y:S04]  /*6ca30*/  STL.64 [R1+0x868], R26 ;  /* 0x0008681a01007387 */ /* 0x0003e80000100a00 */
[----:B0-----:R-:W4:Y:S04]  /*6ca40*/  LDL.LU R24, [R1+0x7f0] ;  /* 0x0007f00001187983 */ /* 0x001f280000300800 */
[----:B------:R-:W4:Y:S04]  /*6ca50*/  LDL.LU R25, [R1+0x7f4] ;  /* 0x0007f40001197983 */ /* 0x000f280000300800 */
[----:B-1----:R-:W3:Y:S04]  /*6ca60*/  LDL.LU R26, [R1+0x7f8] ;  /* 0x0007f800011a7983 */ /* 0x002ee80000300800 */
[----:B------:R-:W3:Y:S04]  /*6ca70*/  LDL.LU R27, [R1+0x7fc] ;  /* 0x0007fc00011b7983 */ /* 0x000ee80000300800 */
[----:B---3--:R0:W-:Y:S04]  /*6ca80*/  STL.64 [R1+0x63e8], R26 ;  /* 0x0063e81a01007387 */ /* 0x0081e80000100a00 */
[----:B----4-:R1:W-:Y:S04]  /*6ca90*/  STL.64 [R1+0x63e0], R24 ;  /* 0x0063e01801007387 */ /* 0x0103e80000100a00 */
[----:B0-----:R-:W3:Y:S04]  /*6caa0*/  LDL R26, [R1+0x1e8] ;  /* 0x0001e800011a7983 */ /* 0x001ee80000100800 */
[----:B------:R-:W3:Y:S01]  /*6cab0*/  LDL R27, [R1+0x1ec] ;  /* 0x0001ec00011b7983 */ /* 0x000ee20000100800 */
[C---:B--2---:R-:W-:Y:S03]  /*6cac0*/  HMMA.16816.F32.BF16 R12, R20.reuse, R14, R8 ;  /* 0x0000000e140c723c */ /* 0x044fe60000041808 */
[----:B---3--:R0:W-:Y:S04]  /*6cad0*/  STL.64 [R1+0x63f8], R26 ;  /* 0x0063f81a01007387 */ /* 0x0081e80000100a00 */
[----:B-1----:R-:W2:Y:S04]  /*6cae0*/  LDL.LU R24, [R1+0x11c0] ;  /* 0x0011c00001187983 */ /* 0x002ea80000300800 */
[----:B------:R-:W2:Y:S04]  /*6caf0*/  LDL.LU R25, [R1+0x11c4] ;  /* 0x0011c40001197983 */ /* 0x000ea80000300800 */
[----:B0-----:R-:W2:Y:S04]  /*6cb00*/  LDL.LU R26, [R1+0x11c8] ;  /* 0x0011c800011a7983 */ /* 0x001ea80000300800 */
[----:B------:R-:W2:Y:S04]  /*6cb10*/  LDL.LU R27, [R1+0x11cc] ;  /* 0x0011cc00011b7983 */ /* 0x000ea80000300800 */
[----:B------:R-:W3:Y:S04]  /*6cb20*/  LDL.LU.64 R10, [R1+0x6470] ;  /* 0x00647000010a7983 */ /* 0x000ee80000300a00 */
[----:B------:R-:W3:Y:S04]  /*6cb30*/  LDL.LU.64 R8, [R1+0x6468] ;  /* 0x0064680001087983 */ /* 0x000ee80000300a00 */
[----:B------:R-:W-:Y:S04]  /*6cb40*/  STL.64 [R1+0x850], R12 ;  /* 0x0008500c01007387 */ /* 0x000fe80000100a00 */
[----:B------:R0:W-:Y:S04]  /*6cb50*/  STL.64 [R1+0x858], R14 ;  /* 0x0008580e01007387 */ /* 0x0001e80000100a00 */
[----:B0-----:R-:W3:Y:S02]  /*6cb60*/  LDL.LU.64 R14, [R1+0x6460] ;  /* 0x00646000010e7983 */ /* 0x001ee40000300a00 */
[----:B---3--:R-:W-:Y:S02]  /*6cb70*/  HMMA.16816.F32.BF16 R12, R20, R14, R8 ;  /* 0x0000000e140c723c */ /* 0x008fe40000041808 */
[----:B------:R-:W3:Y:S04]  /*6cb80*/  LDL.LU.64 R10, [R1+0x6458] ;  /* 0x00645800010a7983 */ /* 0x000ee80000300a00 */
[----:B------:R-:W3:-:S15]  /*6cb90*/  LDL.LU.64 R8, [R1+0x6450] ;  /* 0x0064500001087983 */ /* 0x000ede0000300a00 */
[----:B------:R-:W-:-:S02]  /*6cba0*/  NOP ;  /* 0x0000000000007918 */ /* 0x000fc40000000000 */
[----:B------:R-:W-:Y:S04]  /*6cbb0*/  STL.64 [R1+0x840], R12 ;  /* 0x0008400c01007387 */ /* 0x000fe80000100a00 */
[----:B------:R0:W-:Y:S04]  /*6cbc0*/  STL.64 [R1+0x848], R14 ;  /* 0x0008480e01007387 */ /* 0x0001e80000100a00 */
[----:B0-----:R-:W3:Y:S02]  /*6cbd0*/  LDL.LU.64 R14, [R1+0x6448] ;  /* 0x00644800010e7983 */ /* 0x001ee40000300a00 */
[----:B---3--:R-:W-:Y:S02]  /*6cbe0*/  HMMA.16816.F32.BF16 R12, R20, R14, R8 ;  /* 0x0000000e140c723c */ /* 0x008fe40000041808 */
[----:B------:R-:W3:-:S15]  /*6cbf0*/  LDL.LU.64 R10, [R1+0x6440] ;  /* 0x00644000010a7983 */ /* 0x000ede0000300a00 */
[----:B------:R-:W-:-:S06]  /*6cc00*/  NOP ;  /* 0x0000000000007918 */ /* 0x000fcc0000000000 */
        /* <DEDUP_REMOVED lines=9> */
[----:B------:R-:W4:Y:S01]  /*6cca0*/  LDL.LU.64 R12, [R1+0x6420] ;  /* 0x00642000010c7983 */ /* 0x000f220000300a00 */
[----:B------:R-:W-:-:S03]  /*6ccb0*/  IMAD.MOV.U32 R8, RZ, RZ, R11 ;  /* 0x000000ffff087224 */ /* 0x000fc600078e000b */
[----:B------:R-:W2:Y:S04]  /*6ccc0*/  LDL.LU.64 R10, [R1+0x6418] ;  /* 0x00641800010a7983 */ /* 0x000ea80000300a00 */
[----:B------:R-:W2:Y:S01]  /*6ccd0*/  LDL.LU R9, [R1+0x6414] ;  /* 0x0064140001097983 */ /* 0x000ea20000300800 */
[----:B---3--:R-:W-:-:S15]  /*6cce0*/  HMMA.16816.F32.BF16 R16, R20, R14, R16 ;  /* 0x0000000e1410723c */ /* 0x008fde0000041810 */
[----:B------:R-:W-:-:S08]  /*6ccf0*/  NOP ;  /* 0x0000000000007918 */ /* 0x000fd00000000000 */
[----:B------:R-:W-:Y:S04]  /*6cd00*/  STL.64 [R1+0x810], R16 ;  /* 0x0008101001007387 */ /* 0x000fe80000100a00 */
[----:B------:R0:W-:Y:S04]  /*6cd10*/  STL.64 [R1+0x818], R18 ;  /* 0x0008181201007387 */ /* 0x0001e80000100a00 */
[----:B0-----:R-:W3:Y:S04]  /*6cd20*/  LDL.LU R19, [R1+0x6410] ;  /* 0x0064100001137983 */ /* 0x001ee80000300800 */
[----:B------:R0:W-:Y:S04]  /*6cd30*/  STL.64 [R1+0x6360], R14 ;  /* 0x0063600e01007387 */ /* 0x0001e80000100a00 */
[----:B----4-:R-:W-:Y:S04]  /*6cd40*/  STL.64 [R1+0x6380], R12 ;  /* 0x0063800c01007387 */ /* 0x010fe80000100a00 */
[----:B0-----:R-:W4:Y:S01]  /*6cd50*/  LDL.64 R14, [R1+0x188] ;  /* 0x00018800010e7983 */ /* 0x001f220000100a00 */
[C---:B--2---:R-:W-:Y:S03]  /*6cd60*/  HMMA.16816.F32.BF16 R4, R20.reuse, R10, R4 ;  /* 0x0000000a1404723c */ /* 0x044fe60000041804 */
[----:B---3--:R-:W0:Y:S04]  /*6cd70*/  LDSM.16.MT88.4 R16, [R19+UR4+0x11080] ;  /* 0x011080041310783b */ /* 0x008e280008004200 */
[----:B----4-:R1:W-:Y:S04]  /*6cd80*/  STL.64 [R1+0x63c8], R14 ;  /* 0x0063c80e01007387 */ /* 0x0103e80000100a00 */
[----:B-1----:R-:W2:Y:S04]  /*6cd90*/  LDL.64 R14, [R1+0x1a8] ;  /* 0x0001a800010e7983 */ /* 0x002ea80000100a00 */
[----:B--2---:R1:W-:Y:S04]  /*6cda0*/  STL.64 [R1+0x63f0], R14 ;  /* 0x0063f00e01007387 */ /* 0x0043e80000100a00 */
[----:B------:R-:W2:Y:S04]  /*6cdb0*/  LDL.LU R12, [R1+0x11b0] ;  /* 0x0011b000010c7983 */ /* 0x000ea80000300800 */
[----:B------:R-:W2:Y:S04]  /*6cdc0*/  LDL.LU R13, [R1+0x11b4] ;  /* 0x0011b400010d7983 */ /* 0x000ea80000300800 */
[----:B-1----:R-:W2:Y:S04]  /*6cdd0*/  LDL.LU R14, [R1+0x11b8] ;  /* 0x0011b800010e7983 */ /* 0x002ea80000300800 */
[----:B------:R-:W2:Y:S04]  /*6cde0*/  LDL.LU R15, [R1+0x11bc] ;  /* 0x0011bc00010f7983 */ /* 0x000ea80000300800 */
[----:B------:R-:W-:Y:S04]  /*6cdf0*/  STL.64 [R1+0x800], R4 ;  /* 0x0008000401007387 */ /* 0x000fe80000100a00 */
[----:B------:R1:W-:Y:S04]  /*6ce00*/  STL.64 [R1+0x808], R6 ;  /* 0x0008080601007387 */ /* 0x0003e80000100a00 */
[----:B-1----:R-:W3:Y:S04]  /*6ce10*/  LDL.LU.64 R6, [R1+0x6408] ;  /* 0x0064080001067983 */ /* 0x002ee80000300a00 */
[----:B------:R-:W4:Y:S04]  /*6ce20*/  LDL.LU.64 R4, [R1+0x6400] ;  /* 0x0064000001047983 */ /* 0x000f280000300a00 */
[----:B------:R-:W-:Y:S04]  /*6ce30*/  STL.64 [R1+0x62e8], R10 ;  /* 0x0062e80a01007387 */ /* 0x000fe80000100a00 */
[----:B------:R1:W-:Y:S04]  /*6ce40*/  STL [R1+0x62e0], R8 ;  /* 0x0062e00801007387 */ /* 0x0003e80000100800 */
[----:B------:R0:W-:Y:S04]  /*6ce50*/  STL [R1+0x6388], R9 ;  /* 0x0063880901007387 */ /* 0x0001e80000100800 */
[----:B-1----:R-:W2:Y:S04]  /*6ce60*/  LDL.LU R8, [R1+0xf50] ;  /* 0x000f500001087983 */ /* 0x002ea80000300800 */
[----:B0-----:R-:W2:Y:S04]  /*6ce70*/  LDL.LU R9, [R1+0xf54] ;  /* 0x000f540001097983 */ /* 0x001ea80000300800 */
[----:B------:R-:W2:Y:S04]  /*6ce80*/  LDL.LU R10, [R1+0xf58] ;  /* 0x000f5800010a7983 */ /* 0x000ea80000300800 */
[----:B------:R-:W2:Y:S04]  /*6ce90*/  LDL.LU R11, [R1+0xf5c] ;  /* 0x000f5c00010b7983 */ /* 0x000ea80000300800 */
[----:B------:R0:W-:Y:S04]  /*6cea0*/  STL.64 [R1+0x61b0], R18 ;  /* 0x0061b01201007387 */ /* 0x0001e80000100a00 */
[----:B------:R-:W-:Y:S04]  /*6ceb0*/  STL.64 [R1+0x61a8], R16 ;  /* 0x0061a81001007387 */ /* 0x000fe80000100a00 */
[----:B0-----:R-:W2:Y:S04]  /*6cec0*/  LDL R18, [R1+0x1d8] ;  /* 0x0001d80001127983 */ /* 0x001ea80000100800 */
[----:B------:R-:W2:Y:S01]  /*6ced0*/  LDL R19, [R1+0x1dc] ;  /* 0x0001dc0001137983 */ /* 0x000ea20000100800 */
[----:B---3--:R-:W-:-:S15]  /*6cee0*/  HMMA.16816.F32.BF16 R24, R20, R6, R24 ;  /* 0x000000061418723c */ /* 0x008fde0000041818 */
[----:B------:R-:W-:-:S08]  /*6cef0*/  NOP ;  /* 0x0000000000007918 */ /* 0x000fd00000000000 */
[----:B------:R-:W-:Y:S04]  /*6cf00*/  STL.64 [R1+0x11c0], R24 ;  /* 0x0011c01801007387 */ /* 0x000fe80000100a00 */
[----:B------:R0:W-:Y:S04]  /*6cf10*/  STL.64 [R1+0x11c8], R26 ;  /* 0x0011c81a01007387 */ /* 0x0001e80000100a00 */
[----:B0-----:R-:W2:Y:S04]  /*6cf20*/  LDL.LU.64 R26, [R1+0x63f8] ;  /* 0x0063f800011a7983 */ /* 0x001ea80000300a00 */
[----:B------:R-:W-:Y:S04]  /*6cf30*/  STL.64 [R1+0x6228], R6 ;  /* 0x0062280601007387 */ /* 0x000fe80000100a00 */
[----:B----4-:R-:W-:Y:S01]  /*6cf40*/  STL.64 [R1+0x6220], R4 ;  /* 0x0062200401007387 */ /* 0x010fe20000100a00 */
[----:B--2---:R-:W-:Y:S03]  /*6cf50*/  HMMA.16816.F32.BF16 R24, R20, R26, R12 ;  /* 0x0000001a1418723c */ /* 0x004fe6000004180c */
[----:B------:R-:W2:-:S15]  /*6cf60*/  LDL.LU.64 R14, [R1+0x63f0] ;  /* 0x0063f000010e7983 */ /* 0x000e9e0000300a00 */
[----:B------:R-:W-:-:S05]  /*6cf70*/  NOP ;  /* 0x0000000000007918 */ /* 0x000fca0000000000 */
[----:B------:R-:W-:Y:S04]  /*6cf80*/  STL.64 [R1+0x11b0], R24 ;  /* 0x0011b01801007387 */ /* 0x000fe80000100a00 */
[----:B------:R0:W-:Y:S04]  /*6cf90*/  STL.64 [R1+0x11b8], R26 ;  /* 0x0011b81a01007387 */ /* 0x0001e80000100a00 */
[----:B0-----:R-:W3:Y:S04]  /*6cfa0*/  LDL.LU.64 R26, [R1+0x63e8] ;  /* 0x0063e800011a7983 */ /* 0x001ee80000300a00 */
[----:B------:R-:W3:Y:S02]  /*6cfb0*/  LDL.LU.64 R24, [R1+0x63e0] ;  /* 0x0063e00001187983 */ /* 0x000ee40000300a00 */
[----:B---3--:R-:W-:Y:S02]  /*6cfc0*/  HMMA.16816.F32.BF16 R20, R20, R18, R24 ;  /* 0x000000121414723c */ /* 0x008fe40000041818 */
[----:B------:R-:W3:Y:S04]  /*6cfd0*/  LDL.LU.64 R26, [R1+0x63d8] ;  /* 0x0063d800011a7983 */ /* 0x000ee80000300a00 */
[----:B------:R-:W3:-:S15]  /*6cfe0*/  LDL.LU.64 R24, [R1+0x63d0] ;  /* 0x0063d00001187983 */ /* 0x000ede0000300a00 */
[----:B------:R-:W-:-:S02]  /*6cff0*/  NOP ;  /* 0x0000000000007918 */ /* 0x000fc40000000000 */
[----:B------:R0:W-:Y:S04]  /*6d000*/  STL.64 [R1+0x7f0], R20 ;  /* 0x0007f01401007387 */ /* 0x0001e80000100a00 */
[----:B------:R1:W-:Y:S04]  /*6d010*/  STL.64 [R1+0x7f8], R22 ;  /* 0x0007f81601007387 */ /* 0x0003e80000100a00 */
[----:B0-----:R-:W4:Y:S04]  /*6d020*/  LDL.LU R20, [R1+0xf60] ;  /* 0x000f600001147983 */ /* 0x001f280000300800 */
[----:B------:R-:W4:Y:S04]  /*6d030*/  LDL.LU R21, [R1+0xf64] ;  /* 0x000f640001157983 */ /* 0x000f280000300800 */
[----:B-1----:R-:W4:Y:S04]  /*6d040*/  LDL.LU R22, [R1+0xf68] ;  /* 0x000f680001167983 */ /* 0x002f280000300800 */
[----:B------:R-:W4:Y:S04]  /*6d050*/  LDL.LU R23, [R1+0xf6c] ;  /* 0x000f6c0001177983 */ /* 0x000f280000300800 */
[----:B------:R0:W-:Y:S04]  /*6d060*/  STL [R1+0x61c4], R18 ;  /* 0x0061c41201007387 */ /* 0x0001e80000100800 */
[----:B------:R1:W-:Y:S04]  /*6d070*/  STL [R1+0x61c0], R19 ;  /* 0x0061c01301007387 */ /* 0x0003e80000100800 */
[----:B------:R-:W3:Y:S04]  /*6d080*/  LDL.LU R16, [R1+0xf70] ;  /* 0x000f700001107983 */ /* 0x000ee80000300800 */
[----:B------:R-:W3:Y:S04]  /*6d090*/  LDL.LU R17, [R1+0xf74] ;  /* 0x000f740001117983 */ /* 0x000ee80000300800 */
[----:B0-----:R-:W3:Y:S04]  /*6d0a0*/  LDL.LU R18, [R1+0xf78] ;  /* 0x000f780001127983 */ /* 0x001ee80000300800 */
[----:B-1----:R-:W3:Y:S01]  /*6d0b0*/  LDL.LU R19, [R1+0xf7c] ;  /* 0x000f7c0001137983 */ /* 0x002ee20000300800 */
[----:B------:R-:W-:-:S02]  /*6d0c0*/  IMAD.MOV.U32 R7, RZ, RZ, R3 ;  /* 0x000000ffff077224 */ /* 0x000fc400078e0003 */
[----:B--2---:R-:W-:Y:S01]  /*6d0d0*/  IMAD.MOV.U32 R3, RZ, RZ, R15 ;  /* 0x000000ffff037224 */ /* 0x004fe200078e000f */
[----:B---3--:R-:W-:-:S15]  /*6d0e0*/  HMMA.16816.F32.BF16 R16, R24, R14, R16 ;  /* 0x0000000e1810723c */ /* 0x008fde0000041810 */
[----:B------:R-:W-:-:S08]  /*6d0f0*/  NOP ;  /* 0x0000000000007918 */ /* 0x000fd00000000000 */
[----:B------:R0:W-:Y:S04]  /*6d100*/  STL.64 [R1+0xf70], R16 ;  /* 0x000f701001007387 */ /* 0x0001e80000100a00 */
[----:B------:R-:W-:Y:S01]  /*6d110*/  STL.64 [R1+0xf78], R18 ;  /* 0x000f781201007387 */ /* 0x000fe20000100a00 */
[----:B0-----:R-:W-:-:S03]  /*6d120*/  IMAD.MOV.U32 R16, RZ, RZ, R14 ;  /* 0x000000ffff107224 */ /* 0x001fc600078e000e */
[----:B------:R-:W2:Y:S01]  /*6d130*/  LDL.LU.64 R14, [R1+0x63c8] ;  /* 0x0063c800010e7983 */ /* 0x000ea20000300a00 */
[----:B------:R-:W-:-:S03]  /*6d140*/  IMAD.MOV.U32 R6, RZ, RZ, R29 ;  /* 0x000000ffff067224 */ /* 0x000fc600078e001d */
[----:B------:R-:W-:Y:S04]  /*6d150*/  STL [R1+0x61cc], R3 ;  /* 0x0061cc0301007387 */ /* 0x000fe80000100800 */
[----:B------:R4:W-:Y:S02]  /*6d160*/  STL [R1+0x61c8], R16 ;  /* 0x0061c81001007387 */ /* 0x0009e40000100800 */
[----:B----4-:R-:W-:-:S15]  /*6d170*/  HMMA.16816.F32.BF16 R16, R24, R6, R20 ;  /* 0x000000061810723c */ /* 0x010fde0000041814 */
[----:B------:R-:W-:-:S08]  /*6d180*/  NOP ;  /* 0x0000000000007918 */ /* 0x000fd00000000000 */
[----:B------:R-:W-:Y:S04]  /*6d190*/  STL.64 [R1+0xf60], R16 ;  /* 0x000f601001007387 */ /* 0x000fe80000100a00 */
[----:B------:R-:W-:Y:S01]  /*6d1a0*/  STL.64 [R1+0xf68], R18 ;  /* 0x000f681201007387 */ /* 0x000fe20000100a00 */
[----:B--2---:R-:W-:-:S15]  /*6d1b0*/  HMMA.16816.F32.BF16 R4, R24, R14, R8 ;  /* 0x0000000e1804723c */ /* 0x004fde0000041808 */
[----:B------:R-:W-:-:S08]  /*6d1c0*/  NOP ;  /* 0x0000000000007918 */ /* 0x000fd00000000000 */
[----:B------:R-:W-:Y:S04]  /*6d1d0*/  STL.64 [R1+0xf50], R4 ;  /* 0x000f500401007387 */ /* 0x000fe80000100a00 */
[----:B------:R0:W-:Y:S04]  /*6d1e0*/  STL.64 [R1+0xf58], R6 ;  /* 0x000f580601007387 */ /* 0x0001e80000100a00 */
[----:B0-----:R-:W2:Y:S04]  /*6d1f0*/  LDL.64 R6, [R1+0x178] ;  /* 0x0001780001067983 */ /* 0x001ea80000100a00 */
[----:B------:R-:W3:Y:S04]  /*6d200*/  LDL.LU R8, [R1+0xee0] ;  /* 0x000ee00001087983 */ /* 0x000ee80000300800 */
[----:B------:R-:W3:Y:S04]  /*6d210*/  LDL.LU R9, [R1+0xee4] ;  /* 0x000ee40001097983 */ /* 0x000ee80000300800 */
[----:B------:R-:W4:Y:S04]  /*6d220*/  LDL.LU R10, [R1+0xee8] ;  /* 0x000ee800010a7983 */ /* 0x000f280000300800 */
[----:B------:R-:W4:Y:S04]  /*6d230*/  LDL.LU R11, [R1+0xeec] ;  /* 0x000eec00010b7983 */ /* 0x000f280000300800 */
[----:B----4-:R0:W-:Y:S04]  /*6d240*/  STL.64 [R1+0x6398], R10 ;  /* 0x0063980a01007387 */ /* 0x0101e80000100a00 */
[----:B---3--:R1:W-:Y:S04]  /*6d250*/  STL.64 [R1+0x6390], R8 ;  /* 0x0063900801007387 */ /* 0x0083e80000100a00 */
[----:B0-----:R-:W3:Y:S04]  /*6d260*/  LDL.64 R10, [R1+0x128] ;  /* 0x00012800010a7983 */ /* 0x001ee80000100a00 */
[----:B---3--:R0:W-:Y:S04]  /*6d270*/  STL.64 [R1+0x63a8], R10 ;  /* 0x0063a80a01007387 */ /* 0x0081e80000100a00 */
[----:B-1----:R-:W3:Y:S04]  /*6d280*/  LDL.LU R8, [R1+0xf10] ;  /* 0x000f100001087983 */ /* 0x002ee80000300800 */
[----:B------:R-:W3:Y:S04]  /*6d290*/  LDL.LU R9, [R1+0xf14] ;  /* 0x000f140001097983 */ /* 0x000ee80000300800 */
[----:B0-----:R-:W4:Y:S04]  /*6d2a0*/  LDL.LU R10, [R1+0xf18] ;  /* 0x000f1800010a7983 */ /* 0x001f280000300800 */
[----:B------:R-:W4:Y:S04]  /*6d2b0*/  LDL.LU R11, [R1+0xf1c] ;  /* 0x000f1c00010b7983 */ /* 0x000f280000300800 */
[----:B----4-:R0:W-:Y:S04]  /*6d2c0*/  STL.64 [R1+0x63b8], R10 ;  /* 0x0063b80a01007387 */ /* 0x0101e80000100a00 */
[----:B---3--:R1:W-:Y:S04]  /*6d2d0*/  STL.64 [R1+0x63b0], R8 ;  /* 0x0063b00801007387 */ /* 0x0083e80000100a00 */
[----:B0-----:R-:W3:Y:S01]  /*6d2e0*/  LDL.64 R10, [R1+0x158] ;  /* 0x00015800010a7983 */ /* 0x001ee20000100a00 */
[----:B------:R-:W-:-:S02]  /*6d2f0*/  IMAD.MOV.U32 R20, RZ, RZ, R14 ;  /* 0x000000ffff147224 */ /* 0x000fc400078e000e */
[----:B------:R-:W-:Y:S01]  /*6d300*/  IMAD.MOV.U32 R17, RZ, RZ, R15 ;  /* 0x000000ffff117224 */ /* 0x000fe200078e000f */
[----:B---3--:R0:W-:Y:S04]  /*6d310*/  STL.64 [R1+0x63c0], R10 ;  /* 0x0063c00a01007387 */ /* 0x0081e80000100a00 */
[----:B-1----:R-:W3:Y:S04]  /*6d320*/  LDL.LU R8, [R1+0xf30] ;  /* 0x000f300001087983 */ /* 0x002ee80000300800 */
[----:B------:R-:W3:Y:S04]  /*6d330*/  LDL.LU R9, [R1+0xf34] ;  /* 0x000f340001097983 */ /* 0x000ee80000300800 */
[----:B0-----:R-:W3:Y:S04]  /*6d340*/  LDL.LU R10, [R1+0xf38] ;  /* 0x000f3800010a7983 */ /* 0x001ee80000300800 */
[----:B------:R-:W3:Y:S04]  /*6d350*/  LDL.LU R11, [R1+0xf3c] ;  /* 0x000f3c00010b7983 */ /* 0x000ee80000300800 */
[----:B------:R-:W4:Y:S04]  /*6d360*/  LDL.64 R14, [R1+0x118] ;  /* 0x00011800010e7983 */ /* 0x000f280000100a00 */
[----:B----4-:R0:W-:Y:S04]  /*6d370*/  STL.64 [R1+0x63a0], R14 ;  /* 0x0063a00e01007387 */ /* 0x0101e80000100a00 */
[----:B------:R-:W4:Y:S04]  /*6d380*/  LDL.LU R12, [R1+0xef0] ;  /* 0x000ef000010c7983 */ /* 0x000f280000300800 */
[----:B------:R-:W4:Y:S04]  /*6d390*/  LDL.LU R13, [R1+0xef4] ;  /* 0x000ef400010d7983 */ /* 0x000f280000300800 */
[----:B0-----:R-:W4:Y:S04]  /*6d3a0*/  LDL.LU R14, [R1+0xef8] ;  /* 0x000ef800010e7983 */ /* 0x001f280000300800 */
[----:B------:R-:W4:Y:S04]  /*6d3b0*/  LDL.LU R15, [R1+0xefc] ;  /* 0x000efc00010f7983 */ /* 0x000f280000300800 */
[----:B------:R0:W-:Y:S04]  /*6d3c0*/  STL [R1+0x61d4], R17 ;  /* 0x0061d41101007387 */ /* 0x0001e80000100800 */
[----:B------:R-:W4:Y:S04]  /*6d3d0*/  LDL.LU R16, [R1+0xf20] ;  /* 0x000f200001107983 */ /* 0x000f280000300800 */
[----:B0-----:R-:W4:Y:S04]  /*6d3e0*/  LDL.LU R17, [R1+0xf24] ;  /* 0x000f240001117983 */ /* 0x001f280000300800 */
[----:B------:R-:W4:Y:S04]  /*6d3f0*/  LDL.LU R18, [R1+0xf28] ;  /* 0x000f280001127983 */ /* 0x000f280000300800 */
[----:B------:R-:W4:Y:S04]  /*6d400*/  LDL.LU R19, [R1+0xf2c] ;  /* 0x000f2c0001137983 */ /* 0x000f280000300800 */
[----:B------:R0:W-:Y:S04]  /*6d410*/  STL [R1+0x61d0], R20 ;  /* 0x0061d01401007387 */ /* 0x0001e80000100800 */
[----:B0-----:R-:W2:Y:S04]  /*6d420*/  LDL.LU R20, [R1+0xf40] ;  /* 0x000f400001147983 */ /* 0x001ea80000300800 */
[----:B------:R-:W2:Y:S04]  /*6d430*/  LDL.LU R21, [R1+0xf44] ;  /* 0x000f440001157983 */ /* 0x000ea80000300800 */
[----:B------:R-:W2:Y:S04]  /*6d440*/  LDL.LU R22, [R1+0xf48] ;  /* 0x000f480001167983 */ /* 0x000ea80000300800 */
[----:B------:R-:W2:Y:S02]  /*6d450*/  LDL.LU R23, [R1+0xf4c] ;  /* 0x000f4c0001177983 */ /* 0x000ea40000300800 */
[----:B--2---:R-:W-:-:S15]  /*6d460*/  HMMA.16816.F32.BF16 R20, R24, R6, R20 ;  /* 0x000000061814723c */ /* 0x004fde0000041814 */
[----:B------:R-:W-:-:S08]  /*6d470*/  NOP ;  /* 0x0000000000007918 */ /* 0x000fd00000000000 */
[----:B------:R0:W-:Y:S04]  /*6d480*/  STL.64 [R1+0xf40], R20 ;  /* 0x000f401401007387 */ /* 0x0001e80000100a00 */
[----:B------:R1:W-:Y:S01]  /*6d490*/  STL.64 [R1+0xf48], R22 ;  /* 0x000f481601007387 */ /* 0x0003e20000100a00 */
[----:B0-----:R-:W-:Y:S02]  /*6d4a0*/  IMAD.MOV.U32 R21, RZ, RZ, R7 ;  /* 0x000000ffff157224 */ /* 0x001fe400078e0007 */
[----:B-1----:R-:W-:Y:S02]  /*6d4b0*/  IMAD.MOV.U32 R22, RZ, RZ, R6 ;  /* 0x000000ffff167224 */ /* 0x002fe400078e0006 */
[----:B------:R-:W2:Y:S04]  /*6d4c0*/  LDL.64 R6, [R1+0x108] ;  /* 0x0001080001067983 */ /* 0x000ea80000100a00 */
[----:B------:R-:W-:Y:S04]  /*6d4d0*/  STL [R1+0x61dc], R21 ;  /* 0x0061dc1501007387 */ /* 0x000fe80000100800 */
[----:B------:R0:W-:Y:S04]  /*6d4e0*/  STL [R1+0x61d8], R22 ;  /* 0x0061d81601007387 */ /* 0x0001e80000100800 */
[----:B0-----:R-:W3:Y:S02]  /*6d4f0*/  LDL.64 R22, [R1+0x168] ;  /* 0x0001680001167983 */ /* 0x001ee40000100a00 */
[----:B---3--:R-:W-:-:S15]  /*6d500*/  HMMA.16816.F32.BF16 R8, R24, R22, R8 ;  /* 0x000000161808723c */ /* 0x008fde0000041808 */
[----:B------:R-:W-:-:S08]  /*6d510*/  NOP ;  /* 0x0000000000007918 */ /* 0x000fd00000000000 */
[----:B------:R-:W-:Y:S04]  /*6d520*/  STL.64 [R1+0xf30], R8 ;  /* 0x000f300801007387 */ /* 0x000fe80000100a00 */
[----:B------:R0:W-:Y:S04]  /*6d530*/  STL.64 [R1+0xf38], R10 ;  /* 0x000f380a01007387 */ /* 0x0001e80000100a00 */
[----:B0-----:R-:W4:Y:S01]  /*6d540*/  LDL.LU.64 R10, [R1+0x63c0] ;  /* 0x0063c000010a7983 */ /* 0x001f220000300a00 */
[----:B------:R-:W-:-:S03]  /*6d550*/  IMAD.MOV.U32 R29, RZ, RZ, R22 ;  /* 0x000000ffff1d7224 */ /* 0x000fc600078e0016 */
[----:B------:R0:W-:Y:S04]  /*6d560*/  STL [R1+0x61e4], R23 ;  /* 0x0061e41701007387 */ /* 0x0001e80000100800 */
[----:B0-----:R-:W3:Y:S04]  /*6d570*/  LDL.64 R22, [R1+0x138] ;  /* 0x0001380001167983 */ /* 0x001ee80000100a00 */
[----:B------:R-:W-:Y:S01]  /*6d580*/  STL [R1+0x61e0], R29 ;  /* 0x0061e01d01007387 */ /* 0x000fe20000100800 */
[----:B----4-:R-:W-:-:S15]  /*6d590*/  HMMA.16816.F32.BF16 R16, R24, R10, R16 ;  /* 0x0000000a1810723c */ /* 0x010fde0000041810 */
[----:B------:R-:W-:-:S08]  /*6d5a0*/  NOP ;  /* 0x0000000000007918 */ /* 0x000fd00000000000 */
[----:B------:R-:W-:Y:S04]  /*6d5b0*/  STL.64 [R1+0xf20], R16 ;  /* 0x000f201001007387 */ /* 0x000fe80000100a00 */
[----:B------:R0:W-:Y:S02]  /*6d5c0*/  STL.64 [R1+0xf28], R18 ;  /* 0x000f281201007387 */ /* 0x0001e40000100a00 */
[----:B0-----:R-:W-:Y:S02]  /*6d5d0*/  IMAD.MOV.U32 R19, RZ, RZ, R11 ;  /* 0x000000ffff137224 */ /* 0x001fe400078e000b */
[----:B------:R-:W-:Y:S02]  /*6d5e0*/  IMAD.MOV.U32 R18, RZ, RZ, R10 ;  /* 0x000000ffff127224 */ /* 0x000fe400078e000a */
[----:B------:R-:W4:Y:S04]  /*6d5f0*/  LDL.LU.64 R10, [R1+0x63b8] ;  /* 0x0063b800010a7983 */ /* 0x000f280000300a00 */
[----:B------:R-:W4:Y:S04]  /*6d600*/  LDL.LU.64 R8, [R1+0x63b0] ;  /* 0x0063b00001087983 */ /* 0x000f280000300a00 */
[----:B------:R-:W-:Y:S04]  /*6d610*/  STL [R1+0x61ec], R19 ;  /* 0x0061ec1301007387 */ /* 0x000fe80000100800 */
[----:B------:R0:W-:Y:S04]  /*6d620*/  STL [R1+0x61e8], R18 ;  /* 0x0061e81201007387 */ /* 0x0001e80000100800 */
[----:B0-----:R-:W4:Y:S02]  /*6d630*/  LDL.64 R18, [R1+0x148] ;  /* 0x0001480001127983 */ /* 0x001f240000100a00 */
[----:B----4-:R-:W-:Y:S06]  /*6d640*/  HMMA.16816.F32.BF16 R8, R24, R18, R8 ;  /* 0x000000121808723c */ /* 0x010fec0000041808 */
[----:B------:R-:W-:-:S02]  /*6d650*/  IMAD.MOV.U32 R16, RZ, RZ, R19 ;  /* 0x000000ffff107224 */ /* 0x000fc400078e0013 */
[----:B------:R-:W-:-:S15]  /*6d660*/  IMAD.MOV.U32 R3, RZ, RZ, R18 ;  /* 0x000000ffff037224 */ /* 0x000fde00078e0012 */
[----:B------:R-:W-:Y:S04]  /*6d670*/  STL.64 [R1+0xf10], R8 ;  /* 0x000f100801007387 */ /* 0x000fe80000100a00 */
[----:B------:R0:W-:Y:S04]  /*6d680*/  STL.64 [R1+0xf18], R10 ;  /* 0x000f180a01007387 */ /* 0x0001e80000100a00 */
[----:B0-----:R-:W4:Y:S04]  /*6d690*/  LDL.LU.64 R10, [R1+0x63a8] ;  /* 0x0063a800010a7983 */ /* 0x001f280000300a00 */
[----:B------:R0:W-:Y:S04]  /*6d6a0*/  STL [R1+0x61f4], R16 ;  /* 0x0061f41001007387 */ /* 0x0001e80000100800 */
[----:B0-----:R-:W3:Y:S04]  /*6d6b0*/  LDL.LU R16, [R1+0xf00] ;  /* 0x000f000001107983 */ /* 0x001ee80000300800 */
[----:B------:R-:W3:Y:S04]  /*6d6c0*/  LDL.LU R17, [R1+0xf04] ;  /* 0x000f040001117983 */ /* 0x000ee80000300800 */
[----:B------:R-:W3:Y:S04]  /*6d6d0*/  LDL.LU R18, [R1+0xf08] ;  /* 0x000f080001127983 */ /* 0x000ee80000300800 */
[----:B------:R-:W3:Y:S04]  /*6d6e0*/  LDL.LU R19, [R1+0xf0c] ;  /* 0x000f0c0001137983 */ /* 0x000ee80000300800 */
[----:B------:R-:W-:Y:S01]  /*6d6f0*/  STL [R1+0x61f0], R3 ;  /* 0x0061f00301007387 */ /* 0x000fe20000100800 */
[C---:B----4-:R-:W-:Y:S06]  /*6d700*/  HMMA.16816.F32.BF16 R12, R24.reuse, R10, R12 ;  /* 0x0000000a180c723c */ /* 0x050fec000004180c */
[----:B---3--:R-:W-:Y:S01]  /*6d710*/  HMMA.16816.F32.BF16 R16, R24, R22, R16 ;  /* 0x000000161810723c */ /* 0x008fe20000041810 */
[----:B------:R-:W-:-:S15]  /*6d720*/  IMAD.MOV.U32 R21, RZ, RZ, R10 ;  /* 0x000000ffff157224 */ /* 0x000fde00078e000a */
[----:B------:R-:W-:-:S07]  /*6d730*/  NOP ;  /* 0x0000000000007918 */ /* 0x000fce0000000000 */
[----:B------:R0:W-:Y:S04]  /*6d740*/  STL.64 [R1+0xf00], R16 ;  /* 0x000f001001007387 */ /* 0x0001e80000100a00 */
[----:B------:R-:W-:Y:S01]  /*6d750*/  STL.64 [R1+0xf08], R18 ;  /* 0x000f081201007387 */ /* 0x000fe20000100a00 */
[----:B0-----:R-:W-:-:S05]  /*6d760*/  IMAD.MOV.U32 R17, RZ, RZ, R22 ;  /* 0x000000ffff117224 */ /* 0x001fca00078e0016 */
[----:B------:R0:W-:Y:S04]  /*6d770*/  STL [R1+0x6208], R17 ;  /* 0x0062081101007387 */ /* 0x0001e80000100800 */
[----:B------:R-:W2:Y:S01]  /*6d780*/  LDL.LU R16, [R1+0xed0] ;  /* 0x000ed00001107983 */ /* 0x000ea20000300800 */
[----:B------:R-:W-:-:S03]  /*6d790*/  IMAD.MOV.U32 R22, RZ, RZ, R11 ;  /* 0x000000ffff167224 */ /* 0x000fc600078e000b */
[----:B0-----:R-:W2:Y:S04]  /*6d7a0*/  LDL.LU R17, [R1+0xed4] ;  /* 0x000ed40001117983 */ /* 0x001ea80000300800 */
[----:B------:R-:W2:Y:S04]  /*6d7b0*/  LDL.LU R18, [R1+0xed8] ;  /* 0x000ed80001127983 */ /* 0x000ea80000300800 */
[----:B------:R-:W2:Y:S04]  /*6d7c0*/  LDL.LU R19, [R1+0xedc] ;  /* 0x000edc0001137983 */ /* 0x000ea80000300800 */
[----:B------:R-:W-:Y:S04]  /*6d7d0*/  STL.64 [R1+0xef0], R12 ;  /* 0x000ef00c01007387 */ /* 0x000fe80000100a00 */
[----:B------:R0:W-:Y:S04]  /*6d7e0*/  STL.64 [R1+0xef8], R14 ;  /* 0x000ef80e01007387 */ /* 0x0001e80000100a00 */
[----:B0-----:R-:W3:Y:S04]  /*6d7f0*/  LDL.LU.64 R14, [R1+0x63a0] ;  /* 0x0063a000010e7983 */ /* 0x001ee80000300a00 */
[----:B------:R-:W3:Y:S04]  /*6d800*/  LDL.LU.64 R10, [R1+0x6398] ;  /* 0x00639800010a7983 */ /* 0x000ee80000300a00 */
[----:B------:R-:W3:Y:S01]  /*6d810*/  LDL.LU.64 R8, [R1+0x6390] ;  /* 0x0063900001087983 */ /* 0x000ee20000300a00 */
[----:B------:R-:W-:Y:S01]  /*6d820*/  IMAD.MOV.U32 R20, RZ, RZ, R23 ;  /* 0x000000ffff147224 */ /* 0x000fe200078e0017 */
[----:B---3--:R-:W-:Y:S06]  /*6d830*/  HMMA.16816.F32.BF16 R8, R24, R14, R8 ;  /* 0x0000000e1808723c */ /* 0x008fec0000041808 */
[----:B------:R-:W-:-:S02]  /*6d840*/  IMAD.MOV.U32 R29, RZ, RZ, R15 ;  /* 0x000000ffff1d7224 */ /* 0x000fc400078e000f */
[----:B------:R-:W-:-:S15]  /*6d850*/  IMAD.MOV.U32 R23, RZ, RZ, R14 ;  /* 0x000000ffff177224 */ /* 0x000fde00078e000e */
[----:B------:R0:W-:Y:S04]  /*6d860*/  STL.64 [R1+0xee0], R8 ;  /* 0x000ee00801007387 */ /* 0x0001e80000100a00 */
[----:B------:R-:W-:Y:S04]  /*6d870*/  STL.64 [R1+0xee8], R10 ;  /* 0x000ee80a01007387 */ /* 0x000fe80000100a00 */
[----:B0-----:R-:W3:Y:S04]  /*6d880*/  LDL.LU R9, [R1+0x6388] ;  /* 0x0063880001097983 */ /* 0x001ee80000300800 */
[----:B------:R-:W4:Y:S04]  /*6d890*/  LDL.LU.64 R12, [R1+0x6380] ;  /* 0x00638000010c7983 */ /* 0x000f280000300a00 */
[----:B------:R-:W-:Y:S04]  /*6d8a0*/  STL [R1+0x620c], R29 ;  /* 0x00620c1d01007387 */ /* 0x000fe80000100800 */
[----:B------:R-:W-:Y:S04]  /*6d8b0*/  STL.64 [R1+0x6200], R22 ;  /* 0x0062001601007387 */ /* 0x000fe80000100a00 */
[----:B------:R2:W-:Y:S02]  /*6d8c0*/  STL.64 [R1+0x61f8], R20 ;  /* 0x0061f81401007387 */ /* 0x0005e40000100a00 */
[----:B--2---:R-:W-:Y:S07]  /*6d8d0*/  HMMA.16816.F32.BF16 R20, R24, R6, R16 ;  /* 0x000000061814723c */ /* 0x004fee0000041810 */
[----:B------:R-:W-:-:S02]  /*6d8e0*/  IMAD.MOV.U32 R19, RZ, RZ, R6 ;  /* 0x000000ffff137224 */ /* 0x000fc400078e0006 */
[----:B------:R-:W-:-:S14]  /*6d8f0*/  IMAD.MOV.U32 R18, RZ, RZ, R7 ;  /* 0x000000ffff127224 */ /* 0x000fdc00078e0007 */
[----:B------:R0:W-:Y:S04]  /*6d900*/  STL.64 [R1+0xed0], R20 ;  /* 0x000ed01401007387 */ /* 0x0001e80000100a00 */
[----:B------:R1:W-:Y:S04]  /*6d910*/  STL.64 [R1+0xed8], R22 ;  /* 0x000ed81601007387 */ /* 0x0003e80000100a00 */
[----:B------:R-:W-:Y:S04]  /*6d920*/  STL.64 [R1+0x6378], R18 ;  /* 0x0063781201007387 */ /* 0x000fe80000100a00 */
[----:B0-----:R-:W2:Y:S04]  /*6d930*/  LDL.LU R20, [R1+0xe30] ;  /* 0x000e300001147983 */ /* 0x001ea80000300800 */
[----:B------:R-:W2:Y:S04]  /*6d940*/  LDL.LU R21, [R1+0xe34] ;  /* 0x000e340001157983 */ /* 0x000ea80000300800 */
[----:B-1----:R-:W3:Y:S04]  /*6d950*/  LDL.LU R22, [R1+0xe38] ;  /* 0x000e380001167983 */ /* 0x002ee80000300800 */
[----:B------:R-:W3:Y:S04]  /*6d960*/  LDL.LU R23, [R1+0xe3c] ;  /* 0x000e3c0001177983 */ /* 0x000ee80000300800 */
[----:B------:R-:W4:Y:S04]  /*6d970*/  LDL.64 R10, [R1+0x98] ;  /* 0x00009800010a7983 */ /* 0x000f280000100a00 */
[----:B----4-:R-:W-:Y:S04]  /*6d980*/  STL.64 [R1+0x62f8], R10 ;  /* 0x0062f80a01007387 */ /* 0x010fe80000100a00 */
[----:B---3--:R0:W-:Y:S04]  /*6d990*/  STL.64 [R1+0x62d0], R22 ;  /* 0x0062d01601007387 */ /* 0x0081e80000100a00 */
[----:B--2---:R1:W-:Y:S04]  /*6d9a0*/  STL.64 [R1+0x62c8], R20 ;  /* 0x0062c81401007387 */ /* 0x0043e80000100a00 */
[----:B0-----:R-:W2:Y:S04]  /*6d9b0*/  LDL.64 R22, [R1+0x88] ;  /* 0x0000880001167983 */ /* 0x001ea80000100a00 */
[----:B--2---:R0:W-:Y:S04]  /*6d9c0*/  STL.64 [R1+0x62f0], R22 ;  /* 0x0062f01601007387 */ /* 0x0041e80000100a00 */
[----:B-1----:R-:W2:Y:S04]  /*6d9d0*/  LDL.LU R20, [R1+0xe60] ;  /* 0x000e600001147983 */ /* 0x002ea80000300800 */
[----:B------:R-:W2:Y:S04]  /*6d9e0*/  LDL.LU R21, [R1+0xe64] ;  /* 0x000e640001157983 */ /* 0x000ea80000300800 */
[----:B0-----:R-:W3:Y:S04]  /*6d9f0*/  LDL.LU R22, [R1+0xe68] ;  /* 0x000e680001167983 */ /* 0x001ee80000300800 */
[----:B------:R-:W3:Y:S01]  /*6da00*/  LDL.LU R23, [R1+0xe6c] ;  /* 0x000e6c0001177983 */ /* 0x000ee20000300800 */
[----:B------:R-:W-:-:S02]  /*6da10*/  IMAD.MOV.U32 R10, RZ, RZ, R28 ;  /* 0x000000ffff0a7224 */ /* 0x000fc400078e001c */
[----:B------:R-:W-:Y:S01]  /*6da20*/  IMAD.MOV.U32 R11, RZ, RZ, R13 ;  /* 0x000000ffff0b7224 */ /* 0x000fe200078e000d */
[----:B---3--:R-:W-:Y:S04]  /*6da30*/  STL.64 [R1+0x6308], R22 ;  /* 0x0063081601007387 */ /* 0x008fe80000100a00 */
[----:B--2---:R-:W-:Y:S04]  /*6da40*/  STL.64 [R1+0x6300], R20 ;  /* 0x0063001401007387 */ /* 0x004fe80000100a00 */
[----:B------:R0:W-:Y:S04]  /*6da50*/  STL.64 [R1+0x6310], R10 ;  /* 0x0063100a01007387 */ /* 0x0001e80000100a00 */
[----:B0-----:R-:W2:Y:S04]  /*6da60*/  LDL.64 R10, [R1+0xb8] ;  /* 0x0000b800010a7983 */ /* 0x001ea80000100a00 */
[----:B--2---:R0:W-:Y:S04]  /*6da70*/  STL.64 [R1+0x6328], R10 ;  /* 0x0063280a01007387 */ /* 0x0041e80000100a00 */
[----:B------:R-:W2:Y:S04]  /*6da80*/  LDL.LU R20, [R1+0xe70] ;  /* 0x000e700001147983 */ /* 0x000ea80000300800 */
[----:B------:R-:W2:Y:S04]  /*6da90*/  LDL.LU R21, [R1+0xe74] ;  /* 0x000e740001157983 */ /* 0x000ea80000300800 */
[----:B------:R-:W3:Y:S04]  /*6daa0*/  LDL.LU R22, [R1+0xe78] ;  /* 0x000e780001167983 */ /* 0x000ee80000300800 */
[----:B------:R-:W3:Y:S01]  /*6dab0*/  LDL.LU R23, [R1+0xe7c] ;  /* 0x000e7c0001177983 */ /* 0x000ee20000300800 */
[----:B0-----:R-:W-:-:S03]  /*6dac0*/  IMAD.MOV.U32 R10, RZ, RZ, R12 ;  /* 0x000000ffff0a7224 */ /* 0x001fc600078e000c */
[----:B------:R-:W4:Y:S04]  /*6dad0*/  LDL.LU R12, [R1+0xeb0] ;  /* 0x000eb000010c7983 */ /* 0x000f280000300800 */
[----:B------:R-:W4:Y:S04]  /*6dae0*/  LDL.LU R13, [R1+0xeb4] ;  /* 0x000eb400010d7983 */ /* 0x000f280000300800 */
[----:B------:R-:W2:Y:S04]  /*6daf0*/  LDL.LU R14, [R1+0xeb8] ;  /* 0x000eb800010e7983 */ /* 0x000ea80000300800 */
[----:B------:R-:W2:Y:S04]  /*6db00*/  LDL.LU R15, [R1+0xebc] ;  /* 0x000ebc00010f7983 */ /* 0x000ea80000300800 */
[----:B------:R-:W3:Y:S04]  /*6db10*/  LDL.LU R16, [R1+0xec0] ;  /* 0x000ec00001107983 */ /* 0x000ee80000300800 */
[----:B------:R-:W3:Y:S01]  /*6db20*/  LDL.LU R17, [R1+0xec4] ;  /* 0x000ec40001117983 */ /* 0x000ee20000300800 */
[----:B------:R-:W-:-:S03]  /*6db30*/  IMAD.MOV.U32 R11, RZ, RZ, R9 ;  /* 0x000000ffff0b7224 */ /* 0x000fc600078e0009 */
[----:B------:R-:W3:Y:S04]  /*6db40*/  LDL.LU R18, [R1+0xec8] ;  /* 0x000ec80001127983 */ /* 0x000ee80000300800 */
[----:B------:R-:W3:Y:S04]  /*6db50*/  LDL.LU R19, [R1+0xecc] ;  /* 0x000ecc0001137983 */ /* 0x000ee80000300800 */
[----:B--2---:R0:W-:Y:S04]  /*6db60*/  STL.64 [R1+0x6370], R14 ;  /* 0x0063700e01007387 */ /* 0x0041e80000100a00 */
[----:B----4-:R-:W-:Y:S04]  /*6db70*/  STL.64 [R1+0x6368], R12 ;  /* 0x0063680c01007387 */ /* 0x010fe80000100a00 */
[----:B0-----:R-:W2:Y:S04]  /*6db80*/  LDL.64 R14, [R1+0xf8] ;  /* 0x0000f800010e7983 */ /* 0x001ea80000100a00 */
[----:B------:R0:W-:Y:S04]  /*6db90*/  STL.64 [R1+0x6340], R10 ;  /* 0x0063400a01007387 */ /* 0x0001e80000100a00 */
[----:B0-----:R-:W4:Y:S04]  /*6dba0*/  LDL.64 R10, [R1+0xd8] ;  /* 0x0000d800010a7983 */ /* 0x001f280000100a00 */
[----:B----4-:R0:W-:Y:S04]  /*6dbb0*/  STL.64 [R1+0x6358], R10 ;  /* 0x0063580a01007387 */ /* 0x0101e80000100a00 */
[----:B0-----:R-:W4:Y:S04]  /*6dbc0*/  LDL.64 R10, [R1+0xe8] ;  /* 0x0000e800010a7983 */ /* 0x001f280000100a00 */
[----:B---3--:R-:W-:Y:S04]  /*6dbd0*/  STL.64 [R1+0x6320], R22 ;  /* 0x0063201601007387 */ /* 0x008fe80000100a00 */
[----:B------:R0:W-:Y:S04]  /*6dbe0*/  STL.64 [R1+0x6318], R20 ;  /* 0x0063181401007387 */ /* 0x0001e80000100a00 */
[----:B0-----:R-:W3:Y:S04]  /*6dbf0*/  LDL.LU R20, [R1+0xe80] ;  /* 0x000e800001147983 */ /* 0x001ee80000300800 */
[----:B------:R-:W3:Y:S04]  /*6dc00*/  LDL.LU R21, [R1+0xe84] ;  /* 0x000e840001157983 */ /* 0x000ee80000300800 */
[----:B------:R-:W2:Y:S04]  /*6dc10*/  LDL.LU R22, [R1+0xe88] ;  /* 0x000e880001167983 */ /* 0x000ea80000300800 */
[----:B------:R-:W2:Y:S04]  /*6dc20*/  LDL.LU R23, [R1+0xe8c] ;  /* 0x000e8c0001177983 */ /* 0x000ea80000300800 */
[----:B--2---:R-:W-:Y:S04]  /*6dc30*/  STL.64 [R1+0x6338], R22 ;  /* 0x0063381601007387 */ /* 0x004fe80000100a00 */
[----:B---3--:R0:W-:Y:S04]  /*6dc40*/  STL.64 [R1+0x6330], R20 ;  /* 0x0063301401007387 */ /* 0x0081e80000100a00 */
[----:B0-----:R-:W2:Y:S04]  /*6dc50*/  LDL.LU R20, [R1+0xe90] ;  /* 0x000e900001147983 */ /* 0x001ea80000300800 */
[----:B------:R-:W2:Y:S04]  /*6dc60*/  LDL.LU R21, [R1+0xe94] ;  /* 0x000e940001157983 */ /* 0x000ea80000300800 */
[----:B------:R-:W3:Y:S04]  /*6dc70*/  LDL.LU R22, [R1+0xe98] ;  /* 0x000e980001167983 */ /* 0x000ee80000300800 */
[----:B------:R-:W3:Y:S01]  /*6dc80*/  LDL.LU R23, [R1+0xe9c] ;  /* 0x000e9c0001177983 */ /* 0x000ee20000300800 */
[----:B------:R-:W-:Y:S03]  /*6dc90*/  HMMA.16816.F32.BF16 R16, R24, R14, R16 ;  /* 0x0000000e1810723c */ /* 0x000fe60000041810 */
[----:B---3--:R-:W-:Y:S04]  /*6dca0*/  STL.64 [R1+0x6350], R22 ;  /* 0x0063501601007387 */ /* 0x008fe80000100a00 */
[----:B--2---:R0:W-:Y:S04]  /*6dcb0*/  STL.64 [R1+0x6348], R20 ;  /* 0x0063481401007387 */ /* 0x0041e80000100a00 */
[----:B0-----:R-:W2:Y:S04]  /*6dcc0*/  LDL.LU R20, [R1+0xea0] ;  /* 0x000ea00001147983 */ /* 0x001ea80000300800 */
[----:B------:R-:W2:Y:S04]  /*6dcd0*/  LDL.LU R21, [R1+0xea4] ;  /* 0x000ea40001157983 */ /* 0x000ea80000300800 */
[----:B------:R-:W2:Y:S04]  /*6dce0*/  LDL.LU R22, [R1+0xea8] ;  /* 0x000ea80001167983 */ /* 0x000ea80000300800 */
[----:B------:R-:W2:Y:S04]  /*6dcf0*/  LDL.LU R23, [R1+0xeac] ;  /* 0x000eac0001177983 */ /* 0x000ea80000300800 */
[----:B------:R-:W3:Y:S01]  /*6dd00*/  LDL.64 R6, [R1+0x68] ;  /* 0x0000680001067983 */ /* 0x000ee20000100a00 */
[----:B------:R-:W-:-:S03]  /*6dd10*/  IMAD.MOV.U32 R3, RZ, RZ, R15 ;  /* 0x000000ffff037224 */ /* 0x000fc600078e000f */
[----:B---3--:R0:W-:Y:S04]  /*6dd20*/  STL.64 [R1+0x62d8], R6 ;  /* 0x0062d80601007387 */ /* 0x0081e80000100a00 */
[----:B------:R-:W3:Y:S04]  /*6dd30*/  LDL.LU R4, [R1+0xe50] ;  /* 0x000e500001047983 */ /* 0x000ee80000300800 */
[----:B------:R-:W3:Y:S04]  /*6dd40*/  LDL.LU R5, [R1+0xe54] ;  /* 0x000e540001057983 */ /* 0x000ee80000300800 */
[----:B0-----:R-:W3:Y:S04]  /*6dd50*/  LDL.LU R6, [R1+0xe58] ;  /* 0x000e580001067983 */ /* 0x001ee80000300800 */
[----:B------:R-:W3:Y:S04]  /*6dd60*/  LDL.LU R7, [R1+0xe5c] ;  /* 0x000e5c0001077983 */ /* 0x000ee80000300800 */
[----:B------:R0:W-:Y:S04]  /*6dd70*/  STL.64 [R1+0xec0], R16 ;  /* 0x000ec01001007387 */ /* 0x0001e80000100a00 */
[----:B------:R1:W-:Y:S01]  /*6dd80*/  STL.64 [R1+0xec8], R18 ;  /* 0x000ec81201007387 */ /* 0x0003e20000100a00 */
[----:B0-----:R-:W-:-:S03]  /*6dd90*/  IMAD.MOV.U32 R16, RZ, RZ, R14 ;  /* 0x000000ffff107224 */ /* 0x001fc600078e000e */
[----:B-1----:R-:W3:Y:S04]  /*6dda0*/  LDL.LU.64 R18, [R1+0x6378] ;  /* 0x0063780001127983 */ /* 0x002ee80000300a00 */
[----:B------:R-:W4:Y:S04]  /*6ddb0*/  LDL.LU.64 R14, [R1+0x6370] ;  /* 0x00637000010e7983 */ /* 0x000f280000300a00 */
[----:B------:R-:W4:Y:S02]  /*6ddc0*/  LDL.LU.64 R12, [R1+0x6368] ;  /* 0x00636800010c7983 */ /* 0x000f240000300a00 */
[----:B----4-:R-:W-:-:S15]  /*6ddd0*/  HMMA.16816.F32.BF16 R12, R24, R10, R12 ;  /* 0x0000000a180c723c */ /* 0x010fde000004180c */
[----:B------:R-:W-:-:S08]  /*6dde0*/  NOP ;  /* 0x0000000000007918 */ /* 0x000fd00000000000 */
[----:B------:R0:W-:Y:S04]  /*6ddf0*/  STL.64 [R1+0xeb0], R12 ;  /* 0x000eb00c01007387 */ /* 0x0001e80000100a00 */
[----:B------:R1:W-:Y:S01]  /*6de00*/  STL.64 [R1+0xeb8], R14 ;  /* 0x000eb80e01007387 */ /* 0x0003e20000100a00 */
[----:B0-----:R-:W-:-:S03]  /*6de10*/  IMAD.MOV.U32 R13, RZ, RZ, R10 ;  /* 0x000000ffff0d7224 */ /* 0x001fc600078e000a */
[----:B-1----:R-:W4:Y:S01]  /*6de20*/  LDL.LU.64 R14, [R1+0x6360] ;  /* 0x00636000010e7983 */ /* 0x002f220000300a00 */
[----:B------:R-:W-:-:S03]  /*6de30*/  IMAD.MOV.U32 R12, RZ, RZ, R11 ;  /* 0x000000ffff0c7224 */ /* 0x000fc600078e000b */
[----:B------:R-:W2:Y:S02]  /*6de40*/  LDL.LU.64 R10, [R1+0x6358] ;  /* 0x00635800010a7983 */ /* 0x000ea40000300a00 */
[----:B--2---:R-:W-:Y:S02]  /*6de50*/  HMMA.16816.F32.BF16 R20, R24, R10, R20 ;  /* 0x0000000a1814723c */ /* 0x004fe40000041814 */
[----:B----4-:R-:W-:Y:S04]  /*6de60*/  STL.64 [R1+0x6248], R14 ;  /* 0x0062480e01007387 */ /* 0x010fe80000100a00 */
[----:B------:R-:W-:Y:S01]  /*6de70*/  STL.64 [R1+0x6240], R12 ;  /* 0x0062400c01007387 */ /* 0x000fe20000100a00 */
[----:B------:R-:W-:Y:S02]  /*6de80*/  IMAD.MOV.U32 R29, RZ, RZ, R10 ;  /* 0x000000ffff1d7224 */ /* 0x000fe400078e000a */
[----:B------:R-:W-:-:S14]  /*6de90*/  IMAD.MOV.U32 R17, RZ, RZ, R11 ;  /* 0x000000ffff117224 */ /* 0x000fdc00078e000b */
[----:B------:R-:W-:Y:S04]  /*6dea0*/  STL.64 [R1+0xea0], R20 ;  /* 0x000ea01401007387 */ /* 0x000fe80000100a00 */
[----:B------:R0:W-:Y:S04]  /*6deb0*/  STL.64 [R1+0xea8], R22 ;  /* 0x000ea81601007387 */ /* 0x0001e80000100a00 */
[----:B0-----:R-:W2:Y:S04]  /*6dec0*/  LDL.LU.64 R22, [R1+0x6350] ;  /* 0x0063500001167983 */ /* 0x001ea80000300a00 */
[----:B------:R-:W2:Y:S04]  /*6ded0*/  LDL.LU.64 R20, [R1+0x6348] ;  /* 0x0063480001147983 */ /* 0x000ea80000300a00 */
[----:B------:R-:W2:Y:S04]  /*6dee0*/  LDL.LU.64 R10, [R1+0x6340] ;  /* 0x00634000010a7983 */ /* 0x000ea80000300a00 */
[----:B---3--:R-:W-:Y:S04]  /*6def0*/  STL.64 [R1+0x6218], R18 ;  /* 0x0062181201007387 */ /* 0x008fe80000100a00 */
[----:B------:R0:W-:Y:S04]  /*6df00*/  STL.64 [R1+0x6210], R16 ;  /* 0x0062101001007387 */ /* 0x0001e80000100a00 */
[----:B0-----:R-:W3:Y:S04]  /*6df10*/  LDL.LU R16, [R1+0xe40] ;  /* 0x000e400001107983 */ /* 0x001ee80000300800 */
[----:B------:R-:W3:Y:S04]  /*6df20*/  LDL.LU R17, [R1+0xe44] ;  /* 0x000e440001117983 */ /* 0x000ee80000300800 */
[----:B------:R-:W3:Y:S04]  /*6df30*/  LDL.LU R18, [R1+0xe48] ;  /* 0x000e480001127983 */ /* 0x000ee80000300800 */
[----:B------:R-:W3:Y:S01]  /*6df40*/  LDL.LU R19, [R1+0xe4c] ;  /* 0x000e4c0001137983 */ /* 0x000ee20000300800 */
[----:B--2---:R-:W-:Y:S03]  /*6df50*/  HMMA.16816.F32.BF16 R8, R24, R10, R20 ;  /* 0x0000000a1808723c */ /* 0x004fe60000041814 */
[----:B------:R-:W2:Y:S04]  /*6df60*/  LDL.LU.64 R22, [R1+0x6338] ;  /* 0x0063380001167983 */ /* 0x000ea80000300a00 */
[----:B------:R-:W2:-:S15]  /*6df70*/  LDL.LU.64 R20, [R1+0x6330] ;  /* 0x0063300001147983 */ /* 0x000e9e0000300a00 */
[----:B------:R-:W-:-:S01]  /*6df80*/  NOP ;  /* 0x0000000000007918 */ /* 0x000fc20000000000 */
[----:B------:R-:W-:Y:S04]  /*6df90*/  STL.64 [R1+0xe90], R8 ;  /* 0x000e900801007387 */ /* 0x000fe80000100a00 */
[----:B------:R0:W-:Y:S04]  /*6dfa0*/  STL.64 [R1+0xe98], R10 ;  /* 0x000e980a01007387 */ /* 0x0001e80000100a00 */
[----:B0-----:R-:W2:Y:S01]  /*6dfb0*/  LDL.LU.64 R10, [R1+0x6328] ;  /* 0x00632800010a7983 */ /* 0x001ea20000300a00 */
[----:B------:R-:W-:Y:S02]  /*6dfc0*/  IMAD.MOV.U32 R14, RZ, RZ, R2 ;  /* 0x000000ffff0e7224 */ /* 0x000fe400078e0002 */
        /* <DEDUP_REMOVED lines=15> */
[----:B------:R-:W-:Y:S04]  /*6e0c0*/  STL.64 [R1+0xe70], R8 ;  /* 0x000e700801007387 */ /* 0x000fe80000100a00 */
[----:B------:R0:W-:Y:S04]  /*6e0d0*/  STL.64 [R1+0xe78], R10 ;  /* 0x000e780a01007387 */ /* 0x0001e80000100a00 */
[----:B0-----:R-:W2:Y:S02]  /*6e0e0*/  LDL.LU.64 R10, [R1+0x62f8] ;  /* 0x0062f800010a7983 */ /* 0x001ea40000300a00 */
[----:B--2---:R-:W-:-:S15]  /*6e0f0*/  HMMA.16816.F32.BF16 R20, R24, R10, R20 ;  /* 0x0000000a1814723c */ /* 0x004fde0000041814 */
[----:B------:R-:W-:-:S08]  /*6e100*/  NOP ;  /* 0x0000000000007918 */ /* 0x000fd00000000000 */
[----:B------:R-:W-:Y:S04]  /*6e110*/  STL.64 [R1+0xe60], R20 ;  /* 0x000e601401007387 */ /* 0x000fe80000100a00 */
[----:B------:R0:W-:Y:S04]  /*6e120*/  STL.64 [R1+0xe68], R22 ;  /* 0x000e681601007387 */ /* 0x0001e80000100a00 */
[----:B0-----:R-:W2:Y:S01]  /*6e130*/  LDL.LU.64 R22, [R1+0x62f0] ;  /* 0x0062f00001167983 */ /* 0x001ea20000300a00 */
[----:B------:R-:W-:Y:S02]  /*6e140*/  IMAD.MOV.U32 R9, RZ, RZ, R11 ;  /* 0x000000ffff097224 */ /* 0x000fe400078e000b */
[----:B------:R-:W-:-:S02]  /*6e150*/  IMAD.MOV.U32 R28, RZ, RZ, R10 ;  /* 0x000000ffff1c7224 */ /* 0x000fc400078e000a */
[----:B------:R-:W4:Y:S04]  /*6e160*/  LDL.LU.64 R10, [R1+0x62e8] ;  /* 0x0062e800010a7983 */ /* 0x000f280000300a00 */
[----:B------:R-:W4:Y:S04]  /*6e170*/  LDL.LU R8, [R1+0x62e0] ;  /* 0x0062e00001087983 */ /* 0x000f280000300800 */
        /* <DEDUP_REMOVED lines=10> */
[----:B---3--:R-:W-:Y:S03]  /*6e220*/  HMMA.16816.F32.BF16 R16, R24, R14, R16 ;  /* 0x0000000e1810723c */ /* 0x008fe60000041810 */
[----:B------:R-:W-:Y:S04]  /*6e230*/  STL [R1+0x606c], R2 ;  /* 0x00606c0201007387 */ /* 0x000fe80000100800 */
[----:B------:R-:W-:-:S15]  /*6e240*/  STL [R1+0x6068], R0 ;  /* 0x0060680001007387 */ /* 0x000fde0000100800 */
[----:B------:R-:W-:-:S01]  /*6e250*/  NOP ;  /* 0x0000000000007918 */ /* 0x000fc20000000000 */
[----:B------:R-:W-:Y:S04]  /*6e260*/  STL.64 [R1+0xe40], R16 ;  /* 0x000e401001007387 */ /* 0x000fe80000100a00 */
[----:B------:R-:W-:Y:S01]  /*6e270*/  STL.64 [R1+0xe48], R18 ;  /* 0x000e481201007387 */ /* 0x000fe20000100a00 */
[----:B--2---:R-:W-:Y:S06]  /*6e280*/  HMMA.16816.F32.BF16 R12, R24, R6, R20 ;  /* 0x00000006180c723c */ /* 0x004fec0000041814 */
[----:B------:R-:W-:-:S02]  /*6e290*/  IMAD.MOV.U32 R9, RZ, RZ, R6 ;  /* 0x000000ffff097224 */ /* 0x000fc400078e0006 */
[----:B------:R-:W-:-:S15]  /*6e2a0*/  IMAD.MOV.U32 R28, RZ, RZ, R7 ;  /* 0x000000ffff1c7224 */ /* 0x000fde00078e0007 */
[----:B------:R-:W-:Y:S04]  /*6e2b0*/  STL.64 [R1+0xe30], R12 ;  /* 0x000e300c01007387 */ /* 0x000fe80000100a00 */
[----:B------:R0:W-:Y:S04]  /*6e2c0*/  STL.64 [R1+0xe38], R14 ;  /* 0x000e380e01007387 */ /* 0x0001e80000100a00 */
[----:B------:R-:W2:Y:S04]  /*6e2d0*/  LDL.LU R4, [R1+0xdb0] ;  /* 0x000db00001047983 */ /* 0x000ea80000300800 */
[----:B------:R-:W2:Y:S04]  /*6e2e0*/  LDL.LU R5, [R1+0xdb4] ;  /* 0x000db40001057983 */ /* 0x000ea80000300800 */
[----:B------:R-:W3:Y:S04]  /*6e2f0*/  LDL.LU R6, [R1+0xdb8] ;  /* 0x000db80001067983 */ /* 0x000ee80000300800 */
[----:B------:R-:W3:Y:S04]  /*6e300*/  LDL.LU R7, [R1+0xdbc] ;  /* 0x000dbc0001077983 */ /* 0x000ee80000300800 */
[----:B0-----:R-:W2:Y:S01]  /*6e310*/  LDL R14, [R1+0x8] ;  /* 0x00000800010e7983 */ /* 0x001ea20000100800 */
[----:B----4-:R-:W-:-:S05]  /*6e320*/  IMAD.MOV.U32 R15, RZ, RZ, R8 ;  /* 0x000000ffff0f7224 */ /* 0x010fca00078e0008 */
[----:B--2---:R-:W-:Y:S04]  /*6e330*/  STL.64 [R1+0x6260], R14 ;  /* 0x0062600e01007387 */ /* 0x004fe80000100a00 */
[----:B---3--:R-:W-:Y:S04]  /*6e340*/  STL.64 [R1+0x6238], R6 ;  /* 0x0062380601007387 */ /* 0x008fe80000100a00 */
[----:B------:R0:W-:Y:S04]  /*6e350*/  STL.64 [R1+0x6230], R4 ;  /* 0x0062300401007387 */ /* 0x0001e80000100a00 */
[----:B0-----:R-:W2:Y:S04]  /*6e360*/  LDL.LU R4, [R1+0xdc0] ;  /* 0x000dc00001047983 */ /* 0x001ea80000300800 */
[----:B------:R-:W2:Y:S04]  /*6e370*/  LDL.LU R5, [R1+0xdc4] ;  /* 0x000dc40001057983 */ /* 0x000ea80000300800 */
[----:B------:R-:W3:Y:S04]  /*6e380*/  LDL.LU R6, [R1+0xdc8] ;  /* 0x000dc80001067983 */ /* 0x000ee80000300800 */
[----:B------:R-:W3:Y:S04]  /*6e390*/  LDL.LU R7, [R1+0xdcc] ;  /* 0x000dcc0001077983 */ /* 0x000ee80000300800 */
[----:B------:R-:W4:Y:S04]  /*6e3a0*/  LDL.64 R22, [R1+0x48] ;  /* 0x0000480001167983 */ /* 0x000f280000100a00 */
[----:B----4-:R-:W-:Y:S04]  /*6e3b0*/  STL.64 [R1+0x62b0], R22 ;  /* 0x0062b01601007387 */ /* 0x010fe80000100a00 */
[----:B------:R-:W4:Y:S04]  /*6e3c0*/  LDL.64 R14, [R1+0x18] ;  /* 0x00001800010e7983 */ /* 0x000f280000100a00 */
[----:B----4-:R0:W-:Y:S04]  /*6e3d0*/  STL.64 [R1+0x6278], R14 ;  /* 0x0062780e01007387 */ /* 0x0101e80000100a00 */
[----:B0-----:R-:W4:Y:S04]  /*6e3e0*/  LDL.64 R14, [R1+0x28] ;  /* 0x00002800010e7983 */ /* 0x001f280000100a00 */
[----:B----4-:R0:W-:Y:S04]  /*6e3f0*/  STL.64 [R1+0x6290], R14 ;  /* 0x0062900e01007387 */ /* 0x0101e80000100a00 */
[----:B0-----:R-:W4:Y:S04]  /*6e400*/  LDL.64 R14, [R1+0x38] ;  /* 0x00003800010e7983 */ /* 0x001f280000100a00 */
[----:B----4-:R0:W-:Y:S04]  /*6e410*/  STL.64 [R1+0x62a8], R14 ;  /* 0x0062a80e01007387 */ /* 0x0101e80000100a00 */
[----:B------:R-:W4:Y:S04]  /*6e420*/  LDL.LU R12, [R1+0xe10] ;  /* 0x000e1000010c7983 */ /* 0x000f280000300800 */
[----:B------:R-:W4:Y:S04]  /*6e430*/  LDL.LU R13, [R1+0xe14] ;  /* 0x000e1400010d7983 */ /* 0x000f280000300800 */
[----:B0-----:R-:W2:Y:S04]  /*6e440*/  LDL.LU R14, [R1+0xe18] ;  /* 0x000e1800010e7983 */ /* 0x001ea80000300800 */
[----:B------:R-:W2:Y:S04]  /*6e450*/  LDL.LU R15, [R1+0xe1c] ;  /* 0x000e1c00010f7983 */ /* 0x000ea80000300800 */
[----:B--2---:R-:W-:Y:S04]  /*6e460*/  STL.64 [R1+0x62c0], R14 ;  /* 0x0062c00e01007387 */ /* 0x004fe80000100a00 */
[----:B----4-:R0:W-:Y:S04]  /*6e470*/  STL.64 [R1+0x62b8], R12 ;  /* 0x0062b80c01007387 */ /* 0x0101e80000100a00 */
[----:B0-----:R-:W2:Y:S04]  /*6e480*/  LDL.LU R12, [R1+0xe20] ;  /* 0x000e2000010c7983 */ /* 0x001ea80000300800 */
[----:B------:R-:W2:Y:S04]  /*6e490*/  LDL.LU R13, [R1+0xe24] ;  /* 0x000e2400010d7983 */ /* 0x000ea80000300800 */
[----:B------:R-:W2:Y:S04]  /*6e4a0*/  LDL.LU R14, [R1+0xe28] ;  /* 0x000e2800010e7983 */ /* 0x000ea80000300800 */
[----:B------:R-:W2:Y:S04]  /*6e4b0*/  LDL.LU R15, [R1+0xe2c] ;  /* 0x000e2c00010f7983 */ /* 0x000ea80000300800 */
[----:B------:R-:W2:Y:S04]  /*6e4c0*/  LDL.64 R22, [R1+0x58] ;  /* 0x0000580001167983 */ /* 0x000ea80000100a00 */
[----:B---3--:R-:W-:Y:S04]  /*6e4d0*/  STL.64 [R1+0x6258], R6 ;  /* 0x0062580601007387 */ /* 0x008fe80000100a00 */
[----:B------:R0:W-:Y:S04]  /*6e4e0*/  STL.64 [R1+0x6250], R4 ;  /* 0x0062500401007387 */ /* 0x0001e80000100a00 */
        /* <DEDUP_REMOVED lines=9> */
[----:B------:R-:W4:Y:S01]  /*6e580*/  LDL.LU R7, [R1+0xdec] ;  /* 0x000dec0001077983 */ /* 0x000f220000300800 */
[----:B--2---:R-:W-:Y:S03]  /*6e590*/  HMMA.16816.F32.BF16 R12, R24, R22, R12 ;  /* 0x00000016180c723c */ /* 0x004fe6000004180c */
[----:B----4-:R-:W-:Y:S04]  /*6e5a0*/  STL.64 [R1+0x6288], R6 ;  /* 0x0062880601007387 */ /* 0x010fe80000100a00 */
[----:B---3--:R0:W-:Y:S04]  /*6e5b0*/  STL.64 [R1+0x6280], R4 ;  /* 0x0062800401007387 */ /* 0x0081e80000100a00 */
        /* <DEDUP_REMOVED lines=16> */
[----:B------:R-:W-:Y:S04]  /*6e6c0*/  STL [R1+0x6074], R28 ;  /* 0x0060741c01007387 */ /* 0x000fe80000100800 */
[----:B------:R-:W-:Y:S04]  /*6e6d0*/  STL [R1+0x6070], R9 ;  /* 0x0060700901007387 */ /* 0x000fe80000100800 */
[----:B------:R-:W-:Y:S04]  /*6e6e0*/  STL.64 [R1+0xe20], R12 ;  /* 0x000e200c01007387 */ /* 0x000fe80000100a00 */
[----:B------:R0:W-:Y:S04]  /*6e6f0*/  STL.64 [R1+0xe28], R14 ;  /* 0x000e280e01007387 */ /* 0x0001e80000100a00 */
[----:B0-----:R-:W4:Y:S04]  /*6e700*/  LDL.LU.64 R14, [R1+0x62c0] ;  /* 0x0062c000010e7983 */ /* 0x001f280000300a00 */
[----:B------:R-:W4:Y:S04]  /*6e710*/  LDL.LU.64 R12, [R1+0x62b8] ;  /* 0x0062b800010c7983 */ /* 0x000f280000300a00 */
[----:B------:R-:W4:Y:S04]  /*6e720*/  LDL.LU.64 R22, [R1+0x62b0] ;  /* 0x0062b00001167983 */ /* 0x000f280000300a00 */
[----:B------:R-:W-:Y:S04]  /*6e730*/  STL [R1+0x607c], R0 ;  /* 0x00607c0001007387 */ /* 0x000fe80000100800 */
[----:B------:R-:W-:Y:S01]  /*6e740*/  STL [R1+0x6078], R2 ;  /* 0x0060780201007387 */ /* 0x000fe20000100800 */
[----:B----4-:R-:W-:-:S15]  /*6e750*/  HMMA.16816.F32.BF16 R12, R24, R22, R12 ;  /* 0x00000016180c723c */ /* 0x010fde000004180c */
[----:B------:R-:W-:-:S08]  /*6e760*/  NOP ;  /* 0x0000000000007918 */ /* 0x000fd00000000000 */
[----:B------:R-:W-:Y:S04]  /*6e770*/  STL.64 [R1+0xe10], R12 ;  /* 0x000e100c01007387 */ /* 0x000fe80000100a00 */
[----:B------:R0:W-:Y:S04]  /*6e780*/  STL.64 [R1+0xe18], R14 ;  /* 0x000e180e01007387 */ /* 0x0001e80000100a00 */
[----:B0-----:R-:W2:Y:S04]  /*6e790*/  LDL.LU.64 R14, [R1+0x62a8] ;  /* 0x0062a800010e7983 */ /* 0x001ea80000300a00 */
[----:B------:R-:W4:Y:S04]  /*6e7a0*/  LDL.LU R20, [R1+0xd90] ;  /* 0x000d900001147983 */ /* 0x000f280000300800 */
[----:B------:R-:W4:Y:S01]  /*6e7b0*/  LDL.LU R21, [R1+0xd94] ;  /* 0x000d940001157983 */ /* 0x000f220000300800 */
[----:B------:R-:W-:-:S03]  /*6e7c0*/  IMAD.MOV.U32 R8, RZ, RZ, R23 ;  /* 0x000000ffff087224 */ /* 0x000fc600078e0017 */
[----:B------:R-:W4:Y:S04]  /*6e7d0*/  LDL.LU R22, [R1+0xd98] ;  /* 0x000d980001167983 */ /* 0x000f280000300800 */
[----:B------:R-:W4:Y:S01]  /*6e7e0*/  LDL.LU R23, [R1+0xd9c] ;  /* 0x000d9c0001177983 */ /* 0x000f220000300800 */
        /* <DEDUP_REMOVED lines=30> */
[----:B------:R-:W-:Y:S04]  /*6e9d0*/  STL.64 [R1+0xdd0], R12 ;  /* 0x000dd00c01007387 */ /* 0x000fe80000100a00 */
[----:B------:R0:W-:Y:S04]  /*6e9e0*/  STL.64 [R1+0xdd8], R14 ;  /* 0x000dd80e01007387 */ /* 0x0001e80000100a00 */
[----:B0-----:R-:W2:Y:S04]  /*6e9f0*/  LDL.LU.64 R14, [R1+0x6248] ;  /* 0x00624800010e7983 */ /* 0x001ea80000300a00 */
[----:B------:R-:W4:Y:S01]  /*6ea00*/  LDL.LU.64 R12, [R1+0x6240] ;  /* 0x00624000010c7983 */ /* 0x000f220000300a00 */
[----:B--2---:R-:W-:-:S15]  /*6ea10*/  HMMA.16816.F32.BF16 R4, R24, R14, R4 ;  /* 0x0000000e1804723c */ /* 0x004fde0000041804 */
        /* <DEDUP_REMOVED lines=12> */
[----:B------:R-:W-:Y:S04]  /*6eae0*/  STL [R1+0x5fcc], R10 ;  /* 0x005fcc0a01007387 */ /* 0x000fe80000100800 */
[----:B------:R-:W-:Y:S01]  /*6eaf0*/  STL [R1+0x5fc8], R11 ;  /* 0x005fc80b01007387 */ /* 0x000fe20000100800 */
[----:B---3--:R-:W-:-:S15]  /*6eb00*/  HMMA.16816.F32.BF16 R16, R24, R6, R16 ;  /* 0x000000061810723c */ /* 0x008fde0000041810 */
[----:B------:R-:W-:-:S08]  /*6eb10*/  NOP ;  /* 0x0000000000007918 */ /* 0x000fd00000000000 */
[----:B------:R-:W-:Y:S04]  /*6eb20*/  STL.64 [R1+0xda0], R16 ;  /* 0x000da01001007387 */ /* 0x000fe80000100a00 */
[----:B------:R0:W-:Y:S04]  /*6eb30*/  STL.64 [R1+0xda8], R18 ;  /* 0x000da81201007387 */ /* 0x0001e80000100a00 */
[----:B0-----:R-:W3:Y:S04]  /*6eb40*/  LDL.LU.64 R18, [R1+0x6218] ;  /* 0x0062180001127983 */ /* 0x001ee80000300a00 */
[----:B------:R-:W4:Y:S01]  /*6eb50*/  LDL.LU.64 R16, [R1+0x6210] ;  /* 0x0062100001107983 */ /* 0x000f220000300a00 */
[----:B------:R-:W-:-:S03]  /*6eb60*/  IMAD.MOV.U32 R14, RZ, RZ, R29 ;  /* 0x000000ffff0e7224 */ /* 0x000fc600078e001d */
[----:B------:R-:W3:Y:S01]  /*6eb70*/  LDL.LU R29, [R1+0x620c] ;  /* 0x00620c00011d7983 */ /* 0x000ee20000300800 */
[----:B----4-:R-:W-:-:S03]  /*6eb80*/  IMAD.MOV.U32 R15, RZ, RZ, R17 ;  /* 0x000000ffff0f7224 */ /* 0x010fc600078e0011 */
[----:B------:R-:W4:Y:S04]  /*6eb90*/  LDL.LU R17, [R1+0x6208] ;  /* 0x0062080001117983 */ /* 0x000f280000300800 */
[----:B------:R-:W-:Y:S04]  /*6eba0*/  STL.64 [R1+0x6088], R14 ;  /* 0x0060880e01007387 */ /* 0x000fe80000100a00 */
[----:B------:R-:W-:Y:S04]  /*6ebb0*/  STL.64 [R1+0x5f30], R6 ;  /* 0x005f300601007387 */ /* 0x000fe80000100a00 */
[----:B--2---:R0:W-:Y:S04]  /*6ebc0*/  STL.64 [R1+0x5f28], R4 ;  /* 0x005f280401007387 */ /* 0x0041e80000100a00 */
[----:B0-----:R-:W2:Y:S04]  /*6ebd0*/  LDL.LU R4, [R1+0x730] ;  /* 0x0007300001047983 */ /* 0x001ea80000300800 */
[----:B------:R-:W2:Y:S04]  /*6ebe0*/  LDL.LU R5, [R1+0x734] ;  /* 0x0007340001057983 */ /* 0x000ea80000300800 */
[----:B------:R-:W3:Y:S04]  /*6ebf0*/  LDL.LU R6, [R1+0x738] ;  /* 0x0007380001067983 */ /* 0x000ee80000300800 */
[----:B------:R-:W3:Y:S04]  /*6ec00*/  LDL.LU R7, [R1+0x73c] ;  /* 0x00073c0001077983 */ /* 0x000ee80000300800 */
[----:B---3--:R0:W-:Y:S04]  /*6ec10*/  STL.64 [R1+0x6098], R6 ;  /* 0x0060980601007387 */ /* 0x0081e80000100a00 */
[----:B--2---:R-:W-:Y:S04]  /*6ec20*/  STL.64 [R1+0x6090], R4 ;  /* 0x0060900401007387 */ /* 0x004fe80000100a00 */
[----:B0-----:R-:W2:Y:S01]  /*6ec30*/  LDL.64 R6, [R1+0x1e8] ;  /* 0x0001e80001067983 */ /* 0x001ea20000100a00 */
[----:B------:R-:W-:-:S02]  /*6ec40*/  IMAD.MOV.U32 R14, RZ, RZ, R16 ;  /* 0x000000ffff0e7224 */ /* 0x000fc400078e0010 */
[----:B------:R-:W-:Y:S01]  /*6ec50*/  IMAD.MOV.U32 R15, RZ, RZ, R3 ;  /* 0x000000ffff0f7224 */ /* 0x000fe200078e0003 */
[----:B--2---:R-:W-:Y:S06]  /*6ec60*/  HMMA.16816.F32.BF16 R20, R24, R6, R20 ;  /* 0x000000061814723c */ /* 0x004fec0000041814 */
[----:B------:R-:W-:Y:S02]  /*6ec70*/  IMAD.MOV.U32 R10, RZ, RZ, R6 ;  /* 0x000000ffff0a7224 */ /* 0x000fe400078e0006 */
[----:B------:R-:W-:-:S15]  /*6ec80*/  IMAD.MOV.U32 R11, RZ, RZ, R7 ;  /* 0x000000ffff0b7224 */ /* 0x000fde00078e0007 */
[----:B------:R-:W-:Y:S04]  /*6ec90*/  STL.64 [R1+0xd90], R20 ;  /* 0x000d901401007387 */ /* 0x000fe80000100a00 */
[----:B------:R0:W-:Y:S04]  /*6eca0*/  STL.64 [R1+0xd98], R22 ;  /* 0x000d981601007387 */ /* 0x0001e80000100a00 */
[----:B0-----:R-:W2:Y:S04]  /*6ecb0*/  LDL.LU.64 R22, [R1+0x6200] ;  /* 0x0062000001167983 */ /* 0x001ea80000300a00 */
[----:B------:R-:W3:Y:S04]  /*6ecc0*/  LDL.LU.64 R20, [R1+0x61f8] ;  /* 0x0061f80001147983 */ /* 0x000ee80000300a00 */
[----:B------:R-:W4:Y:S04]  /*6ecd0*/  LDL.LU R16, [R1+0x61f4] ;  /* 0x0061f40001107983 */ /* 0x000f280000300800 */
[----:B------:R-:W4:Y:S04]  /*6ece0*/  LDL.LU R3, [R1+0x61f0] ;  /* 0x0061f00001037983 */ /* 0x000f280000300800 */
[----:B------:R0:W-:Y:S02]  /*6ecf0*/  STL.64 [R1+0x60a0], R14 ;  /* 0x0060a00e01007387 */ /* 0x0001e40000100a00 */
[----:B0-----:R-:W-:-:S02]  /*6ed00*/  IMAD.MOV.U32 R14, RZ, RZ, R19 ;  /* 0x000000ffff0e7224 */ /* 0x001fc400078e0013 */
[----:B------:R-:W-:Y:S01]  /*6ed10*/  IMAD.MOV.U32 R15, RZ, RZ, R18 ;  /* 0x000000ffff0f7224 */ /* 0x000fe200078e0012 */
[----:B------:R-:W4:Y:S04]  /*6ed20*/  LDL.LU R19, [R1+0x61ec] ;  /* 0x0061ec0001137983 */ /* 0x000f280000300800 */
[----:B------:R-:W4:Y:S04]  /*6ed30*/  LDL.LU R18, [R1+0x61e8] ;  /* 0x0061e80001127983 */ /* 0x000f280000300800 */
[----:B------:R0:W-:Y:S04]  /*6ed40*/  STL.64 [R1+0x60b8], R14 ;  /* 0x0060b80e01007387 */ /* 0x0001e80000100a00 */
[----:B------:R-:W3:Y:S04]  /*6ed50*/  LDL.LU R4, [R1+0x750] ;  /* 0x0007500001047983 */ /* 0x000ee80000300800 */
[----:B------:R-:W3:Y:S04]  /*6ed60*/  LDL.LU R5, [R1+0x754] ;  /* 0x0007540001057983 */ /* 0x000ee80000300800 */
[----:B------:R-:W4:Y:S04]  /*6ed70*/  LDL.LU R6, [R1+0x758] ;  /* 0x0007580001067983 */ /* 0x000f280000300800 */
[----:B------:R-:W4:Y:S01]  /*6ed80*/  LDL.LU R7, [R1+0x75c] ;  /* 0x00075c0001077983 */ /* 0x000f220000300800 */
[----:B0-----:R-:W-:-:S02]  /*6ed90*/  IMAD.MOV.U32 R15, RZ, RZ, R29 ;  /* 0x000000ffff0f7224 */ /* 0x001fc400078e001d */
[----:B--2---:R-:W-:Y:S02]  /*6eda0*/  IMAD.MOV.U32 R14, RZ, RZ, R23 ;  /* 0x000000ffff0e7224 */ /* 0x004fe400078e0017 */
[----:B------:R-:W2:Y:S04]  /*6edb0*/  LDL.LU R23, [R1+0x61e4] ;  /* 0x0061e40001177983 */ /* 0x000ea80000300800 */
[----:B------:R-:W2:Y:S04]  /*6edc0*/  LDL.LU R29, [R1+0x61e0] ;  /* 0x0061e000011d7983 */ /* 0x000ea80000300800 */
[----:B------:R-:W-:Y:S04]  /*6edd0*/  STL.64 [R1+0x60d0], R14 ;  /* 0x0060d00e01007387 */ /* 0x000fe80000100a00 */
[----:B----4-:R-:W-:Y:S04]  /*6ede0*/  STL.64 [R1+0x60b0], R6 ;  /* 0x0060b00601007387 */ /* 0x010fe80000100a00 */
[----:B---3--:R0:W-:Y:S04]  /*6edf0*/  STL.64 [R1+0x60a8], R4 ;  /* 0x0060a80401007387 */ /* 0x0081e80000100a00 */
[----:B0-----:R-:W3:Y:S04]  /*6ee00*/  LDL.LU R4, [R1+0x760] ;  /* 0x0007600001047983 */ /* 0x001ee80000300800 */
[----:B------:R-:W3:Y:S04]  /*6ee10*/  LDL.LU R5, [R1+0x764] ;  /* 0x0007640001057983 */ /* 0x000ee80000300800 */
[----:B------:R-:W4:Y:S04]  /*6ee20*/  LDL.LU R6, [R1+0x768] ;  /* 0x0007680001067983 */ /* 0x000f280000300800 */
[----:B------:R-:W4:Y:S01]  /*6ee30*/  LDL.LU R7, [R1+0x76c] ;  /* 0x00076c0001077983 */ /* 0x000f220000300800 */
[----:B------:R-:W-:-:S02]  /*6ee40*/  IMAD.MOV.U32 R14, RZ, RZ, R21 ;  /* 0x000000ffff0e7224 */ /* 0x000fc400078e0015 */
[----:B------:R-:W-:Y:S01]  /*6ee50*/  IMAD.MOV.U32 R15, RZ, RZ, R22 ;  /* 0x000000ffff0f7224 */ /* 0x000fe200078e0016 */
        /* <DEDUP_REMOVED lines=33> */
[----:B------:R-:W3:Y:S04]  /*6f070*/  LDL.LU R18, [R1+0x61c4] ;  /* 0x0061c40001127983 */ /* 0x000ee80000300800 */
[----:B------:R-:W3:Y:S04]  /*6f080*/  LDL.LU R19, [R1+0x61c0] ;  /* 0x0061c00001137983 */ /* 0x000ee80000300800 */
[----:B------:R2:W-:Y:S02]  /*6f090*/  STL.64 [R1+0x6130], R14 ;  /* 0x0061300e01007387 */ /* 0x0005e40000100a00 */
[----:B--2---:R-:W-:-:S02]  /*6f0a0*/  IMAD.MOV.U32 R14, RZ, RZ, R29 ;  /* 0x000000ffff0e7224 */ /* 0x004fc400078e001d */
[----:B------:R-:W-:-:S05]  /*6f0b0*/  IMAD.MOV.U32 R15, RZ, RZ, R23 ;  /* 0x000000ffff0f7224 */ /* 0x000fca00078e0017 */
[----:B------:R-:W-:Y:S04]  /*6f0c0*/  STL.64 [R1+0x6148], R14 ;  /* 0x0061480e01007387 */ /* 0x000fe80000100a00 */
[----:B----4-:R-:W-:Y:S04]  /*6f0d0*/  STL.64 [R1+0x6110], R6 ;  /* 0x0061100601007387 */ /* 0x010fe80000100a00 */
[----:B---3--:R0:W-:Y:S04]  /*6f0e0*/  STL.64 [R1+0x6108], R4 ;  /* 0x0061080401007387 */ /* 0x0081e80000100a00 */
[----:B0-----:R-:W2:Y:S04]  /*6f0f0*/  LDL.LU R4, [R1+0x7a0] ;  /* 0x0007a00001047983 */ /* 0x001ea80000300800 */
[----:B------:R-:W2:Y:S04]  /*6f100*/  LDL.LU R5, [R1+0x7a4] ;  /* 0x0007a40001057983 */ /* 0x000ea80000300800 */
[----:B------:R-:W3:Y:S04]  /*6f110*/  LDL.LU R6, [R1+0x7a8] ;  /* 0x0007a80001067983 */ /* 0x000ee80000300800 */
[----:B------:R-:W3:Y:S01]  /*6f120*/  LDL.LU R7, [R1+0x7ac] ;  /* 0x0007ac0001077983 */ /* 0x000ee20000300800 */
[----:B------:R-:W-:-:S02]  /*6f130*/  IMAD.MOV.U32 R14, RZ, RZ, R22 ;  /* 0x000000ffff0e7224 */ /* 0x000fc400078e0016 */
[----:B------:R-:W-:-:S05]  /*6f140*/  IMAD.MOV.U32 R15, RZ, RZ, R21 ;  /* 0x000000ffff0f7224 */ /* 0x000fca00078e0015 */
[----:B------:R0:W-:Y:S02]  /*6f150*/  STL.64 [R1+0x6160], R14 ;  /* 0x0061600e01007387 */ /* 0x0001e40000100a00 */
[----:B0-----:R-:W-:Y:S02]  /*6f160*/  IMAD.MOV.U32 R14, RZ, RZ, R20 ;  /* 0x000000ffff0e7224 */ /* 0x001fe400078e0014 */
[----:B------:R-:W-:Y:S01]  /*6f170*/  IMAD.MOV.U32 R15, RZ, RZ, R17 ;  /* 0x000000ffff0f7224 */ /* 0x000fe200078e0011 */
[----:B---3--:R-:W-:Y:S04]  /*6f180*/  STL.64 [R1+0x6128], R6 ;  /* 0x0061280601007387 */ /* 0x008fe80000100a00 */
[----:B--2---:R0:W-:Y:S04]  /*6f190*/  STL.64 [R1+0x6120], R4 ;  /* 0x0061200401007387 */ /* 0x0041e80000100a00 */
[----:B0-----:R-:W2:Y:S04]  /*6f1a0*/  LDL.LU R4, [R1+0x7b0] ;  /* 0x0007b00001047983 */ /* 0x001ea80000300800 */
[----:B------:R-:W2:Y:S04]  /*6f1b0*/  LDL.LU R5, [R1+0x7b4] ;  /* 0x0007b40001057983 */ /* 0x000ea80000300800 */
[----:B------:R-:W3:Y:S04]  /*6f1c0*/  LDL.LU R6, [R1+0x7b8] ;  /* 0x0007b80001067983 */ /* 0x000ee80000300800 */
[----:B------:R-:W3:Y:S04]  /*6f1d0*/  LDL.LU R7, [R1+0x7bc] ;  /* 0x0007bc0001077983 */ /* 0x000ee80000300800 */
[----:B------:R-:W-:Y:S04]  /*6f1e0*/  STL.64 [R1+0x6180], R14 ;  /* 0x0061800e01007387 */ /* 0x000fe80000100a00 */
[----:B------:R0:W-:Y:S04]  /*6f1f0*/  STL.64 [R1+0x6178], R12 ;  /* 0x0061780c01007387 */ /* 0x0001e80000100a00 */
[----:B0-----:R-:W4:Y:S04]  /*6f200*/  LDL.LU R12, [R1+0x3f0] ;  /* 0x0003f000010c7983 */ /* 0x001f280000300800 */
[----:B------:R-:W4:Y:S04]  /*6f210*/  LDL.LU R13, [R1+0x3f4] ;  /* 0x0003f400010d7983 */ /* 0x000f280000300800 */
[----:B------:R-:W2:Y:S04]  /*6f220*/  LDL.LU R14, [R1+0x3f8] ;  /* 0x0003f800010e7983 */ /* 0x000ea80000300800 */
[----:B------:R-:W2:Y:S04]  /*6f230*/  LDL.LU R15, [R1+0x3fc] ;  /* 0x0003fc00010f7983 */ /* 0x000ea80000300800 */
[----:B--2---:R0:W-:Y:S04]  /*6f240*/  STL.64 [R1+0x6190], R14 ;  /* 0x0061900e01007387 */ /* 0x0041e80000100a00 */
[----:B----4-:R1:W-:Y:S01]  /*6f250*/  STL.64 [R1+0x6188], R12 ;  /* 0x0061880c01007387 */ /* 0x0103e20000100a00 */
[----:B0-----:R-:W-:-:S02]  /*6f260*/  IMAD.MOV.U32 R14, RZ, RZ, R16 ;  /* 0x000000ffff0e7224 */ /* 0x001fc400078e0010 */
[----:B------:R-:W-:-:S05]  /*6f270*/  IMAD.MOV.U32 R15, RZ, RZ, R3 ;  /* 0x000000ffff0f7224 */ /* 0x000fca00078e0003 */
[----:B------:R0:W-:Y:S04]  /*6f280*/  STL.64 [R1+0x61b8], R14 ;  /* 0x0061b80e01007387 */ /* 0x0001e80000100a00 */
[----:B-1----:R-:W2:Y:S04]  /*6f290*/  LDL.LU R12, [R1+0x450] ;  /* 0x00045000010c7983 */ /* 0x002ea80000300800 */
[----:B------:R-:W2:Y:S04]  /*6f2a0*/  LDL.LU R13, [R1+0x454] ;  /* 0x00045400010d7983 */ /* 0x000ea80000300800 */
[----:B0-----:R-:W2:Y:S04]  /*6f2b0*/  LDL.LU R14, [R1+0x458] ;  /* 0x00045800010e7983 */ /* 0x001ea80000300800 */
[----:B------:R-:W2:Y:S04]  /*6f2c0*/  LDL.LU R15, [R1+0x45c] ;  /* 0x00045c00010f7983 */ /* 0x000ea80000300800 */
        /* <DEDUP_REMOVED lines=23> */
[----:B------:R-:W2:Y:S04]  /*6f440*/  LDL.LU R6, [R1+0x408] ;  /* 0x0004080001067983 */ /* 0x000ea80000300800 */
[----:B------:R-:W2:Y:S04]  /*6f450*/  LDL.LU R7, [R1+0x40c] ;  /* 0x00040c0001077983 */ /* 0x000ea80000300800 */
[----:B------:R-:W-:Y:S04]  /*6f460*/  STL.64 [R1+0x6048], R10 ;  /* 0x0060480a01007387 */ /* 0x000fe80000100a00 */
[----:B------:R-:W-:Y:S04]  /*6f470*/  STL [R1+0x6040], R8 ;  /* 0x0060400801007387 */ /* 0x000fe80000100800 */
[----:B------:R-:W2:Y:S04]  /*6f480*/  LDL.LU.64 R14, [R1+0x61b8] ;  /* 0x0061b800010e7983 */ /* 0x000ea80000300a00 */
[----:B------:R-:W2:Y:S04]  /*6f490*/  LDL.LU.64 R18, [R1+0x61b0] ;  /* 0x0061b00001127983 */ /* 0x000ea80000300a00 */
[----:B------:R-:W2:Y:S04]  /*6f4a0*/  LDL.LU.64 R16, [R1+0x61a8] ;  /* 0x0061a80001107983 */ /* 0x000ea80000300a00 */
[----:B------:R-:W-:Y:S04]  /*6f4b0*/  STL.64 [R1+0x450], R24 ;  /* 0x0004501801007387 */ /* 0x000fe80000100a00 */
[----:B------:R0:W-:Y:S04]  /*6f4c0*/  STL.64 [R1+0x458], R26 ;  /* 0x0004581a01007387 */ /* 0x0001e80000100a00 */
[----:B0-----:R-:W3:Y:S01]  /*6f4d0*/  LDL.64 R26, [R1+0x198] ;  /* 0x00019800011a7983 */ /* 0x001ee20000100a00 */
[----:B--2---:R-:W-:Y:S03]  /*6f4e0*/  HMMA.16816.F32.BF16 R12, R16, R14, R4 ;  /* 0x0000000e100c723c */ /* 0x004fe60000041804 */
[----:B------:R-:W2:Y:S04]  /*6f4f0*/  LDL.LU.64 R6, [R1+0x61a0] ;  /* 0x0061a00001067983 */ /* 0x000ea80000300a00 */
[----:B------:R-:W2:-:S15]  /*6f500*/  LDL.LU.64 R4, [R1+0x6198] ;  /* 0x0061980001047983 */ /* 0x000e9e0000300a00 */
[----:B------:R-:W-:-:S01]  /*6f510*/  NOP ;  /* 0x0000000000007918 */ /* 0x000fc20000000000 */
[----:B------:R-:W-:Y:S04]  /*6f520*/  STL.64 [R1+0x400], R12 ;  /* 0x0004000c01007387 */ /* 0x000fe80000100a00 */
[----:B------:R0:W-:Y:S04]  /*6f530*/  STL.64 [R1+0x408], R14 ;  /* 0x0004080e01007387 */ /* 0x0001e80000100a00 */
[----:B0-----:R-:W3:Y:S04]  /*6f540*/  LDL.LU.64 R14, [R1+0x6190] ;  /* 0x00619000010e7983 */ /* 0x001ee80000300a00 */
[----:B------:R-:W3:Y:S01]  /*6f550*/  LDL.LU.64 R12, [R1+0x6188] ;  /* 0x00618800010c7983 */ /* 0x000ee20000300a00 */
[----:B------:R-:W0:Y:S01]  /*6f560*/  S2R R23, SR_TID.X ;  /* 0x0000000000177919 */ /* 0x000e220000002100 */
[----:B---3--:R-:W-:-:S15]  /*6f570*/  HMMA.16816.F32.BF16 R12, R16, R26, R12 ;  /* 0x0000001a100c723c */ /* 0x008fde000004180c */
[----:B------:R-:W-:-:S08]  /*6f580*/  NOP ;  /* 0x0000000000007918 */ /* 0x000fd00000000000 */
[----:B------:R-:W-:Y:S04]  /*6f590*/  STL.64 [R1+0x3f0], R12 ;  /* 0x0003f00c01007387 */ /* 0x000fe80000100a00 */
[----:B------:R1:W-:Y:S04]  /*6f5a0*/  STL.64 [R1+0x3f8], R14 ;  /* 0x0003f80e01007387 */ /* 0x0003e80000100a00 */
[----:B-1----:R-:W2:Y:S04]  /*6f5b0*/  LDL.LU.64 R14, [R1+0x6180] ;  /* 0x00618000010e7983 */ /* 0x002ea80000300a00 */
[----:B------:R-:W3:Y:S01]  /*6f5c0*/  LDL.LU.64 R12, [R1+0x6178] ;  /* 0x00617800010c7983 */ /* 0x000ee20000300a00 */
[C---:B0-----:R-:W-:Y:S01]  /*6f5d0*/  LOP3.LUT R29, R23.reuse, 0x7, RZ, 0xc0, !PT ;  /* 0x00000007171d7812 */ /* 0x041fe200078ec0ff */
[----:B------:R-:W-:-:S02]  /*6f5e0*/  IMAD.SHL.U32 R3, R23, 0x80, RZ ;  /* 0x0000008017037824 */ /* 0x000fc400078e00ff */
[----:B------:R-:W-:Y:S02]  /*6f5f0*/  IMAD.SHL.U32 R23, R23, 0x2, RZ ;  /* 0x0000000217177824 */ /* 0x000fe400078e00ff */
[----:B------:R-:W-:-:S05]  /*6f600*/  IMAD R29, R29, 0x110, RZ ;  /* 0x000001101d1d7824 */ /* 0x000fca00078e02ff */
[----:B------:R-:W-:-:S04]  /*6f610*/  LOP3.LUT R23, R29, 0x10, R23, 0x78, !PT ;  /* 0x000000101d177812 */ /* 0x000fc800078e7817 */
[----:B------:R-:W-:-:S04]  /*6f620*/  LOP3.LUT R23, R23, 0x800, R3, 0xf8, !PT ;  /* 0x0000080017177812 */ /* 0x000fc800078ef803 */
[----:B------:R-:W-:Y:S01]  /*6f630*/  LOP3.LUT R23, R23, 0x40, RZ, 0x3c, !PT ;  /* 0x0000004017177812 */ /* 0x000fe200078e3cff */
[----:B------:R-:W-:Y:S02]  /*6f640*/  IMAD.MOV.U32 R29, RZ, RZ, R26 ;  /* 0x000000ffff1d7224 */ /* 0x000fe400078e001a */
[----:B------:R-:W-:Y:S02]  /*6f650*/  IMAD.MOV.U32 R3, RZ, RZ, R27 ;  /* 0x000000ffff037224 */ /* 0x000fe400078e001b */
[----:B------:R-:W0:Y:S04]  /*6f660*/  LDSM.16.MT88.4 R24, [R23+UR4+0x11000] ;  /* 0x011000041718783b */ /* 0x000e280008004200 */
[----:B------:R-:W-:Y:S04]  /*6f670*/  STL [R1+0x5f38], R23 ;  /* 0x005f381701007387 */ /* 0x000fe80000100800 */
[----:B0-----:R-:W-:Y:S04]  /*6f680*/  STL.64 [R1+0x5f08], R26 ;  /* 0x005f081a01007387 */ /* 0x001fe80000100a00 */
[----:B------:R0:W-:Y:S04]  /*6f690*/  STL.64 [R1+0x5f00], R24 ;  /* 0x005f001801007387 */ /* 0x0001e80000100a00 */
[----:B0-----:R-:W4:Y:S04]  /*6f6a0*/  LDL.LU R24, [R1+0x740] ;  /* 0x0007400001187983 */ /* 0x001f280000300800 */
[----:B------:R-:W4:Y:S04]  /*6f6b0*/  LDL.LU R25, [R1+0x744] ;  /* 0x0007440001197983 */ /* 0x000f280000300800 */
[----:B------:R-:W4:Y:S04]  /*6f6c0*/  LDL.LU R26, [R1+0x748] ;  /* 0x00074800011a7983 */ /* 0x000f280000300800 */
[----:B------:R-:W4:Y:S01]  /*6f6d0*/  LDL.LU R27, [R1+0x74c] ;  /* 0x00074c00011b7983 */ /* 0x000f220000300800 */
[----:B---3--:R-:W-:-:S02]  /*6f6e0*/  IMAD.MOV.U32 R22, RZ, RZ, R13 ;  /* 0x000000ffff167224 */ /* 0x008fc400078e000d */
[----:B------:R-:W-:Y:S02]  /*6f6f0*/  IMAD.MOV.U32 R23, RZ, RZ, R12 ;  /* 0x000000ffff177224 */ /* 0x000fe400078e000c */
[----:B--2---:R-:W-:Y:S01]  /*6f700*/  HMMA.16816.F32.BF16 R12, R16, R14, R4 ;  /* 0x0000000e100c723c */ /* 0x004fe20000041804 */
[----:B------:R-:W2:Y:S04]  /*6f710*/  LDL.LU.64 R6, [R1+0x6170] ;  /* 0x0061700001067983 */ /* 0x000ea80000300a00 */
[----:B------:R-:W2:-:S15]  /*6f720*/  LDL.LU.64 R4, [R1+0x6168] ;  /* 0x0061680001047983 */ /* 0x000e9e0000300a00 */
[----:B------:R-:W-:-:S03]  /*6f730*/  NOP ;  /* 0x0000000000007918 */ /* 0x000fc60000000000 */
        /* <DEDUP_REMOVED lines=65> */
[----:B0-----:R-:W2:Y:S01]  /*6fb50*/  LDL.LU.64 R14, [R1+0x6088] ;  /* 0x00608800010e7983 */ /* 0x001ea20000300a00 */
[----:B----4-:R-:W-:Y:S03]  /*6fb60*/  HMMA.16816.F32.BF16 R24, R16, R22, R24 ;  /* 0x000000161018723c */ /* 0x010fe60000041818 */
[----:B------:R-:W3:-:S15]  /*6fb70*/  LDL.LU R20, [R1+0x650] ;  /* 0x0006500001147983 */ /* 0x000ede0000300800 */
[----:B------:R-:W-:-:S05]  /*6fb80*/  NOP ;  /* 0x0000000000007918 */ /* 0x000fca0000000000 */
[----:B------:R-:W-:Y:S04]  /*6fb90*/  STL.64 [R1+0x740], R24 ;  /* 0x0007401801007387 */ /* 0x000fe80000100a00 */
[----:B------:R-:W-:Y:S01]  /*6fba0*/  STL.64 [R1+0x748], R26 ;  /* 0x0007481a01007387 */ /* 0x000fe20000100a00 */
[----:B--2---:R-:W-:-:S15]  /*6fbb0*/  HMMA.16816.F32.BF16 R4, R16, R14, R4 ;  /* 0x0000000e1004723c */ /* 0x004fde0000041804 */
[----:B------:R-:W-:-:S08]  /*6fbc0*/  NOP ;  /* 0x0000000000007918 */ /* 0x000fd00000000000 */
[----:B------:R-:W-:Y:S04]  /*6fbd0*/  STL.64 [R1+0x730], R4 ;  /* 0x0007300401007387 */ /* 0x000fe80000100a00 */
[----:B------:R-:W-:Y:S04]  /*6fbe0*/  STL.64 [R1+0x738], R6 ;  /* 0x0007380601007387 */ /* 0x000fe80000100a00 */
[----:B------:R-:W3:Y:S04]  /*6fbf0*/  LDL.LU R21, [R1+0x654] ;  /* 0x0006540001157983 */ /* 0x000ee80000300800 */
[----:B------:R-:W2:Y:S04]  /*6fc00*/  LDL.LU R22, [R1+0x658] ;  /* 0x0006580001167983 */ /* 0x000ea80000300800 */
[----:B------:R-:W2:Y:S04]  /*6fc10*/  LDL.LU R23, [R1+0x65c] ;  /* 0x00065c0001177983 */ /* 0x000ea80000300800 */
[----:B------:R-:W4:Y:S04]  /*6fc20*/  LDL.LU R12, [R1+0x660] ;  /* 0x00066000010c7983 */ /* 0x000f280000300800 */
[----:B------:R-:W4:Y:S04]  /*6fc30*/  LDL.LU R13, [R1+0x664] ;  /* 0x00066400010d7983 */ /* 0x000f280000300800 */
[----:B------:R-:W3:Y:S04]  /*6fc40*/  LDL.LU R14, [R1+0x668] ;  /* 0x00066800010e7983 */ /* 0x000ee80000300800 */
[----:B------:R-:W3:Y:S04]  /*6fc50*/  LDL.LU R15, [R1+0x66c] ;  /* 0x00066c00010f7983 */ /* 0x000ee80000300800 */
[----:B---3--:R0:W-:Y:S04]  /*6fc60*/  STL.64 [R1+0x5f60], R14 ;  /* 0x005f600e01007387 */ /* 0x0081e80000100a00 */
[----:B----4-:R-:W-:Y:S01]  /*6fc70*/  STL.64 [R1+0x5f58], R12 ;  /* 0x005f580c01007387 */ /* 0x010fe20000100a00 */
[----:B0-----:R-:W-:-:S02]  /*6fc80*/  IMAD.MOV.U32 R14, RZ, RZ, R9 ;  /* 0x000000ffff0e7224 */ /* 0x001fc400078e0009 */
[----:B------:R-:W-:Y:S01]  /*6fc90*/  IMAD.MOV.U32 R15, RZ, RZ, R28 ;  /* 0x000000ffff0f7224 */ /* 0x000fe200078e001c */
[----:B------:R-:W3:Y:S04]  /*6fca0*/  LDL.LU R9, [R1+0x6084] ;  /* 0x0060840001097983 */ /* 0x000ee80000300800 */
[----:B------:R-:W4:Y:S04]  /*6fcb0*/  LDL.LU R28, [R1+0x6080] ;  /* 0x00608000011c7983 */ /* 0x000f280000300800 */
[----:B------:R0:W-:Y:S02]  /*6fcc0*/  STL.64 [R1+0x5f70], R14 ;  /* 0x005f700e01007387 */ /* 0x0001e40000100a00 */
[----:B0-----:R-:W-:-:S02]  /*6fcd0*/  IMAD.MOV.U32 R14, RZ, RZ, R0 ;  /* 0x000000ffff0e7224 */ /* 0x001fc400078e0000 */
[----:B------:R-:W-:Y:S01]  /*6fce0*/  IMAD.MOV.U32 R15, RZ, RZ, R2 ;  /* 0x000000ffff0f7224 */ /* 0x000fe200078e0002 */
[----:B------:R-:W4:Y:S04]  /*6fcf0*/  LDL.LU R0, [R1+0x607c] ;  /* 0x00607c0001007983 */ /* 0x000f280000300800 */
[----:B------:R-:W4:Y:S04]  /*6fd00*/  LDL.LU R2, [R1+0x6078] ;  /* 0x0060780001027983 */ /* 0x000f280000300800 */
[----:B------:R-:W-:Y:S04]  /*6fd10*/  STL.64 [R1+0x5f88], R14 ;  /* 0x005f880e01007387 */ /* 0x000fe80000100a00 */
[----:B--2---:R0:W-:Y:S04]  /*6fd20*/  STL.64 [R1+0x5f48], R22 ;  /* 0x005f481601007387 */ /* 0x0041e80000100a00 */
[----:B------:R1:W-:Y:S04]  /*6fd30*/  STL.64 [R1+0x5f40], R20 ;  /* 0x005f401401007387 */ /* 0x0003e80000100a00 */
[----:B0-----:R-:W2:Y:S01]  /*6fd40*/  LDL.64 R22, [R1+0x8] ;  /* 0x0000080001167983 */ /* 0x001ea20000100a00 */
[----:B---3--:R-:W-:-:S02]  /*6fd50*/  IMAD.MOV.U32 R15, RZ, RZ, R9 ;  /* 0x000000ffff0f7224 */ /* 0x008fc400078e0009 */
[----:B----4-:R-:W-:Y:S01]  /*6fd60*/  IMAD.MOV.U32 R14, RZ, RZ, R28 ;  /* 0x000000ffff0e7224 */ /* 0x010fe200078e001c */
[----:B--2---:R0:W-:Y:S04]  /*6fd70*/  STL.64 [R1+0x5f68], R22 ;  /* 0x005f681601007387 */ /* 0x0041e80000100a00 */
[----:B-1----:R-:W2:Y:S04]  /*6fd80*/  LDL.LU R20, [R1+0x670] ;  /* 0x0006700001147983 */ /* 0x002ea80000300800 */
[----:B------:R-:W2:Y:S04]  /*6fd90*/  LDL.LU R21, [R1+0x674] ;  /* 0x0006740001157983 */ /* 0x000ea80000300800 */
[----:B0-----:R-:W3:Y:S04]  /*6fda0*/  LDL.LU R22, [R1+0x678] ;  /* 0x0006780001167983 */ /* 0x001ee80000300800 */
[----:B------:R-:W3:Y:S04]  /*6fdb0*/  LDL.LU R23, [R1+0x67c] ;  /* 0x00067c0001177983 */ /* 0x000ee80000300800 */
[----:B------:R-:W4:Y:S04]  /*6fdc0*/  LDL.LU R28, [R1+0x6074] ;  /* 0x00607400011c7983 */ /* 0x000f280000300800 */
[----:B------:R-:W2:Y:S04]  /*6fdd0*/  LDL.LU R9, [R1+0x6070] ;  /* 0x0060700001097983 */ /* 0x000ea80000300800 */
[----:B------:R0:W-:Y:S04]  /*6fde0*/  STL.64 [R1+0x5fa0], R14 ;  /* 0x005fa00e01007387 */ /* 0x0001e80000100a00 */
[----:B------:R-:W3:Y:S04]  /*6fdf0*/  LDL.LU R12, [R1+0x6a0] ;  /* 0x0006a000010c7983 */ /* 0x000ee80000300800 */
[----:B------:R-:W3:Y:S04]  /*6fe00*/  LDL.LU R13, [R1+0x6a4] ;  /* 0x0006a400010d7983 */ /* 0x000ee80000300800 */
[----:B0-----:R-:W3:Y:S04]  /*6fe10*/  LDL.LU R14, [R1+0x6a8] ;  /* 0x0006a800010e7983 */ /* 0x001ee80000300800 */
[----:B------:R-:W3:Y:S01]  /*6fe20*/  LDL.LU R15, [R1+0x6ac] ;  /* 0x0006ac00010f7983 */ /* 0x000ee20000300800 */
[----:B----4-:R-:W-:-:S02]  /*6fe30*/  IMAD.MOV.U32 R27, RZ, RZ, R28 ;  /* 0x000000ffff1b7224 */ /* 0x010fc400078e001c */
[----:B--2---:R-:W-:Y:S01]  /*6fe40*/  IMAD.MOV.U32 R26, RZ, RZ, R9 ;  /* 0x000000ffff1a7224 */ /* 0x004fe200078e0009 */
[----:B---3--:R0:W-:Y:S04]  /*6fe50*/  STL.64 [R1+0x5fb0], R14 ;  /* 0x005fb00e01007387 */ /* 0x0081e80000100a00 */
[----:B------:R1:W-:Y:S01]  /*6fe60*/  STL.64 [R1+0x5fa8], R12 ;  /* 0x005fa80c01007387 */ /* 0x0003e20000100a00 */
[----:B0-----:R-:W-:Y:S02]  /*6fe70*/  IMAD.MOV.U32 R14, RZ, RZ, R2 ;  /* 0x000000ffff0e7224 */ /* 0x001fe400078e0002 */
[----:B------:R-:W-:Y:S01]  /*6fe80*/  IMAD.MOV.U32 R15, RZ, RZ, R0 ;  /* 0x000000ffff0f7224 */ /* 0x000fe200078e0000 */
[----:B------:R-:W2:Y:S04]  /*6fe90*/  LDL.LU R2, [R1+0x606c] ;  /* 0x00606c0001027983 */ /* 0x000ea80000300800 */
[----:B------:R-:W3:Y:S04]  /*6fea0*/  LDL.LU R0, [R1+0x6068] ;  /* 0x0060680001007983 */ /* 0x000ee80000300800 */
[----:B------:R0:W-:Y:S04]  /*6feb0*/  STL.64 [R1+0x5fd0], R14 ;  /* 0x005fd00e01007387 */ /* 0x0001e80000100a00 */
[----:B------:R-:W4:Y:S04]  /*6fec0*/  LDL.LU R9, [R1+0x6064] ;  /* 0x0060640001097983 */ /* 0x000f280000300800 */
[----:B------:R-:W4:Y:S04]  /*6fed0*/  LDL.LU R28, [R1+0x6060] ;  /* 0x00606000011c7983 */ /* 0x000f280000300800 */
[----:B------:R2:W-:Y:S04]  /*6fee0*/  STL.64 [R1+0x5fd8], R26 ;  /* 0x005fd81a01007387 */ /* 0x0005e80000100a00 */
[----:B-1----:R-:W2:Y:S04]  /*6fef0*/  LDL.LU R12, [R1+0x6c0] ;  /* 0x0006c000010c7983 */ /* 0x002ea80000300800 */
[----:B------:R-:W2:Y:S04]  /*6ff00*/  LDL.LU R13, [R1+0x6c4] ;  /* 0x0006c400010d7983 */ /* 0x000ea80000300800 */
[----:B0-----:R-:W3:Y:S04]  /*6ff10*/  LDL.LU R14, [R1+0x6c8] ;  /* 0x0006c800010e7983 */ /* 0x001ee80000300800 */
[----:B------:R-:W3:Y:S04]  /*6ff20*/  LDL.LU R15, [R1+0x6cc] ;  /* 0x0006cc00010f7983 */ /* 0x000ee80000300800 */
[----:B---3--:R-:W-:Y:S04]  /*6ff30*/  STL.64 [R1+0x5fe8], R14 ;  /* 0x005fe80e01007387 */ /* 0x008fe80000100a00 */
[----:B--2---:R-:W-:Y:S04]  /*6ff40*/  STL.64 [R1+0x5fe0], R12 ;  /* 0x005fe00c01007387 */ /* 0x004fe80000100a00 */
[----:B------:R-:W2:Y:S04]  /*6ff50*/  LDL R26, [R1+0x78] ;  /* 0x00007800011a7983 */ /* 0x000ea80000100800 */
[----:B------:R-:W2:Y:S01]  /*6ff60*/  LDL R27, [R1+0x7c] ;  /* 0x00007c00011b7983 */ /* 0x000ea20000100800 */
[----:B------:R-:W-:-:S02]  /*6ff70*/  IMAD.MOV.U32 R6, RZ, RZ, R0 ;  /* 0x000000ffff067224 */ /* 0x000fc400078e0000 */
[----:B------:R-:W-:Y:S01]  /*6ff80*/  IMAD.MOV.U32 R7, RZ, RZ, R2 ;  /* 0x000000ffff077224 */ /* 0x000fe200078e0002 */
[----:B--2---:R-:W-:Y:S04]  /*6ff90*/  STL.64 [R1+0x5ff0], R26 ;  /* 0x005ff01a01007387 */ /* 0x004fe80000100a00 */
[----:B------:R-:W2:Y:S04]  /*6ffa0*/  LDL.LU R0, [R1+0x605c] ;  /* 0x00605c0001007983 */ /* 0x000ea80000300800 */
[----:B------:R-:W3:Y:S04]  /*6ffb0*/  LDL.LU R2, [R1+0x6058] ;  /* 0x0060580001027983 */ /* 0x000ee80000300800 */
[----:B------:R4:W-:Y:S02]  /*6ffc0*/  STL.64 [R1+0x5ff8], R6 ;  /* 0x005ff80601007387 */ /* 0x0009e40000100a00 */
[----:B----4-:R-:W-:-:S02]  /*6ffd0*/  IMAD.MOV.U32 R6, RZ, RZ, R28 ;  /* 0x000000ffff067224 */ /* 0x010fc400078e001c */
[----:B------:R-:W-:-:S05]  /*6ffe0*/  IMAD.MOV.U32 R7, RZ, RZ, R9 ;  /* 0x000000ffff077224 */ /* 0x000fca00078e0009 */
[----:B------:R0:W-:Y:S04]  /*6fff0*/  STL.64 [R1+0x6010], R6 ;  /* 0x0060100601007387 */ /* 0x0001e80000100a00 */
[----:B------:R-:W4:Y:S04]  /*70000*/  LDL.LU R24, [R1+0x6e0] ;  /* 0x0006e00001187983 */ /* 0x000f280000300800 */
[----:B------:R-:W4:Y:S04]  /*70010*/  LDL.LU R25, [R1+0x6e4] ;  /* 0x0006e40001197983 */ /* 0x000f280000300800 */
[----:B------:R-:W2:Y:S04]  /*70020*/  LDL.LU R26, [R1+0x6e8] ;  /* 0x0006e800011a7983 */ /* 0x000ea80000300800 */
[----:B------:R-:W2:Y:S04]  /*70030*/  LDL.LU R27, [R1+0x6ec] ;  /* 0x0006ec00011b7983 */ /* 0x000ea80000300800 */
[----:B0-----:R-:W3:Y:S04]  /*70040*/  LDL.64 R6, [R1+0xa8] ;  /* 0x0000a80001067983 */ /* 0x001ee80000100a00 */
[----:B---3--:R-:W-:Y:S04]  /*70050*/  STL.64 [R1+0x6028], R6 ;  /* 0x0060280601007387 */ /* 0x008fe80000100a00 */
[----:B--2---:R-:W-:Y:S04]  /*70060*/  STL.64 [R1+0x6008], R26 ;  /* 0x0060081a01007387 */ /* 0x004fe80000100a00 */
[----:B----4-:R0:W-:Y:S04]  /*70070*/  STL.64 [R1+0x6000], R24 ;  /* 0x0060001801007387 */ /* 0x0101e80000100a00 */
        /* <DEDUP_REMOVED lines=11> */
[----:B------:R-:W4:Y:S04]  /*70130*/  LDL.64 R10, [R1+0xc8] ;  /* 0x0000c800010a7983 */ /* 0x000f280000100a00 */
        /* <DEDUP_REMOVED lines=16> */
[----:B------:R-:W-:Y:S04]  /*70240*/  STL.64 [R1+0x5f80], R22 ;  /* 0x005f801601007387 */ /* 0x000fe80000100a00 */
[----:B------:R0:W-:Y:S04]  /*70250*/  STL.64 [R1+0x5f78], R20 ;  /* 0x005f781401007387 */ /* 0x0001e80000100a00 */
        /* <DEDUP_REMOVED lines=17> */
[----:B------:R-:W-:Y:S04]  /*70370*/  STL.64 [R1+0x720], R4 ;  /* 0x0007200401007387 */ /* 0x000fe80000100a00 */
[----:B------:R0:W-:Y:S04]  /*70380*/  STL.64 [R1+0x728], R6 ;  /* 0x0007280601007387 */ /* 0x0001e80000100a00 */
[----:B0-----:R-:W3:Y:S01]  /*70390*/  LDL.LU.64 R6, [R1+0x6050] ;  /* 0x0060500001067983 */ /* 0x001ee20000300a00 */
[----:B------:R-:W-:-:S02]  /*703a0*/  IMAD.MOV.U32 R28, RZ, RZ, R10 ;  /* 0x000000ffff1c7224 */ /* 0x000fc400078e000a */
[----:B------:R-:W-:Y:S02]  /*703b0*/  IMAD.MOV.U32 R9, RZ, RZ, R11 ;  /* 0x000000ffff097224 */ /* 0x000fe400078e000b */
[----:B------:R-:W4:Y:S04]  /*703c0*/  LDL.LU.64 R10, [R1+0x6048] ;  /* 0x00604800010a7983 */ /* 0x000f280000300a00 */
[----:B------:R-:W2:Y:S01]  /*703d0*/  LDL.LU R8, [R1+0x6040] ;  /* 0x0060400001087983 */ /* 0x000ea20000300800 */
[----:B---3--:R-:W-:Y:S03]  /*703e0*/  HMMA.16816.F32.BF16 R4, R16, R6, R24 ;  /* 0x000000061004723c */ /* 0x008fe60000041818 */
[----:B------:R-:W3:Y:S04]  /*703f0*/  LDL.LU.64 R26, [R1+0x6038] ;  /* 0x00603800011a7983 */ /* 0x000ee80000300a00 */
[----:B------:R-:W3:-:S15]  /*70400*/  LDL.LU.64 R24, [R1+0x6030] ;  /* 0x0060300001187983 */ /* 0x000ede0000300a00 */
[----:B------:R-:W-:-:S01]  /*70410*/  NOP ;  /* 0x0000000000007918 */ /* 0x000fc20000000000 */
[----:B------:R-:W-:Y:S04]  /*70420*/  STL.64 [R1+0x710], R4 ;  /* 0x0007100401007387 */ /* 0x000fe80000100a00 */
[----:B------:R0:W-:Y:S04]  /*70430*/  STL.64 [R1+0x718], R6 ;  /* 0x0007180601007387 */ /* 0x0001e80000100a00 */
[----:B0-----:R-:W3:Y:S02]  /*70440*/  LDL.LU.64 R6, [R1+0x6028] ;  /* 0x0060280001067983 */ /* 0x001ee40000300a00 */
[----:B---3--:R-:W-:Y:S06]  /*70450*/  HMMA.16816.F32.BF16 R24, R16, R6, R24 ;  /* 0x000000061018723c */ /* 0x008fec0000041818 */
[----:B------:R-:W-:-:S02]  /*70460*/  IMAD.MOV.U32 R2, RZ, RZ, R6 ;  /* 0x000000ffff027224 */ /* 0x000fc400078e0006 */
[----:B------:R-:W-:-:S15]  /*70470*/  IMAD.MOV.U32 R0, RZ, RZ, R7 ;  /* 0x000000ffff007224 */ /* 0x000fde00078e0007 */
[----:B------:R-:W-:Y:S04]  /*70480*/  STL.64 [R1+0x700], R24 ;  /* 0x0007001801007387 */ /* 0x000fe80000100a00 */
[----:B------:R0:W-:Y:S04]  /*70490*/  STL.64 [R1+0x708], R26 ;  /* 0x0007081a01007387 */ /* 0x0001e80000100a00 */
[----:B0-----:R-:W3:Y:S04]  /*704a0*/  LDL.LU.64 R26, [R1+0x6020] ;  /* 0x00602000011a7983 */ /* 0x001ee80000300a00 */
[----:B------:R-:W3:Y:S04]  /*704b0*/  LDL.LU.64 R24, [R1+0x6018] ;  /* 0x0060180001187983 */ /* 0x000ee80000300a00 */
[----:B------:R-:W3:Y:S02]  /*704c0*/  LDL.LU.64 R6, [R1+0x6010] ;  /* 0x0060100001067983 */ /* 0x000ee40000300a00 */
        /* <DEDUP_REMOVED lines=10> */
[----:B------:R0:W-:Y:S04]  /*70570*/  STL.64 [R1+0x6e0], R4 ;  /* 0x0006e00401007387 */ /* 0x0001e80000100a00 */
[----:B------:R1:W-:Y:S04]  /*70580*/  STL.64 [R1+0x6e8], R6 ;  /* 0x0006e80601007387 */ /* 0x0003e80000100a00 */
[----:B0-----:R-:W2:Y:S04]  /*70590*/  LDL.LU R4, [R1+0x640] ;  /* 0x0006400001047983 */ /* 0x001ea80000300800 */
[----:B------:R-:W2:Y:S04]  /*705a0*/  LDL.LU R5, [R1+0x644] ;  /* 0x0006440001057983 */ /* 0x000ea80000300800 */
[----:B-1----:R-:W2:Y:S04]  /*705b0*/  LDL.LU R6, [R1+0x648] ;  /* 0x0006480001067983 */ /* 0x002ea80000300800 */
        /* <DEDUP_REMOVED lines=8> */
[----:B---3--:R-:W-:Y:S02]  /*70640*/  HMMA.16816.F32.BF16 R24, R16, R26, R12 ;  /* 0x0000001a1018723c */ /* 0x008fe4000004180c */
[----:B------:R-:W2:-:S15]  /*70650*/  LDL.LU.64 R14, [R1+0x5fd0] ;  /* 0x005fd000010e7983 */ /* 0x000e9e0000300a00 */
[----:B------:R-:W-:-:S06]  /*70660*/  NOP ;  /* 0x0000000000007918 */ /* 0x000fcc0000000000 */
[----:B------:R-:W-:Y:S04]  /*70670*/  STL.64 [R1+0x6c0], R24 ;  /* 0x0006c01801007387 */ /* 0x000fe80000100a00 */
[----:B------:R4:W-:Y:S02]  /*70680*/  STL.64 [R1+0x6c8], R26 ;  /* 0x0006c81a01007387 */ /* 0x0009e40000100a00 */
[----:B----4-:R-:W-:Y:S02]  /*70690*/  IMAD.MOV.U32 R26, RZ, RZ, R10 ;  /* 0x000000ffff1a7224 */ /* 0x010fe400078e000a */
[----:B------:R-:W-:Y:S01]  /*706a0*/  IMAD.MOV.U32 R27, RZ, RZ, R11 ;  /* 0x000000ffff1b7224 */ /* 0x000fe200078e000b */
[----:B------:R-:W3:Y:S04]  /*706b0*/  LDL.LU R10, [R1+0x5fcc] ;  /* 0x005fcc00010a7983 */ /* 0x000ee80000300800 */
[----:B------:R-:W3:Y:S04]  /*706c0*/  LDL.LU R11, [R1+0x5fc8] ;  /* 0x005fc800010b7983 */ /* 0x000ee80000300800 */
[----:B------:R0:W-:Y:S04]  /*706d0*/  STL.64 [R1+0x5f20], R26 ;  /* 0x005f201a01007387 */ /* 0x0001e80000100a00 */
[----:B0-----:R-:W4:Y:S01]  /*706e0*/  LDL R26, [R1+0x48] ;  /* 0x00004800011a7983 */ /* 0x001f220000100800 */
[----:B--2---:R-:W-:Y:S03]  /*706f0*/  HMMA.16816.F32.BF16 R12, R16, R14, R20 ;  /* 0x0000000e100c723c */ /* 0x004fe60000041814 */
[----:B------:R-:W2:Y:S04]  /*70700*/  LDL.LU.64 R22, [R1+0x5fc0] ;  /* 0x005fc00001167983 */ /* 0x000ea80000300a00 */
[----:B------:R-:W2:-:S15]  /*70710*/  LDL.LU.64 R20, [R1+0x5fb8] ;  /* 0x005fb80001147983 */ /* 0x000e9e0000300a00 */
[----:B------:R-:W-:-:S01]  /*70720*/  NOP ;  /* 0x0000000000007918 */ /* 0x000fc20000000000 */
[----:B------:R-:W-:Y:S04]  /*70730*/  STL.64 [R1+0x6b0], R12 ;  /* 0x0006b00c01007387 */ /* 0x000fe80000100a00 */
[----:B------:R0:W-:Y:S04]  /*70740*/  STL.64 [R1+0x6b8], R14 ;  /* 0x0006b80e01007387 */ /* 0x0001e80000100a00 */
[----:B0-----:R-:W4:Y:S04]  /*70750*/  LDL.LU.64 R14, [R1+0x5fb0] ;  /* 0x005fb000010e7983 */ /* 0x001f280000300a00 */
[----:B------:R-:W4:Y:S01]  /*70760*/  LDL.LU.64 R12, [R1+0x5fa8] ;  /* 0x005fa800010c7983 */ /* 0x000f220000300a00 */
[----:B------:R-:W-:-:S07]  /*70770*/  IMAD.MOV.U32 R27, RZ, RZ, R8 ;  /* 0x000000ffff1b7224 */ /* 0x000fce00078e0008 */
[----:B----4-:R-:W-:Y:S01]  /*70780*/  HMMA.16816.F32.BF16 R24, R16, R26, R12 ;  /* 0x0000001a1018723c */ /* 0x010fe2000004180c */
[----:B------:R-:W2:-:S15]  /*70790*/  LDL.LU.64 R14, [R1+0x5fa0] ;  /* 0x005fa000010e7983 */ /* 0x000e9e0000300a00 */
[----:B------:R-:W-:-:S07]  /*707a0*/  NOP ;  /* 0x0000000000007918 */ /* 0x000fce0000000000 */
[----:B------:R0:W-:Y:S04]  /*707b0*/  STL.64 [R1+0x6a0], R24 ;  /* 0x0006a01801007387 */ /* 0x0001e80000100a00 */
[----:B------:R1:W-:Y:S04]  /*707c0*/  STL.64 [R1+0x6a8], R26 ;  /* 0x0006a81a01007387 */ /* 0x0003e80000100a00 */
[----:B0-----:R-:W4:Y:S04]  /*707d0*/  LDL.LU R24, [R1+0x11a0] ;  /* 0x0011a00001187983 */ /* 0x001f280000300800 */
[----:B------:R-:W4:Y:S04]  /*707e0*/  LDL.LU R25, [R1+0x11a4] ;  /* 0x0011a40001197983 */ /* 0x000f280000300800 */
[----:B-1----:R-:W4:Y:S04]  /*707f0*/  LDL.LU R26, [R1+0x11a8] ;  /* 0x0011a800011a7983 */ /* 0x002f280000300800 */
        /* <DEDUP_REMOVED lines=16> */
[----:B------:R-:W2:-:S15]  /*70900*/  LDL.LU.64 R22, [R1+0x5f68] ;  /* 0x005f680001167983 */ /* 0x000e9e0000300a00 */
[----:B------:R-:W-:-:S06]  /*70910*/  NOP ;  /* 0x0000000000007918 */ /* 0x000fcc0000000000 */
[----:B------:R-:W-:Y:S04]  /*70920*/  STL.64 [R1+0x670], R12 ;  /* 0x0006700c01007387 */ /* 0x000fe80000100a00 */
[----:B------:R0:W-:Y:S04]  /*70930*/  STL.64 [R1+0x678], R14 ;  /* 0x0006780e01007387 */ /* 0x0001e80000100a00 */
[----:B0-----:R-:W2:Y:S04]  /*70940*/  LDL.LU.64 R14, [R1+0x5f60] ;  /* 0x005f6000010e7983 */ /* 0x001ea80000300a00 */
[----:B------:R-:W2:Y:S02]  /*70950*/  LDL.LU.64 R12, [R1+0x5f58] ;  /* 0x005f5800010c7983 */ /* 0x000ea40000300a00 */
[----:B--2---:R-:W-:-:S15]  /*70960*/  HMMA.16816.F32.BF16 R12, R16, R22, R12 ;  /* 0x00000016100c723c */ /* 0x004fde000004180c */
[----:B------:R-:W-:-:S08]  /*70970*/  NOP ;  /* 0x0000000000007918 */ /* 0x000fd00000000000 */
[----:B------:R0:W-:Y:S04]  /*70980*/  STL.64 [R1+0x660], R12 ;  /* 0x0006600c01007387 */ /* 0x0001e80000100a00 */
[----:B------:R1:W-:Y:S01]  /*70990*/  STL.64 [R1+0x668], R14 ;  /* 0x0006680e01007387 */ /* 0x0003e20000100a00 */
[----:B0-----:R-:W-:-:S03]  /*709a0*/  IMAD.MOV.U32 R13, RZ, RZ, R22 ;  /* 0x000000ffff0d7224 */ /* 0x001fc600078e0016 */
[----:B-1----:R-:W2:Y:S01]  /*709b0*/  LDL.LU.64 R14, [R1+0x5f50] ;  /* 0x005f5000010e7983 */ /* 0x002ea20000300a00 */
[----:B------:R-:W-:-:S03]  /*709c0*/  IMAD.MOV.U32 R12, RZ, RZ, R23 ;  /* 0x000000ffff0c7224 */ /* 0x000fc600078e0017 */
[----:B------:R-:W2:Y:S04]  /*709d0*/  LDL.LU.64 R22, [R1+0x5f48] ;  /* 0x005f480001167983 */ /* 0x000ea80000300a00 */
[----:B------:R-:W2:Y:S02]  /*709e0*/  LDL.LU.64 R20, [R1+0x5f40] ;  /* 0x005f400001147983 */ /* 0x000ea40000300a00 */
[----:B--2---:R-:W-:-:S15]  /*709f0*/  HMMA.16816.F32.BF16 R20, R16, R14, R20 ;  /* 0x0000000e1014723c */ /* 0x004fde0000041814 */
[----:B------:R-:W-:-:S08]  /*70a00*/  NOP ;  /* 0x0000000000007918 */ /* 0x000fd00000000000 */
[----:B------:R-:W-:Y:S04]  /*70a10*/  STL.64 [R1+0x650], R20 ;  /* 0x0006501401007387 */ /* 0x000fe80000100a00 */
[----:B------:R0:W-:Y:S04]  /*70a20*/  STL.64 [R1+0x658], R22 ;  /* 0x0006581601007387 */ /* 0x0001e80000100a00 */
[----:B0-----:R-:W2:Y:S04]  /*70a30*/  LDL.LU R23, [R1+0x5f38] ;  /* 0x005f380001177983 */ /* 0x001ea80000300800 */
[----:B------:R-:W-:Y:S04]  /*70a40*/  STL.64 [R1+0x5d50], R14 ;  /* 0x005d500e01007387 */ /* 0x000fe80000100a00 */
[----:B------:R0:W-:Y:S04]  /*70a50*/  STL.64 [R1+0x5e28], R12 ;  /* 0x005e280c01007387 */ /* 0x0001e80000100a00 */
[----:B0-----:R-:W4:Y:S04]  /*70a60*/  LDL.LU R12, [R1+0x630] ;  /* 0x00063000010c7983 */ /* 0x001f280000300800 */
[----:B------:R-:W4:Y:S04]  /*70a70*/  LDL.LU R13, [R1+0x634] ;  /* 0x00063400010d7983 */ /* 0x000f280000300800 */
[----:B------:R-:W4:Y:S04]  /*70a80*/  LDL.LU R14, [R1+0x638] ;  /* 0x00063800010e7983 */ /* 0x000f280000300800 */
[----:B------:R-:W4:Y:S01]  /*70a90*/  LDL.LU R15, [R1+0x63c] ;  /* 0x00063c00010f7983 */ /* 0x000f220000300800 */
[C---:B---3--:R-:W-:Y:S03]  /*70aa0*/  HMMA.16816.F32.BF16 R4, R16.reuse, R10, R4 ;  /* 0x0000000a1004723c */ /* 0x048fe60000041804 */
[----:B--2---:R-:W0:Y:S04]  /*70ab0*/  LDSM.16.MT88.4 R20, [R23+UR4+0x11080] ;  /* 0x011080041714783b */ /* 0x004e280008004200 */
[----:B----4-:R-:W-:Y:S04]  /*70ac0*/  STL.64 [R1+0x5f18], R14 ;  /* 0x005f180e01007387 */ /* 0x010fe80000100a00 */
[----:B------:R1:W-:Y:S04]  /*70ad0*/  STL.64 [R1+0x5f10], R12 ;  /* 0x005f100c01007387 */ /* 0x0003e80000100a00 */
[----:B-1----:R-:W2:Y:S04]  /*70ae0*/  LDL.LU R12, [R1+0x1190] ;  /* 0x00119000010c7983 */ /* 0x002ea80000300800 */
[----:B------:R-:W2:Y:S04]  /*70af0*/  LDL.LU R13, [R1+0x1194] ;  /* 0x00119400010d7983 */ /* 0x000ea80000300800 */
[----:B------:R-:W2:Y:S04]  /*70b00*/  LDL.LU R14, [R1+0x1198] ;  /* 0x00119800010e7983 */ /* 0x000ea80000300800 */
[----:B------:R-:W2:Y:S04]  /*70b10*/  LDL.LU R15, [R1+0x119c] ;  /* 0x00119c00010f7983 */ /* 0x000ea80000300800 */
[----:B------:R-:W-:Y:S04]  /*70b20*/  STL.64 [R1+0x640], R4 ;  /* 0x0006400401007387 */ /* 0x000fe80000100a00 */
[----:B------:R1:W-:Y:S04]  /*70b30*/  STL.64 [R1+0x648], R6 ;  /* 0x0006480601007387 */ /* 0x0003e80000100a00 */
[----:B-1----:R-:W3:Y:S04]  /*70b40*/  LDL.LU.64 R6, [R1+0x5f30] ;  /* 0x005f300001067983 */ /* 0x002ee80000300a00 */
[----:B------:R-:W4:Y:S04]  /*70b50*/  LDL.LU.64 R4, [R1+0x5f28] ;  /* 0x005f280001047983 */ /* 0x000f280000300a00 */
[----:B------:R-:W-:Y:S04]  /*70b60*/  STL.64 [R1+0x5ef8], R10 ;  /* 0x005ef80a01007387 */ /* 0x000fe80000100a00 */
[----:B------:R1:W-:Y:S04]  /*70b70*/  STL [R1+0x5ef0], R9 ;  /* 0x005ef00901007387 */ /* 0x0003e80000100800 */
[----:B------:R-:W2:Y:S04]  /*70b80*/  LDL.LU R8, [R1+0xd80] ;  /* 0x000d800001087983 */ /* 0x000ea80000300800 */
[----:B-1----:R-:W2:Y:S04]  /*70b90*/  LDL.LU R9, [R1+0xd84] ;  /* 0x000d840001097983 */ /* 0x002ea80000300800 */
[----:B------:R-:W2:Y:S04]  /*70ba0*/  LDL.LU R10, [R1+0xd88] ;  /* 0x000d8800010a7983 */ /* 0x000ea80000300800 */
[----:B------:R-:W2:Y:S04]  /*70bb0*/  LDL.LU R11, [R1+0xd8c] ;  /* 0x000d8c00010b7983 */ /* 0x000ea80000300800 */
[----:B0-----:R0:W-:Y:S04]  /*70bc0*/  STL.64 [R1+0x5cd8], R22 ;  /* 0x005cd81601007387 */ /* 0x0011e80000100a00 */
[----:B------:R-:W-:Y:S04]  /*70bd0*/  STL.64 [R1+0x5cd0], R20 ;  /* 0x005cd01401007387 */ /* 0x000fe80000100a00 */
[----:B0-----:R-:W2:Y:S01]  /*70be0*/  LDL.64 R22, [R1+0x1d8] ;  /* 0x0001d80001167983 */ /* 0x001ea20000100a00 */
[----:B---3--:R-:W-:-:S15]  /*70bf0*/  HMMA.16816.F32.BF16 R24, R16, R6, R24 ;  /* 0x000000061018723c */ /* 0x008fde0000041818 */
[----:B------:R-:W-:-:S08]  /*70c00*/  NOP ;  /* 0x0000000000007918 */ /* 0x000fd00000000000 */
[----:B------:R-:W-:Y:S04]  /*70c10*/  STL.64 [R1+0x11a0], R24 ;  /* 0x0011a01801007387 */ /* 0x000fe80000100a00 */
[----:B------:R0:W-:Y:S04]  /*70c20*/  STL.64 [R1+0x11a8], R26 ;  /* 0x0011a81a01007387 */ /* 0x0001e80000100a00 */
[----:B0-----:R-:W2:Y:S04]  /*70c30*/  LDL.LU.64 R26, [R1+0x5f20] ;  /* 0x005f2000011a7983 */ /* 0x001ea80000300a00 */
[----:B------:R0:W-:Y:S04]  /*70c40*/  STL.64 [R1+0x5d38], R6 ;  /* 0x005d380601007387 */ /* 0x0001e80000100a00 */
[----:B----4-:R-:W-:Y:S04]  /*70c50*/  STL.64 [R1+0x5d30], R4 ;  /* 0x005d300401007387 */ /* 0x010fe80000100a00 */
        /* <DEDUP_REMOVED lines=9> */
[----:B--2---:R-:W-:Y:S03]  /*70cf0*/  HMMA.16816.F32.BF16 R16, R16, R22, R12 ;  /* 0x000000161010723c */ /* 0x004fe6000004180c */
[----:B------:R-:W2:-:S15]  /*70d00*/  LDL.LU R12, [R1+0xd70] ;  /* 0x000d7000010c7983 */ /* 0x000e9e0000300800 */
[----:B------:R-:W-:-:S05]  /*70d10*/  NOP ;  /* 0x0000000000007918 */ /* 0x000fca0000000000 */
[----:B------:R-:W-:Y:S04]  /*70d20*/  STL.64 [R1+0x630], R16 ;  /* 0x0006301001007387 */ /* 0x000fe80000100a00 */
[----:B------:R-:W-:Y:S04]  /*70d30*/  STL.64 [R1+0x638], R18 ;  /* 0x0006381201007387 */ /* 0x000fe80000100a00 */
[----:B------:R-:W2:Y:S04]  /*70d40*/  LDL.LU R13, [R1+0xd74] ;  /* 0x000d7400010d7983 */ /* 0x000ea80000300800 */
[----:B------:R-:W2:Y:S04]  /*70d50*/  LDL.LU R14, [R1+0xd78] ;  /* 0x000d7800010e7983 */ /* 0x000ea80000300800 */
[----:B------:R-:W2:Y:S04]  /*70d60*/  LDL.LU R15, [R1+0xd7c] ;  /* 0x000d7c00010f7983 */ /* 0x000ea80000300800 */
[----:B------:R0:W-:Y:S04]  /*70d70*/  STL [R1+0x5cec], R22 ;  /* 0x005cec1601007387 */ /* 0x0001e80000100800 */
[----:B------:R1:W-:Y:S04]  /*70d80*/  STL [R1+0x5ce8], R23 ;  /* 0x005ce81701007387 */ /* 0x0003e80000100800 */
[----:B------:R-:W4:Y:S04]  /*70d90*/  LDL.LU R20, [R1+0xd30] ;  /* 0x000d300001147983 */ /* 0x000f280000300800 */
[----:B------:R-:W4:Y:S04]  /*70da0*/  LDL.LU R21, [R1+0xd34] ;  /* 0x000d340001157983 */ /* 0x000f280000300800 */
[----:B0-----:R-:W3:Y:S04]  /*70db0*/  LDL.LU R22, [R1+0xd38] ;  /* 0x000d380001167983 */ /* 0x001ee80000300800 */
[----:B-1----:R-:W3:Y:S04]  /*70dc0*/  LDL.LU R23, [R1+0xd3c] ;  /* 0x000d3c0001177983 */ /* 0x002ee80000300800 */
[----:B---3--:R0:W-:Y:S04]  /*70dd0*/  STL.64 [R1+0x5ed0], R22 ;  /* 0x005ed01601007387 */ /* 0x0081e80000100a00 */
[----:B----4-:R-:W-:Y:S04]  /*70de0*/  STL.64 [R1+0x5ec8], R20 ;  /* 0x005ec81401007387 */ /* 0x010fe80000100a00 */
[----:B0-----:R-:W3:Y:S01]  /*70df0*/  LDL.64 R22, [R1+0x168] ;  /* 0x0001680001167983 */ /* 0x001ee20000100a00 */
[----:B------:R-:W-:Y:S03]  /*70e00*/  HMMA.16816.F32.BF16 R8, R24, R6, R8 ;  /* 0x000000061808723c */ /* 0x000fe60000041808 */
[----:B---3--:R0:W-:Y:S04]  /*70e10*/  STL.64 [R1+0x5ed8], R22 ;  /* 0x005ed81601007387 */ /* 0x0081e80000100a00 */
[----:B0-----:R-:W3:Y:S01]  /*70e20*/  LDL.64 R22, [R1+0x178] ;  /* 0x0001780001167983 */ /* 0x001ee20000100a00 */
[----:B------:R-:W-:-:S02]  /*70e30*/  IMAD.MOV.U32 R19, RZ, RZ, R3 ;  /* 0x000000ffff137224 */ /* 0x000fc400078e0003 */
[----:B------:R-:W-:Y:S01]  /*70e40*/  IMAD.MOV.U32 R3, RZ, RZ, R7 ;  /* 0x000000ffff037224 */ /* 0x000fe200078e0007 */
[----:B---3--:R0:W-:Y:S04]  /*70e50*/  STL.64 [R1+0x5ee0], R22 ;  /* 0x005ee01601007387 */ /* 0x0081e80000100a00 */
[----:B0-----:R-:W3:Y:S04]  /*70e60*/  LDL R22, [R1+0x188] ;  /* 0x0001880001167983 */ /* 0x001ee80000100800 */
[----:B------:R-:W3:Y:S04]  /*70e70*/  LDL R23, [R1+0x18c] ;  /* 0x00018c0001177983 */ /* 0x000ee80000100800 */
[----:B------:R0:W-:Y:S04]  /*70e80*/  STL.64 [R1+0xd80], R8 ;  /* 0x000d800801007387 */ /* 0x0001e80000100a00 */
[----:B------:R1:W-:Y:S01]  /*70e90*/  STL.64 [R1+0xd88], R10 ;  /* 0x000d880a01007387 */ /* 0x0003e20000100a00 */
[----:B0-----:R-:W-:-:S03]  /*70ea0*/  IMAD.MOV.U32 R8, RZ, RZ, R6 ;  /* 0x000000ffff087224 */ /* 0x001fc600078e0006 */
[----:B-1----:R-:W4:Y:S04]  /*70eb0*/  LDL.LU.64 R10, [R1+0x5ef8] ;  /* 0x005ef800010a7983 */ /* 0x002f280000300a00 */
[----:B------:R-:W4:Y:S04]  /*70ec0*/  LDL.LU R9, [R1+0x5ef0] ;  /* 0x005ef00001097983 */ /* 0x000f280000300800 */
[----:B------:R-:W2:Y:S04]  /*70ed0*/  LDL.64 R6, [R1+0x138] ;  /* 0x0001380001067983 */ /* 0x000ea80000100a00 */
[----:B--2---:R0:W-:Y:S04]  /*70ee0*/  STL.64 [R1+0x5eb8], R6 ;  /* 0x005eb80601007387 */ /* 0x0041e80000100a00 */
[----:B0-----:R-:W2:Y:S04]  /*70ef0*/  LDL.64 R6, [R1+0x148] ;  /* 0x0001480001067983 */ /* 0x001ea80000100a00 */
[----:B--2---:R0:W-:Y:S04]  /*70f00*/  STL.64 [R1+0x5ec0], R6 ;  /* 0x005ec00601007387 */ /* 0x0041e80000100a00 */
[----:B0-----:R-:W2:Y:S01]  /*70f10*/  LDL.64 R6, [R1+0x158] ;  /* 0x0001580001067983 */ /* 0x001ea20000100a00 */
[----:B------:R-:W-:-:S03]  /*70f20*/  IMAD.MOV.U32 R18, RZ, RZ, R29 ;  /* 0x000000ffff127224 */ /* 0x000fc600078e001d */
[----:B--2---:R0:W-:Y:S04]  /*70f30*/  STL.64 [R1+0x5ee8], R6 ;  /* 0x005ee80601007387 */ /* 0x0041e80000100a00 */
[----:B------:R-:W3:Y:S04]  /*70f40*/  LDL.LU R4, [R1+0xd60] ;  /* 0x000d600001047983 */ /* 0x000ee80000300800 */
[----:B------:R-:W3:Y:S04]  /*70f50*/  LDL.LU R5, [R1+0xd64] ;  /* 0x000d640001057983 */ /* 0x000ee80000300800 */
[----:B0-----:R-:W3:Y:S04]  /*70f60*/  LDL.LU R6, [R1+0xd68] ;  /* 0x000d680001067983 */ /* 0x001ee80000300800 */
[----:B------:R-:W3:Y:S01]  /*70f70*/  LDL.LU R7, [R1+0xd6c] ;  /* 0x000d6c0001077983 */ /* 0x000ee20000300800 */
[----:B------:R-:W-:Y:S03]  /*70f80*/  HMMA.16816.F32.BF16 R12, R24, R18, R12 ;  /* 0x00000012180c723c */ /* 0x000fe6000004180c */
[----:B------:R-:W-:Y:S04]  /*70f90*/  STL [R1+0x5cf4], R3 ;  /* 0x005cf40301007387 */ /* 0x000fe80000100800 */
[----:B------:R-:W-:-:S15]  /*70fa0*/  STL [R1+0x5cf0], R8 ;  /* 0x005cf00801007387 */ /* 0x000fde0000100800 */
[----:B------:R-:W-:-:S01]  /*70fb0*/  NOP ;  /* 0x0000000000007918 */ /* 0x000fc20000000000 */
[----:B------:R-:W-:Y:S04]  /*70fc0*/  STL.64 [R1+0xd70], R12 ;  /* 0x000d700c01007387 */ /* 0x000fe80000100a00 */
[----:B------:R0:W-:Y:S04]  /*70fd0*/  STL.64 [R1+0xd78], R14 ;  /* 0x000d780e01007387 */ /* 0x0001e80000100a00 */
[----:B0-----:R-:W2:Y:S04]  /*70fe0*/  LDL.64 R14, [R1+0x128] ;  /* 0x00012800010e7983 */ /* 0x001ea80000100a00 */
[----:B------:R0:W-:Y:S04]  /*70ff0*/  STL.64 [R1+0x5cb8], R18 ;  /* 0x005cb81201007387 */ /* 0x0001e80000100a00 */
[----:B------:R-:W4:Y:S04]  /*71000*/  LDL.LU R16, [R1+0xd50] ;  /* 0x000d500001107983 */ /* 0x000f280000300800 */
[----:B------:R-:W4:Y:S04]  /*71010*/  LDL.LU R17, [R1+0xd54] ;  /* 0x000d540001117983 */ /* 0x000f280000300800 */
[----:B0-----:R-:W4:Y:S04]  /*71020*/  LDL.LU R18, [R1+0xd58] ;  /* 0x000d580001127983 */ /* 0x001f280000300800 */
[----:B------:R-:W4:Y:S01]  /*71030*/  LDL.LU R19, [R1+0xd5c] ;  /* 0x000d5c0001137983 */ /* 0x000f220000300800 */
[----:B---3--:R-:W-:Y:S03]  /*71040*/  HMMA.16816.F32.BF16 R20, R24, R22, R4 ;  /* 0x000000161814723c */ /* 0x008fe60000041804 */
[----:B------:R-:W3:-:S15]  /*71050*/  LDL.LU.64 R6, [R1+0x5ee8] ;  /* 0x005ee80001067983 */ /* 0x000ede0000300a00 */
[----:B------:R-:W-:-:S05]  /*71060*/  NOP ;  /* 0x0000000000007918 */ /* 0x000fca0000000000 */
[----:B------:R-:W-:Y:S04]  /*71070*/  STL.64 [R1+0xd60], R20 ;  /* 0x000d601401007387 */ /* 0x000fe80000100a00 */
[----:B------:R0:W-:Y:S04]  /*71080*/  STL.64 [R1+0xd68], R22 ;  /* 0x000d681601007387 */ /* 0x0001e80000100a00 */
[----:B0-----:R-:W4:Y:S02]  /*71090*/  LDL.LU.64 R22, [R1+0x5ee0] ;  /* 0x005ee00001167983 */ /* 0x001f240000300a00 */
[----:B----4-:R-:W-:-:S15]  /*710a0*/  HMMA.16816.F32.BF16 R16, R24, R22, R16 ;  /* 0x000000161810723c */ /* 0x010fde0000041810 */
[----:B------:R-:W-:-:S08]  /*710b0*/  NOP ;  /* 0x0000000000007918 */ /* 0x000fd00000000000 */
[----:B------:R0:W-:Y:S04]  /*710c0*/  STL.64 [R1+0xd50], R16 ;  /* 0x000d501001007387 */ /* 0x0001e80000100a00 */
[----:B------:R-:W-:Y:S01]  /*710d0*/  STL.64 [R1+0xd58], R18 ;  /* 0x000d581201007387 */ /* 0x000fe20000100a00 */
[----:B0-----:R-:W-:Y:S02]  /*710e0*/  IMAD.MOV.U32 R16, RZ, RZ, R23 ;  /* 0x000000ffff107224 */ /* 0x001fe400078e0017 */
[----:B------:R-:W-:Y:S02]  /*710f0*/  IMAD.MOV.U32 R17, RZ, RZ, R22 ;  /* 0x000000ffff117224 */ /* 0x000fe400078e0016 */
[----:B------:R-:W4:Y:S04]  /*71100*/  LDL.LU.64 R22, [R1+0x5ed8] ;  /* 0x005ed80001167983 */ /* 0x000f280000300a00 */
[----:B------:R0:W-:Y:S04]  /*71110*/  STL [R1+0x5cfc], R16 ;  /* 0x005cfc1001007387 */ /* 0x0001e80000100800 */
[----:B------:R1:W-:Y:S04]  /*71120*/  STL [R1+0x5cf8], R17 ;  /* 0x005cf81101007387 */ /* 0x0003e80000100800 */
[----:B0-----:R-:W4:Y:S04]  /*71130*/  LDL.LU R16, [R1+0xd40] ;  /* 0x000d400001107983 */ /* 0x001f280000300800 */
[----:B-1----:R-:W4:Y:S04]  /*71140*/  LDL.LU R17, [R1+0xd44] ;  /* 0x000d440001117983 */ /* 0x002f280000300800 */
[----:B------:R-:W4:Y:S04]  /*71150*/  LDL.LU R18, [R1+0xd48] ;  /* 0x000d480001127983 */ /* 0x000f280000300800 */
[----:B------:R-:W4:Y:S02]  /*71160*/  LDL.LU R19, [R1+0xd4c] ;  /* 0x000d4c0001137983 */ /* 0x000f240000300800 */
[----:B----4-:R-:W-:-:S15]  /*71170*/  HMMA.16816.F32.BF16 R16, R24, R22, R16 ;  /* 0x000000161810723c */ /* 0x010fde0000041810 */
[----:B------:R-:W-:-:S08]  /*71180*/  NOP ;  /* 0x0000000000007918 */ /* 0x000fd00000000000 */
[----:B------:R-:W-:Y:S04]  /*71190*/  STL.64 [R1+0xd40], R16 ;  /* 0x000d401001007387 */ /* 0x000fe80000100a00 */
[----:B------:R0:W-:Y:S02]  /*711a0*/  STL.64 [R1+0xd48], R18 ;  /* 0x000d481201007387 */ /* 0x0001e40000100a00 */
[----:B0-----:R-:W-:Y:S02]  /*711b0*/  IMAD.MOV.U32 R19, RZ, RZ, R22 ;  /* 0x000000ffff137224 */ /* 0x001fe400078e0016 */
[----:B------:R-:W-:Y:S02]  /*711c0*/  IMAD.MOV.U32 R18, RZ, RZ, R23 ;  /* 0x000000ffff127224 */ /* 0x000fe400078e0017 */
[----:B------:R-:W3:Y:S04]  /*711d0*/  LDL.LU.64 R22, [R1+0x5ed0] ;  /* 0x005ed00001167983 */ /* 0x000ee80000300a00 */
[----:B------:R-:W3:Y:S04]  /*711e0*/  LDL.LU.64 R20, [R1+0x5ec8] ;  /* 0x005ec80001147983 */ /* 0x000ee80000300a00 */
[----:B------:R0:W-:Y:S04]  /*711f0*/  STL [R1+0x5d04], R18 ;  /* 0x005d041201007387 */ /* 0x0001e80000100800 */
[----:B------:R1:W-:Y:S04]  /*71200*/  STL [R1+0x5d00], R19 ;  /* 0x005d001301007387 */ /* 0x0003e80000100800 */
[----:B------:R-:W2:Y:S04]  /*71210*/  LDL.LU R16, [R1+0xd00] ;  /* 0x000d000001107983 */ /* 0x000ea80000300800 */
[----:B------:R-:W2:Y:S04]  /*71220*/  LDL.LU R17, [R1+0xd04] ;  /* 0x000d040001117983 */ /* 0x000ea80000300800 */
[----:B0-----:R-:W2:Y:S04]  /*71230*/  LDL.LU R18, [R1+0xd08] ;  /* 0x000d080001127983 */ /* 0x001ea80000300800 */
[----:B-1----:R-:W2:Y:S01]  /*71240*/  LDL.LU R19, [R1+0xd0c] ;  /* 0x000d0c0001137983 */ /* 0x002ea20000300800 */
[----:B---3--:R-:W-:-:S15]  /*71250*/  HMMA.16816.F32.BF16 R20, R24, R6, R20 ;  /* 0x000000061814723c */ /* 0x008fde0000041814 */
[----:B------:R-:W-:-:S08]  /*71260*/  NOP ;  /* 0x0000000000007918 */ /* 0x000fd00000000000 */
[----:B------:R0:W-:Y:S04]  /*71270*/  STL.64 [R1+0xd30], R20 ;  /* 0x000d301401007387 */ /* 0x0001e80000100a00 */
[----:B------:R-:W-:Y:S01]  /*71280*/  STL.64 [R1+0xd38], R22 ;  /* 0x000d381601007387 */ /* 0x000fe20000100a00 */
[----:B0-----:R-:W-:Y:S02]  /*71290*/  IMAD.MOV.U32 R20, RZ, RZ, R7 ;  /* 0x000000ffff147224 */ /* 0x001fe400078e0007 */
[----:B------:R-:W-:Y:S02]  /*712a0*/  IMAD.MOV.U32 R21, RZ, RZ, R6 ;  /* 0x000000ffff157224 */ /* 0x000fe400078e0006 */
[----:B------:R-:W3:Y:S04]  /*712b0*/  LDL.LU.64 R6, [R1+0x5ec0] ;  /* 0x005ec00001067983 */ /* 0x000ee80000300a00 */
[----:B------:R0:W-:Y:S04]  /*712c0*/  STL [R1+0x5d0c], R20 ;  /* 0x005d0c1401007387 */ /* 0x0001e80000100800 */
[----:B------:R1:W-:Y:S04]  /*712d0*/  STL [R1+0x5d08], R21 ;  /* 0x005d081501007387 */ /* 0x0003e80000100800 */
[----:B0-----:R-:W3:Y:S04]  /*712e0*/  LDL.LU R20, [R1+0xd20] ;  /* 0x000d200001147983 */ /* 0x001ee80000300800 */
[----:B-1----:R-:W3:Y:S04]  /*712f0*/  LDL.LU R21, [R1+0xd24] ;  /* 0x000d240001157983 */ /* 0x002ee80000300800 */
[----:B------:R-:W3:Y:S04]  /*71300*/  LDL.LU R22, [R1+0xd28] ;  /* 0x000d280001167983 */ /* 0x000ee80000300800 */
[----:B------:R-:W3:Y:S02]  /*71310*/  LDL.LU R23, [R1+0xd2c] ;  /* 0x000d2c0001177983 */ /* 0x000ee40000300800 */
[----:B---3--:R-:W-:-:S15]  /*71320*/  HMMA.16816.F32.BF16 R20, R24, R6, R20 ;  /* 0x000000061814723c */ /* 0x008fde0000041814 */
[----:B------:R-:W-:-:S08]  /*71330*/  NOP ;  /* 0x0000000000007918 */ /* 0x000fd00000000000 */
[----:B------:R-:W-:Y:S04]  /*71340*/  STL.64 [R1+0xd20], R20 ;  /* 0x000d201401007387 */ /* 0x000fe80000100a00 */
[----:B------:R0:W-:Y:S02]  /*71350*/  STL.64 [R1+0xd28], R22 ;  /* 0x000d281601007387 */ /* 0x0001e40000100a00 */
[----:B0-----:R-:W-:Y:S02]  /*71360*/  IMAD.MOV.U32 R23, RZ, RZ, R7 ;  /* 0x000000ffff177224 */ /* 0x001fe400078e0007 */
[----:B------:R-:W-:Y:S02]  /*71370*/  IMAD.MOV.U32 R22, RZ, RZ, R6 ;  /* 0x000000ffff167224 */ /* 0x000fe400078e0006 */
[----:B------:R-:W3:Y:S04]  /*71380*/  LDL.LU.64 R6, [R1+0x5eb8] ;  /* 0x005eb80001067983 */ /* 0x000ee80000300a00 */
[----:B------:R-:W-:Y:S04]  /*71390*/  STL [R1+0x5d14], R23 ;  /* 0x005d141701007387 */ /* 0x000fe80000100800 */
[----:B------:R0:W-:Y:S04]  /*713a0*/  STL [R1+0x5d10], R22 ;  /* 0x005d101601007387 */ /* 0x0001e80000100800 */
[----:B------:R-:W3:Y:S04]  /*713b0*/  LDL.LU R20, [R1+0xd10] ;  /* 0x000d100001147983 */ /* 0x000ee80000300800 */
[----:B------:R-:W3:Y:S04]  /*713c0*/  LDL.LU R21, [R1+0xd14] ;  /* 0x000d140001157983 */ /* 0x000ee80000300800 */
[----:B0-----:R-:W3:Y:S04]  /*713d0*/  LDL.LU R22, [R1+0xd18] ;  /* 0x000d180001167983 */ /* 0x001ee80000300800 */
[----:B------:R-:W3:Y:S02]  /*713e0*/  LDL.LU R23, [R1+0xd1c] ;  /* 0x000d1c0001177983 */ /* 0x000ee40000300800 */
[----:B---3--:R-:W-:Y:S06]  /*713f0*/  HMMA.16816.F32.BF16 R20, R24, R6, R20 ;  /* 0x000000061814723c */ /* 0x008fec0000041814 */
[----:B------:R-:W-:-:S02]  /*71400*/  IMAD.MOV.U32 R8, RZ, RZ, R7 ;  /* 0x000000ffff087224 */ /* 0x000fc400078e0007 */
[----:B------:R-:W-:-:S15]  /*71410*/  IMAD.MOV.U32 R3, RZ, RZ, R6 ;  /* 0x000000ffff037224 */ /* 0x000fde00078e0006 */
[----:B------:R-:W-:Y:S04]  /*71420*/  STL.64 [R1+0xd10], R20 ;  /* 0x000d101401007387 */ /* 0x000fe80000100a00 */
[----:B------:R-:W-:Y:S04]  /*71430*/  STL.64 [R1+0xd18], R22 ;  /* 0x000d181601007387 */ /* 0x000fe80000100a00 */
[----:B------:R-:W-:Y:S04]  /*71440*/  STL.64 [R1+0x5e58], R10 ;  /* 0x005e580a01007387 */ /* 0x000fe80000100a00 */
[----:B------:R-:W-:Y:S04]  /*71450*/  STL [R1+0x5e50], R8 ;  /* 0x005e500801007387 */ /* 0x000fe80000100800 */
[----:B------:R-:W3:Y:S04]  /*71460*/  LDL.64 R6, [R1+0x98] ;  /* 0x0000980001067983 */ /* 0x000ee80000100a00 */
[----:B---3--:R2:W-:Y:S02]  /*71470*/  STL.64 [R1+0x5e30], R6 ;  /* 0x005e300601007387 */ /* 0x0085e40000100a00 */
[----:B--2---:R-:W-:Y:S02]  /*71480*/  HMMA.16816.F32.BF16 R4, R24, R14, R16 ;  /* 0x0000000e1804723c */ /* 0x004fe40000041810 */
[----:B------:R-:W-:Y:S05]  /*71490*/  STL [R1+0x5d18], R3 ;  /* 0x005d180301007387 */ /* 0x000fea0000100800 */
[----:B------:R-:W-:-:S02]  /*714a0*/  IMAD.MOV.U32 R16, RZ, RZ, R14 ;  /* 0x000000ffff107224 */ /* 0x000fc400078e000e */
[----:B------:R-:W-:-:S14]  /*714b0*/  IMAD.MOV.U32 R17, RZ, RZ, R15 ;  /* 0x000000ffff117224 */ /* 0x000fdc00078e000f */
[----:B------:R0:W-:Y:S04]  /*714c0*/  STL.64 [R1+0xd00], R4 ;  /* 0x000d000401007387 */ /* 0x0001e80000100a00 */
[----:B------:R1:W-:Y:S04]  /*714d0*/  STL.64 [R1+0xd08], R6 ;  /* 0x000d080601007387 */ /* 0x0003e80000100a00 */
[----:B------:R2:W-:Y:S04]  /*714e0*/  STL.64 [R1+0x5eb0], R16 ;  /* 0x005eb01001007387 */ /* 0x0005e80000100a00 */
[----:B0-----:R-:W3:Y:S04]  /*714f0*/  LDL.LU R4, [R1+0xc90] ;  /* 0x000c900001047983 */ /* 0x001ee80000300800 */
[----:B------:R-:W3:Y:S04]  /*71500*/  LDL.LU R5, [R1+0xc94] ;  /* 0x000c940001057983 */ /* 0x000ee80000300800 */
[----:B-1----:R-:W4:Y:S04]  /*71510*/  LDL.LU R6, [R1+0xc98] ;  /* 0x000c980001067983 */ /* 0x002f280000300800 */
[----:B------:R-:W4:Y:S04]  /*71520*/  LDL.LU R7, [R1+0xc9c] ;  /* 0x000c9c0001077983 */ /* 0x000f280000300800 */
[----:B------:R-:W2:Y:S04]  /*71530*/  LDL.64 R10, [R1+0xd8] ;  /* 0x0000d800010a7983 */ /* 0x000ea80000100a00 */
[----:B--2---:R0:W-:Y:S04]  /*71540*/  STL.64 [R1+0x5e68], R10 ;  /* 0x005e680a01007387 */ /* 0x0041e80000100a00 */
[----:B----4-:R-:W-:Y:S04]  /*71550*/  STL.64 [R1+0x5e40], R6 ;  /* 0x005e400601007387 */ /* 0x010fe80000100a00 */
[----:B---3--:R-:W-:Y:S04]  /*71560*/  STL.64 [R1+0x5e38], R4 ;  /* 0x005e380401007387 */ /* 0x008fe80000100a00 */
[----:B------:R-:W2:Y:S04]  /*71570*/  LDL.LU R20, [R1+0xce0] ;  /* 0x000ce00001147983 */ /* 0x000ea80000300800 */
[----:B------:R-:W2:Y:S04]  /*71580*/  LDL.LU R21, [R1+0xce4] ;  /* 0x000ce40001157983 */ /* 0x000ea80000300800 */
[----:B------:R-:W3:Y:S04]  /*71590*/  LDL.LU R22, [R1+0xce8] ;  /* 0x000ce80001167983 */ /* 0x000ee80000300800 */
[----:B------:R-:W3:Y:S04]  /*715a0*/  LDL.LU R23, [R1+0xcec] ;  /* 0x000cec0001177983 */ /* 0x000ee80000300800 */
[----:B------:R-:W4:Y:S04]  /*715b0*/  LDL.LU R16, [R1+0xcf0] ;  /* 0x000cf00001107983 */ /* 0x000f280000300800 */
[----:B------:R-:W4:Y:S04]  /*715c0*/  LDL.LU R17, [R1+0xcf4] ;  /* 0x000cf40001117983 */ /* 0x000f280000300800 */
[----:B------:R-:W4:Y:S04]  /*715d0*/  LDL.LU R18, [R1+0xcf8] ;  /* 0x000cf80001127983 */ /* 0x000f280000300800 */
[----:B------:R-:W4:Y:S04]  /*715e0*/  LDL.LU R19, [R1+0xcfc] ;  /* 0x000cfc0001137983 */ /* 0x000f280000300800 */
[----:B---3--:R1:W-:Y:S04]  /*715f0*/  STL.64 [R1+0x5ea8], R22 ;  /* 0x005ea81601007387 */ /* 0x0083e80000100a00 */
[----:B--2---:R-:W-:Y:S04]  /*71600*/  STL.64 [R1+0x5ea0], R20 ;  /* 0x005ea01401007387 */ /* 0x004fe80000100a00 */
[----:B0-----:R-:W2:Y:S04]  /*71610*/  LDL.64 R10, [R1+0xe8] ;  /* 0x0000e800010a7983 */ /* 0x001ea80000100a00 */
[----:B-1----:R-:W4:Y:S04]  /*71620*/  LDL.64 R22, [R1+0x118] ;  /* 0x0001180001167983 */ /* 0x002f280000100a00 */
[----:B--2---:R0:W-:Y:S04]  /*71630*/  STL.64 [R1+0x5e80], R10 ;  /* 0x005e800a01007387 */ /* 0x0041e80000100a00 */
[----:B0-----:R-:W2:Y:S01]  /*71640*/  LDL.64 R10, [R1+0xf8] ;  /* 0x0000f800010a7983 */ /* 0x001ea20000100a00 */
[----:B------:R-:W-:-:S02]  /*71650*/  IMAD.MOV.U32 R6, RZ, RZ, R28 ;  /* 0x000000ffff067224 */ /* 0x000fc400078e001c */
[----:B------:R-:W-:Y:S01]  /*71660*/  IMAD.MOV.U32 R7, RZ, RZ, R9 ;  /* 0x000000ffff077224 */ /* 0x000fe200078e0009 */
[----:B--2---:R0:W-:Y:S04]  /*71670*/  STL.64 [R1+0x5e98], R10 ;  /* 0x005e980a01007387 */ /* 0x0041e80000100a00 */
[----:B0-----:R-:W2:Y:S04]  /*71680*/  LDL.64 R10, [R1+0x108] ;  /* 0x00010800010a7983 */ /* 0x001ea80000100a00 */
[----:B------:R0:W-:Y:S04]  /*71690*/  STL.64 [R1+0x5e60], R6 ;  /* 0x005e600601007387 */ /* 0x0001e80000100a00 */
[----:B------:R-:W3:Y:S04]  /*716a0*/  LDL.LU R4, [R1+0xcb0] ;  /* 0x000cb00001047983 */ /* 0x000ee80000300800 */
[----:B------:R-:W3:Y:S04]  /*716b0*/  LDL.LU R5, [R1+0xcb4] ;  /* 0x000cb40001057983 */ /* 0x000ee80000300800 */
[----:B0-----:R-:W4:Y:S04]  /*716c0*/  LDL.LU R6, [R1+0xcb8] ;  /* 0x000cb80001067983 */ /* 0x001f280000300800 */
[----:B------:R-:W4:Y:S04]  /*716d0*/  LDL.LU R7, [R1+0xcbc] ;  /* 0x000cbc0001077983 */ /* 0x000f280000300800 */
[----:B----4-:R-:W-:Y:S04]  /*716e0*/  STL.64 [R1+0x5e78], R6 ;  /* 0x005e780601007387 */ /* 0x010fe80000100a00 */
[----:B---3--:R0:W-:Y:S04]  /*716f0*/  STL.64 [R1+0x5e70], R4 ;  /* 0x005e700401007387 */ /* 0x0081e80000100a00 */
[----:B0-----:R-:W3:Y:S04]  /*71700*/  LDL.LU R4, [R1+0xcc0] ;  /* 0x000cc00001047983 */ /* 0x001ee80000300800 */
[----:B------:R-:W3:Y:S04]  /*71710*/  LDL.LU R5, [R1+0xcc4] ;  /* 0x000cc40001057983 */ /* 0x000ee80000300800 */
[----:B------:R-:W4:Y:S04]  /*71720*/  LDL.LU R6, [R1+0xcc8] ;  /* 0x000cc80001067983 */ /* 0x000f280000300800 */
[----:B------:R-:W4:Y:S01]  /*71730*/  LDL.LU R7, [R1+0xccc] ;  /* 0x000ccc0001077983 */ /* 0x000f220000300800 */
[----:B------:R-:W-:Y:S03]  /*71740*/  HMMA.16816.F32.BF16 R16, R24, R22, R16 ;  /* 0x000000161810723c */ /* 0x000fe60000041810 */
[----:B----4-:R-:W-:Y:S04]  /*71750*/  STL.64 [R1+0x5e90], R6 ;  /* 0x005e900601007387 */ /* 0x010fe80000100a00 */
[----:B---3--:R0:W-:Y:S04]  /*71760*/  STL.64 [R1+0x5e88], R4 ;  /* 0x005e880401007387 */ /* 0x0081e80000100a00 */
[----:B0-----:R-:W3:Y:S04]  /*71770*/  LDL.LU R4, [R1+0xcd0] ;  /* 0x000cd00001047983 */ /* 0x001ee80000300800 */
[----:B------:R-:W3:Y:S04]  /*71780*/  LDL.LU R5, [R1+0xcd4] ;  /* 0x000cd40001057983 */ /* 0x000ee80000300800 */
[----:B------:R-:W3:Y:S04]  /*71790*/  LDL.LU R6, [R1+0xcd8] ;  /* 0x000cd80001067983 */ /* 0x000ee80000300800 */
[----:B------:R-:W3:Y:S04]  /*717a0*/  LDL.LU R7, [R1+0xcdc] ;  /* 0x000cdc0001077983 */ /* 0x000ee80000300800 */
[----:B------:R-:W4:Y:S04]  /*717b0*/  LDL.64 R14, [R1+0xb8] ;  /* 0x0000b800010e7983 */ /* 0x000f280000100a00 */
[----:B----4-:R0:W-:Y:S04]  /*717c0*/  STL.64 [R1+0x5e48], R14 ;  /* 0x005e480e01007387 */ /* 0x0101e80000100a00 */
[----:B------:R-:W4:Y:S04]  /*717d0*/  LDL.LU R12, [R1+0xca0] ;  /* 0x000ca000010c7983 */ /* 0x000f280000300800 */
[----:B------:R-:W4:Y:S04]  /*717e0*/  LDL.LU R13, [R1+0xca4] ;  /* 0x000ca400010d7983 */ /* 0x000f280000300800 */
[----:B0-----:R-:W4:Y:S04]  /*717f0*/  LDL.LU R14, [R1+0xca8] ;  /* 0x000ca800010e7983 */ /* 0x001f280000300800 */
[----:B------:R-:W4:Y:S04]  /*71800*/  LDL.LU R15, [R1+0xcac] ;  /* 0x000cac00010f7983 */ /* 0x000f280000300800 */
[----:B------:R0:W-:Y:S04]  /*71810*/  STL.64 [R1+0xcf0], R16 ;  /* 0x000cf01001007387 */ /* 0x0001e80000100a00 */
[----:B------:R1:W-:Y:S04]  /*71820*/  STL.64 [R1+0xcf8], R18 ;  /* 0x000cf81201007387 */ /* 0x0003e80000100a00 */
[----:B0-----:R-:W3:Y:S01]  /*71830*/  LDL.LU.64 R16, [R1+0x5eb0] ;  /* 0x005eb00001107983 */ /* 0x001ee20000300a00 */
[----:B-1----:R-:W-:-:S02]  /*71840*/  IMAD.MOV.U32 R18, RZ, RZ, R22 ;  /* 0x000000ffff127224 */ /* 0x002fc400078e0016 */
[----:B------:R-:W-:Y:S02]  /*71850*/  IMAD.MOV.U32 R19, RZ, RZ, R23 ;  /* 0x000000ffff137224 */ /* 0x000fe400078e0017 */
[----:B------:R-:W2:Y:S04]  /*71860*/  LDL.LU.64 R22, [R1+0x5ea8] ;  /* 0x005ea80001167983 */ /* 0x000ea80000300a00 */
[----:B------:R-:W2:Y:S04]  /*71870*/  LDL.LU.64 R20, [R1+0x5ea0] ;  /* 0x005ea00001147983 */ /* 0x000ea80000300a00 */
[----:B------:R-:W-:Y:S01]  /*71880*/  STL.64 [R1+0x5d28], R18 ;  /* 0x005d281201007387 */ /* 0x000fe20000100a00 */
[----:B--2---:R-:W-:Y:S03]  /*71890*/  HMMA.16816.F32.BF16 R20, R24, R10, R20 ;  /* 0x0000000a1814723c */ /* 0x004fe60000041814 */
[----:B---3--:R0:W-:Y:S04]  /*718a0*/  STL.64 [R1+0x5d20], R16 ;  /* 0x005d201001007387 */ /* 0x0081e80000100a00 */
[----:B0-----:R-:W2:Y:S04]  /*718b0*/  LDL.LU R16, [R1+0xc70] ;  /* 0x000c700001107983 */ /* 0x001ea80000300800 */
[----:B------:R-:W2:Y:S04]  /*718c0*/  LDL.LU R17, [R1+0xc74] ;  /* 0x000c740001117983 */ /* 0x000ea80000300800 */
[----:B------:R-:W2:Y:S04]  /*718d0*/  LDL.LU R18, [R1+0xc78] ;  /* 0x000c780001127983 */ /* 0x000ea80000300800 */
[----:B------:R-:W2:Y:S04]  /*718e0*/  LDL.LU R19, [R1+0xc7c] ;  /* 0x000c7c0001137983 */ /* 0x000ea80000300800 */
[----:B------:R0:W-:Y:S04]  /*718f0*/  STL.64 [R1+0xce0], R20 ;  /* 0x000ce01401007387 */ /* 0x0001e80000100a00 */
[----:B------:R1:W-:Y:S01]  /*71900*/  STL.64 [R1+0xce8], R22 ;  /* 0x000ce81601007387 */ /* 0x0003e20000100a00 */
[----:B0-----:R-:W-:-:S02]  /*71910*/  IMAD.MOV.U32 R20, RZ, RZ, R10 ;  /* 0x000000ffff147224 */ /* 0x001fc400078e000a */
[----:B------:R-:W-:Y:S02]  /*71920*/  IMAD.MOV.U32 R21, RZ, RZ, R11 ;  /* 0x000000ffff157224 */ /* 0x000fe400078e000b */
[----:B------:R-:W3:Y:S02]  /*71930*/  LDL.LU.64 R10, [R1+0x5e98] ;  /* 0x005e9800010a7983 */ /* 0x000ee40000300a00 */
[----:B---3--:R-:W-:Y:S06]  /*71940*/  HMMA.16816.F32.BF16 R4, R24, R10, R4 ;  /* 0x0000000a1804723c */ /* 0x008fec0000041804 */
[----:B-1----:R-:W-:-:S02]  /*71950*/  IMAD.MOV.U32 R23, RZ, RZ, R10 ;  /* 0x000000ffff177224 */ /* 0x002fc400078e000a */
[----:B------:R-:W-:-:S15]  /*71960*/  IMAD.MOV.U32 R22, RZ, RZ, R11 ;  /* 0x000000ffff167224 */ /* 0x000fde00078e000b */
[----:B------:R-:W-:Y:S04]  /*71970*/  STL.64 [R1+0xcd0], R4 ;  /* 0x000cd00401007387 */ /* 0x000fe80000100a00 */
[----:B------:R0:W-:Y:S04]  /*71980*/  STL.64 [R1+0xcd8], R6 ;  /* 0x000cd80601007387 */ /* 0x0001e80000100a00 */
[----:B0-----:R-:W3:Y:S04]  /*71990*/  LDL.LU.64 R6, [R1+0x5e90] ;  /* 0x005e900001067983 */ /* 0x001ee80000300a00 */
[----:B------:R-:W3:Y:S04]  /*719a0*/  LDL.LU.64 R4, [R1+0x5e88] ;  /* 0x005e880001047983 */ /* 0x000ee80000300a00 */
[----:B------:R-:W3:Y:S04]  /*719b0*/  LDL.LU.64 R10, [R1+0x5e80] ;  /* 0x005e8000010a7983 */ /* 0x000ee80000300a00 */
[----:B------:R0:W-:Y:S04]  /*719c0*/  STL.64 [R1+0x5d48], R22 ;  /* 0x005d481601007387 */ /* 0x0001e80000100a00 */
[----:B------:R-:W-:Y:S01]  /*719d0*/  STL.64 [R1+0x5d40], R20 ;  /* 0x005d401401007387 */ /* 0x000fe20000100a00 */
[----:B0-----:R-:W-:-:S02]  /*719e0*/  IMAD.MOV.U32 R22, RZ, RZ, R2 ;  /* 0x000000ffff167224 */ /* 0x001fc400078e0002 */
[----:B------:R-:W-:Y:S01]  /*719f0*/  IMAD.MOV.U32 R23, RZ, RZ, R0 ;  /* 0x000000ffff177224 */ /* 0x000fe200078e0000 */
[----:B---3--:R-:W-:Y:S06]  /*71a00*/  HMMA.16816.F32.BF16 R4, R24, R10, R4 ;  /* 0x0000000a1804723c */ /* 0x008fec0000041804 */
[----:B------:R-:W-:Y:S02]  /*71a10*/  IMAD.MOV.U32 R2, RZ, RZ, R10 ;  /* 0x000000ffff027224 */ /* 0x000fe400078e000a */
[----:B------:R-:W-:-:S15]  /*71a20*/  IMAD.MOV.U32 R0, RZ, RZ, R11 ;  /* 0x000000ffff007224 */ /* 0x000fde00078e000b */
[----:B------:R-:W-:Y:S04]  /*71a30*/  STL.64 [R1+0xcc0], R4 ;  /* 0x000cc00401007387 */ /* 0x000fe80000100a00 */
[----:B------:R0:W-:Y:S04]  /*71a40*/  STL.64 [R1+0xcc8], R6 ;  /* 0x000cc80601007387 */ /* 0x0001e80000100a00 */
[----:B0-----:R-:W3:Y:S04]  /*71a50*/  LDL.LU.64 R6, [R1+0x5e78] ;  /* 0x005e780001067983 */ /* 0x001ee80000300a00 */
[----:B------:R-:W3:Y:S04]  /*71a60*/  LDL.LU.64 R4, [R1+0x5e70] ;  /* 0x005e700001047983 */ /* 0x000ee80000300a00 */
[----:B------:R-:W3:Y:S02]  /*71a70*/  LDL.LU.64 R10, [R1+0x5e68] ;  /* 0x005e6800010a7983 */ /* 0x000ee40000300a00 */
[----:B---3--:R-:W-:Y:S06]  /*71a80*/  HMMA.16816.F32.BF16 R4, R24, R10, R4 ;  /* 0x0000000a1804723c */ /* 0x008fec0000041804 */
[----:B------:R-:W-:-:S02]  /*71a90*/  IMAD.MOV.U32 R3, RZ, RZ, R10 ;  /* 0x000000ffff037224 */ /* 0x000fc400078e000a */
[----:B------:R-:W-:-:S15]  /*71aa0*/  IMAD.MOV.U32 R9, RZ, RZ, R11 ;  /* 0x000000ffff097224 */ /* 0x000fde00078e000b */
[----:B------:R-:W-:Y:S04]  /*71ab0*/  STL.64 [R1+0xcb0], R4 ;  /* 0x000cb00401007387 */ /* 0x000fe80000100a00 */
[----:B------:R0:W-:Y:S04]  /*71ac0*/  STL.64 [R1+0xcb8], R6 ;  /* 0x000cb80601007387 */ /* 0x0001e80000100a00 */
[----:B0-----:R-:W4:Y:S04]  /*71ad0*/  LDL.LU.64 R6, [R1+0x5e60] ;  /* 0x005e600001067983 */ /* 0x001f280000300a00 */
[----:B------:R-:W3:Y:S04]  /*71ae0*/  LDL.LU.64 R10, [R1+0x5e58] ;  /* 0x005e5800010a7983 */ /* 0x000ee80000300a00 */
[----:B------:R-:W2:Y:S01]  /*71af0*/  LDL.LU R8, [R1+0x5e50] ;  /* 0x005e500001087983 */ /* 0x000ea20000300800 */
[C---:B----4-:R-:W-:Y:S03]  /*71b00*/  HMMA.16816.F32.BF16 R4, R24.reuse, R6, R12 ;  /* 0x000000061804723c */ /* 0x050fe6000004180c */
[----:B---3--:R-:W-:Y:S04]  /*71b10*/  STL.64 [R1+0x5d60], R10 ;  /* 0x005d600a01007387 */ /* 0x008fe80000100a00 */
[----:B--2---:R0:W-:Y:S04]  /*71b20*/  STL.64 [R1+0x5d58], R8 ;  /* 0x005d580801007387 */ /* 0x0041e80000100a00 */
[----:B0-----:R-:W2:Y:S04]  /*71b30*/  LDL.LU R8, [R1+0xc80] ;  /* 0x000c800001087983 */ /* 0x001ea80000300800 */
[----:B------:R-:W2:Y:S04]  /*71b40*/  LDL.LU R9, [R1+0xc84] ;  /* 0x000c840001097983 */ /* 0x000ea80000300800 */
[----:B------:R-:W2:Y:S04]  /*71b50*/  LDL.LU R10, [R1+0xc88] ;  /* 0x000c8800010a7983 */ /* 0x000ea80000300800 */
[----:B------:R-:W2:Y:S04]  /*71b60*/  LDL.LU R11, [R1+0xc8c] ;  /* 0x000c8c00010b7983 */ /* 0x000ea80000300800 */
[----:B------:R-:W3:Y:S04]  /*71b70*/  LDL.LU.64 R14, [R1+0x5e48] ;  /* 0x005e4800010e7983 */ /* 0x000ee80000300a00 */
        /* <DEDUP_REMOVED lines=8> */
[----:B0-----:R-:W3:Y:S01]  /*71c00*/  LDL.LU.64 R6, [R1+0x5e30] ;  /* 0x005e300001067983 */ /* 0x001ee20000300a00 */
[----:B--2---:R-:W-:Y:S01]  /*71c10*/  HMMA.16816.F32.BF16 R20, R24, R22, R8 ;  /* 0x000000161814723c */ /* 0x004fe20000041808 */
[----:B------:R-:W-:-:S02]  /*71c20*/  IMAD.MOV.U32 R28, RZ, RZ, R15 ;  /* 0x000000ffff1c7224 */ /* 0x000fc400078e000f */
[----:B------:R-:W-:Y:S01]  /*71c30*/  IMAD.MOV.U32 R29, RZ, RZ, R14 ;  /* 0x000000ffff1d7224 */ /* 0x000fe200078e000e */
[----:B------:R-:W2:Y:S04]  /*71c40*/  LDL.LU.64 R12, [R1+0x5e28] ;  /* 0x005e2800010c7983 */ /* 0x000ea80000300a00 */
[----:B------:R-:W-:Y:S04]  /*71c50*/  STL [R1+0x5ba4], R28 ;  /* 0x005ba41c01007387 */ /* 0x000fe80000100800 */
[----:B------:R-:W-:Y:S11]  /*71c60*/  STL [R1+0x5ba0], R29 ;  /* 0x005ba01d01007387 */ /* 0x000ff60000100800 */
[----:B------:R0:W-:Y:S04]  /*71c70*/  STL.64 [R1+0xc80], R20 ;  /* 0x000c801401007387 */ /* 0x0001e80000100a00 */
[----:B------:R1:W-:Y:S01]  /*71c80*/  STL.64 [R1+0xc88], R22 ;  /* 0x000c881601007387 */ /* 0x0003e20000100a00 */
[----:B---3--:R-:W-:-:S15]  /*71c90*/  HMMA.16816.F32.BF16 R8, R24, R6, R16 ;  /* 0x000000061808723c */ /* 0x008fde0000041810 */
[----:B------:R-:W-:-:S08]  /*71ca0*/  NOP ;  /* 0x0000000000007918 */ /* 0x000fd00000000000 */
[----:B------:R-:W-:Y:S04]  /*71cb0*/  STL.64 [R1+0xc70], R8 ;  /* 0x000c700801007387 */ /* 0x000fe80000100a00 */
[----:B------:R-:W-:Y:S04]  /*71cc0*/  STL.64 [R1+0xc78], R10 ;  /* 0x000c780a01007387 */ /* 0x000fe80000100a00 */
[----:B0-----:R-:W3:Y:S04]  /*71cd0*/  LDL.LU R20, [R1+0xbd0] ;  /* 0x000bd00001147983 */ /* 0x001ee80000300800 */
[----:B------:R-:W3:Y:S04]  /*71ce0*/  LDL.LU R21, [R1+0xbd4] ;  /* 0x000bd40001157983 */ /* 0x000ee80000300800 */
[----:B-1----:R-:W4:Y:S04]  /*71cf0*/  LDL.LU R22, [R1+0xbd8] ;  /* 0x000bd80001167983 */ /* 0x002f280000300800 */
[----:B------:R-:W4:Y:S01]  /*71d00*/  LDL.LU R23, [R1+0xbdc] ;  /* 0x000bdc0001177983 */ /* 0x000f220000300800 */
[----:B--2---:R-:W-:-:S02]  /*71d10*/  IMAD.MOV.U32 R14, RZ, RZ, R13 ;  /* 0x000000ffff0e7224 */ /* 0x004fc400078e000d */
[----:B------:R-:W-:Y:S01]  /*71d20*/  IMAD.MOV.U32 R15, RZ, RZ, R12 ;  /* 0x000000ffff0f7224 */ /* 0x000fe200078e000c */
[----:B----4-:R-:W-:Y:S04]  /*71d30*/  STL.64 [R1+0x5d70], R22 ;  /* 0x005d701601007387 */ /* 0x010fe80000100a00 */
[----:B---3--:R-:W-:Y:S04]  /*71d40*/  STL.64 [R1+0x5d68], R20 ;  /* 0x005d681401007387 */ /* 0x008fe80000100a00 */
[----:B------:R0:W-:Y:S04]  /*71d50*/  STL.64 [R1+0x5d78], R14 ;  /* 0x005d780e01007387 */ /* 0x0001e80000100a00 */
[----:B------:R-:W2:Y:S04]  /*71d60*/  LDL.LU R12, [R1+0xbf0] ;  /* 0x000bf000010c7983 */ /* 0x000ea80000300800 */
[----:B------:R-:W2:Y:S04]  /*71d70*/  LDL.LU R13, [R1+0xbf4] ;  /* 0x000bf400010d7983 */ /* 0x000ea80000300800 */
[----:B0-----:R-:W3:Y:S04]  /*71d80*/  LDL.LU R14, [R1+0xbf8] ;  /* 0x000bf800010e7983 */ /* 0x001ee80000300800 */
[----:B------:R-:W3:Y:S04]  /*71d90*/  LDL.LU R15, [R1+0xbfc] ;  /* 0x000bfc00010f7983 */ /* 0x000ee80000300800 */
[----:B---3--:R0:W-:Y:S04]  /*71da0*/  STL.64 [R1+0x5d88], R14 ;  /* 0x005d880e01007387 */ /* 0x0081e80000100a00 */
[----:B--2---:R-:W-:Y:S04]  /*71db0*/  STL.64 [R1+0x5d80], R12 ;  /* 0x005d800c01007387 */ /* 0x004fe80000100a00 */
[----:B0-----:R-:W2:Y:S04]  /*71dc0*/  LDL R14, [R1+0x28] ;  /* 0x00002800010e7983 */ /* 0x001ea80000100800 */
[----:B------:R-:W2:Y:S04]  /*71dd0*/  LDL R15, [R1+0x2c] ;  /* 0x00002c00010f7983 */ /* 0x000ea80000100800 */
[----:B--2---:R0:W-:Y:S04]  /*71de0*/  STL.64 [R1+0x5d98], R14 ;  /* 0x005d980e01007387 */ /* 0x0041e80000100a00 */
[----:B0-----:R-:W2:Y:S04]  /*71df0*/  LDL.64 R14, [R1+0x38] ;  /* 0x00003800010e7983 */ /* 0x001ea80000100a00 */
[----:B--2---:R-:W-:Y:S04]  /*71e00*/  STL.64 [R1+0x5db0], R14 ;  /* 0x005db00e01007387 */ /* 0x004fe80000100a00 */
[----:B------:R-:W2:Y:S04]  /*71e10*/  LDL.64 R22, [R1+0x18] ;  /* 0x0000180001167983 */ /* 0x000ea80000100a00 */
[----:B--2---:R0:W-:Y:S04]  /*71e20*/  STL.64 [R1+0x5d90], R22 ;  /* 0x005d901601007387 */ /* 0x0041e80000100a00 */
[----:B------:R-:W2:Y:S04]  /*71e30*/  LDL.LU R20, [R1+0xc00] ;  /* 0x000c000001147983 */ /* 0x000ea80000300800 */
[----:B------:R-:W2:Y:S04]  /*71e40*/  LDL.LU R21, [R1+0xc04] ;  /* 0x000c040001157983 */ /* 0x000ea80000300800 */
[----:B0-----:R-:W3:Y:S04]  /*71e50*/  LDL.LU R22, [R1+0xc08] ;  /* 0x000c080001167983 */ /* 0x001ee80000300800 */
[----:B------:R-:W3:Y:S04]  /*71e60*/  LDL.LU R23, [R1+0xc0c] ;  /* 0x000c0c0001177983 */ /* 0x000ee80000300800 */
[----:B------:R-:W4:Y:S04]  /*71e70*/  LDL R14, [R1+0x48] ;  /* 0x00004800010e7983 */ /* 0x000f280000100800 */
[----:B------:R-:W4:Y:S04]  /*71e80*/  LDL R15, [R1+0x4c] ;  /* 0x00004c00010f7983 */ /* 0x000f280000100800 */
[----:B----4-:R0:W-:Y:S04]  /*71e90*/  STL.64 [R1+0x5dc8], R14 ;  /* 0x005dc80e01007387 */ /* 0x0101e80000100a00 */
[----:B0-----:R-:W4:Y:S04]  /*71ea0*/  LDL.64 R14, [R1+0x58] ;  /* 0x00005800010e7983 */ /* 0x001f280000100a00 */
        /* <DEDUP_REMOVED lines=48> */
[----:B------:R-:W3:Y:S04]  /*721b0*/  LDL.LU R16, [R1+0xbb0] ;  /* 0x000bb00001107983 */ /* 0x000ee80000300800 */
[----:B------:R-:W3:Y:S04]  /*721c0*/  LDL.LU R17, [R1+0xbb4] ;  /* 0x000bb40001117983 */ /* 0x000ee80000300800 */
[----:B------:R-:W3:Y:S01]  /*721d0*/  LDL.LU R18, [R1+0xbb8] ;  /* 0x000bb80001127983 */ /* 0x000ee20000300800 */
[----:B------:R-:W-:-:S03]  /*721e0*/  IMAD.MOV.U32 R29, RZ, RZ, R7 ;  /* 0x000000ffff1d7224 */ /* 0x000fc600078e0007 */
[----:B------:R-:W3:Y:S01]  /*721f0*/  LDL.LU R19, [R1+0xbbc] ;  /* 0x000bbc0001137983 */ /* 0x000ee20000300800 */
[----:B------:R-:W-:-:S03]  /*72200*/  IMAD.MOV.U32 R28, RZ, RZ, R6 ;  /* 0x000000ffff1c7224 */ /* 0x000fc600078e0006 */
[----:B------:R-:W3:Y:S04]  /*72210*/  LDL.LU R4, [R1+0xbc0] ;  /* 0x000bc00001047983 */ /* 0x000ee80000300800 */
[----:B------:R-:W3:Y:S04]  /*72220*/  LDL.LU R5, [R1+0xbc4] ;  /* 0x000bc40001057983 */ /* 0x000ee80000300800 */
[----:B------:R-:W3:Y:S04]  /*72230*/  LDL.LU R6, [R1+0xbc8] ;  /* 0x000bc80001067983 */ /* 0x000ee80000300800 */
[----:B------:R-:W3:Y:S04]  /*72240*/  LDL.LU R7, [R1+0xbcc] ;  /* 0x000bcc0001077983 */ /* 0x000ee80000300800 */
[----:B------:R-:W-:Y:S04]  /*72250*/  STL [R1+0x5bac], R29 ;  /* 0x005bac1d01007387 */ /* 0x000fe80000100800 */
        /* <DEDUP_REMOVED lines=15> */
[----:B------:R-:W4:Y:S04]  /*72350*/  LDL.LU.64 R14, [R1+0x5df8] ;  /* 0x005df800010e7983 */ /* 0x000f280000300a00 */
        /* <DEDUP_REMOVED lines=37> */
[----:B------:R-:W4:-:S15]  /*725b0*/  LDL.LU.64 R22, [R1+0x5d90] ;  /* 0x005d900001167983 */ /* 0x000f1e0000300a00 */
[----:B------:R-:W-:-:S05]  /*725c0*/  NOP ;  /* 0x0000000000007918 */ /* 0x000fca0000000000 */
[----:B------:R-:W-:Y:S04]  /*725d0*/  STL.64 [R1+0xc00], R12 ;  /* 0x000c000c01007387 */ /* 0x000fe80000100a00 */
[----:B------:R0:W-:Y:S04]  /*725e0*/  STL.64 [R1+0xc08], R14 ;  /* 0x000c080e01007387 */ /* 0x0001e80000100a00 */
[----:B0-----:R-:W4:Y:S04]  /*725f0*/  LDL.LU.64 R14, [R1+0x5d88] ;  /* 0x005d8800010e7983 */ /* 0x001f280000300a00 */
[----:B------:R-:W4:Y:S02]  /*72600*/  LDL.LU.64 R12, [R1+0x5d80] ;  /* 0x005d8000010c7983 */ /* 0x000f240000300a00 */
[----:B----4-:R-:W-:-:S15]  /*72610*/  HMMA.16816.F32.BF16 R12, R24, R22, R12 ;  /* 0x00000016180c723c */ /* 0x010fde000004180c */
[----:B------:R-:W-:-:S08]  /*72620*/  NOP ;  /* 0x0000000000007918 */ /* 0x000fd00000000000 */
[----:B------:R-:W-:Y:S04]  /*72630*/  STL.64 [R1+0xbf0], R12 ;  /* 0x000bf00c01007387 */ /* 0x000fe80000100a00 */
[----:B------:R0:W-:Y:S04]  /*72640*/  STL.64 [R1+0xbf8], R14 ;  /* 0x000bf80e01007387 */ /* 0x0001e80000100a00 */
[----:B0-----:R-:W2:Y:S01]  /*72650*/  LDL.LU.64 R14, [R1+0x5d78] ;  /* 0x005d7800010e7983 */ /* 0x001ea20000300a00 */
[----:B------:R-:W-:Y:S02]  /*72660*/  IMAD.MOV.U32 R28, RZ, RZ, R22 ;  /* 0x000000ffff1c7224 */ /* 0x000fe400078e0016 */
[----:B------:R-:W-:-:S02]  /*72670*/  IMAD.MOV.U32 R29, RZ, RZ, R23 ;  /* 0x000000ffff1d7224 */ /* 0x000fc400078e0017 */
[----:B------:R-:W4:Y:S04]  /*72680*/  LDL.LU.64 R22, [R1+0x5d70] ;  /* 0x005d700001167983 */ /* 0x000f280000300a00 */
[----:B------:R-:W4:Y:S01]  /*72690*/  LDL.LU.64 R20, [R1+0x5d68] ;  /* 0x005d680001147983 */ /* 0x000f220000300a00 */
[----:B--2---:R-:W-:Y:S03]  /*726a0*/  HMMA.16816.F32.BF16 R12, R24, R14, R8 ;  /* 0x0000000e180c723c */ /* 0x004fe60000041808 */
[----:B------:R-:W3:Y:S04]  /*726b0*/  LDL.LU.64 R10, [R1+0x5d60] ;  /* 0x005d6000010a7983 */ /* 0x000ee80000300a00 */
[----:B------:R-:W2:-:S15]  /*726c0*/  LDL.LU.64 R8, [R1+0x5d58] ;  /* 0x005d580001087983 */ /* 0x000e9e0000300a00 */
[----:B------:R-:W-:-:S01]  /*726d0*/  NOP ;  /* 0x0000000000007918 */ /* 0x000fc20000000000 */
[----:B------:R-:W-:Y:S04]  /*726e0*/  STL.64 [R1+0xbe0], R12 ;  /* 0x000be00c01007387 */ /* 0x000fe80000100a00 */
[----:B------:R0:W-:Y:S04]  /*726f0*/  STL.64 [R1+0xbe8], R14 ;  /* 0x000be80e01007387 */ /* 0x0001e80000100a00 */
[----:B0-----:R-:W4:Y:S01]  /*72700*/  LDL.LU.64 R14, [R1+0x5d50] ;  /* 0x005d5000010e7983 */ /* 0x001f220000300a00 */
[C---:B---3--:R-:W-:Y:S06]  /*72710*/  HMMA.16816.F32.BF16 R4, R24.reuse, R10, R4 ;  /* 0x0000000a1804723c */ /* 0x048fec0000041804 */
[----:B----4-:R-:W-:-:S15]  /*72720*/  HMMA.16816.F32.BF16 R20, R24, R14, R20 ;  /* 0x0000000e1814723c */ /* 0x010fde0000041814 */
[----:B------:R-:W-:-:S08]  /*72730*/  NOP ;  /* 0x0000000000007918 */ /* 0x000fd00000000000 */
[----:B------:R-:W-:Y:S04]  /*72740*/  STL.64 [R1+0xbd0], R20 ;  /* 0x000bd01401007387 */ /* 0x000fe80000100a00 */
[----:B------:R0:W-:Y:S04]  /*72750*/  STL.64 [R1+0xbd8], R22 ;  /* 0x000bd81601007387 */ /* 0x0001e80000100a00 */
[----:B0-----:R-:W3:Y:S04]  /*72760*/  LDL.LU.64 R22, [R1+0x5d48] ;  /* 0x005d480001167983 */ /* 0x001ee80000300a00 */
[----:B------:R-:W4:Y:S04]  /*72770*/  LDL.LU.64 R20, [R1+0x5d40] ;  /* 0x005d400001147983 */ /* 0x000f280000300a00 */
[----:B------:R0:W-:Y:S04]  /*72780*/  STL.64 [R1+0x5a80], R14 ;  /* 0x005a800e01007387 */ /* 0x0001e80000100a00 */
[----:B------:R-:W3:Y:S04]  /*72790*/  LDL.LU R12, [R1+0xba0] ;  /* 0x000ba000010c7983 */ /* 0x000ee80000300800 */
[----:B------:R-:W3:Y:S04]  /*727a0*/  LDL.LU R13, [R1+0xba4] ;  /* 0x000ba400010d7983 */ /* 0x000ee80000300800 */
[----:B0-----:R-:W3:Y:S04]  /*727b0*/  LDL.LU R14, [R1+0xba8] ;  /* 0x000ba800010e7983 */ /* 0x001ee80000300800 */
[----:B------:R-:W3:Y:S04]  /*727c0*/  LDL.LU R15, [R1+0xbac] ;  /* 0x000bac00010f7983 */ /* 0x000ee80000300800 */
        /* <DEDUP_REMOVED lines=10> */
[----:B------:R0:W-:Y:S04]  /*72870*/  STL.64 [R1+0x5a78], R6 ;  /* 0x005a780601007387 */ /* 0x0001e80000100a00 */
[----:B----4-:R-:W-:Y:S01]  /*72880*/  STL.64 [R1+0x5a70], R4 ;  /* 0x005a700401007387 */ /* 0x010fe20000100a00 */
[----:B0-----:R-:W-:-:S02]  /*72890*/  IMAD.MOV.U32 R6, RZ, RZ, R3 ;  /* 0x000000ffff067224 */ /* 0x001fc400078e0003 */
[----:B------:R-:W-:Y:S01]  /*728a0*/  IMAD.MOV.U32 R7, RZ, RZ, R9 ;  /* 0x000000ffff077224 */ /* 0x000fe200078e0009 */
[----:B------:R-:W4:Y:S04]  /*728b0*/  LDL.LU R3, [R1+0x5d18] ;  /* 0x005d180001037983 */ /* 0x000f280000300800 */
[----:B------:R0:W-:Y:S04]  /*728c0*/  STL.64 [R1+0x5bc8], R6 ;  /* 0x005bc80601007387 */ /* 0x0001e80000100a00 */
[----:B0-----:R-:W3:Y:S01]  /*728d0*/  LDL.64 R6, [R1+0x1e8] ;  /* 0x0001e80001067983 */ /* 0x001ee20000100a00 */
[----:B------:R-:W0:Y:S01]  /*728e0*/  S2R R9, SR_TID.X ;  /* 0x0000000000097919 */ /* 0x000e220000002100 */
[----:B---3--:R-:W-:-:S15]  /*728f0*/  HMMA.16816.F32.BF16 R12, R24, R6, R12 ;  /* 0x00000006180c723c */ /* 0x008fde000004180c */
[----:B------:R-:W-:-:S08]  /*72900*/  NOP ;  /* 0x0000000000007918 */ /* 0x000fd00000000000 */
[----:B------:R-:W-:Y:S04]  /*72910*/  STL.64 [R1+0xba0], R12 ;  /* 0x000ba00c01007387 */ /* 0x000fe80000100a00 */
[----:B------:R0:W-:Y:S02]  /*72920*/  STL.64 [R1+0xba8], R14 ;  /* 0x000ba80e01007387 */ /* 0x0001e40000100a00 */
[C---:B0-----:R-:W-:Y:S01]  /*72930*/  LOP3.LUT R14, R9.reuse, 0x7, RZ, 0xc0, !PT ;  /* 0x00000007090e7812 */ /* 0x041fe200078ec0ff */
[----:B------:R-:W-:Y:S02]  /*72940*/  IMAD.MOV.U32 R13, RZ, RZ, R6 ;  /* 0x000000ffff0d7224 */ /* 0x000fe400078e0006 */
[----:B------:R-:W-:Y:S02]  /*72950*/  IMAD.MOV.U32 R12, RZ, RZ, R7 ;  /* 0x000000ffff0c7224 */ /* 0x000fe400078e0007 */
[----:B------:R-:W-:-:S02]  /*72960*/  IMAD.SHL.U32 R15, R9, 0x80, RZ ;  /* 0x00000080090f7824 */ /* 0x000fc400078e00ff */
[----:B------:R-:W-:Y:S02]  /*72970*/  IMAD.SHL.U32 R9, R9, 0x2, RZ ;  /* 0x0000000209097824 */ /* 0x000fe400078e00ff */
[----:B------:R-:W-:Y:S02]  /*72980*/  IMAD R14, R14, 0x110, RZ ;  /* 0x000001100e0e7824 */ /* 0x000fe400078e02ff */
[----:B------:R-:W-:Y:S02]  /*72990*/  IMAD.MOV.U32 R6, RZ, RZ, R23 ;  /* 0x000000ffff067224 */ /* 0x000fe400078e0017 */
[----:B------:R-:W-:Y:S01]  /*729a0*/  IMAD.MOV.U32 R7, RZ, RZ, R22 ;  /* 0x000000ffff077224 */ /* 0x000fe200078e0016 */
[----:B------:R0:W-:Y:S04]  /*729b0*/  STL.64 [R1+0x5bd0], R12 ;  /* 0x005bd00c01007387 */ /* 0x0001e80000100a00 */
[----:B------:R-:W3:Y:S01]  /*729c0*/  LDL.LU R23, [R1+0x5d14] ;  /* 0x005d140001177983 */ /* 0x000ee20000300800 */
[----:B------:R-:W-:-:S03]  /*729d0*/  LOP3.LUT R9, R14, 0x10, R9, 0x78, !PT ;  /* 0x000000100e097812 */ /* 0x000fc600078e7809 */
[----:B------:R-:W3:Y:S04]  /*729e0*/  LDL.LU R22, [R1+0x5d10] ;  /* 0x005d100001167983 */ /* 0x000ee80000300800 */
[----:B------:R1:W-:Y:S01]  /*729f0*/  STL.64 [R1+0x5bd8], R6 ;  /* 0x005bd80601007387 */ /* 0x0003e20000100a00 */
[----:B------:R-:W-:-:S03]  /*72a00*/  LOP3.LUT R9, R9, 0x800, R15, 0xf8, !PT ;  /* 0x0000080009097812 */ /* 0x000fc600078ef80f */
[----:B0-----:R-:W2:Y:S04]  /*72a10*/  LDL.LU R12, [R1+0x590] ;  /* 0x00059000010c7983 */ /* 0x001ea80000300800 */
[----:B------:R-:W2:Y:S04]  /*72a20*/  LDL.LU R13, [R1+0x594] ;  /* 0x00059400010d7983 */ /* 0x000ea80000300800 */
[----:B------:R-:W4:Y:S04]  /*72a30*/  LDL.LU R14, [R1+0x598] ;  /* 0x00059800010e7983 */ /* 0x000f280000300800 */
[----:B------:R-:W4:Y:S01]  /*72a40*/  LDL.LU R15, [R1+0x59c] ;  /* 0x00059c00010f7983 */ /* 0x000f220000300800 */
[----:B-1----:R-:W-:-:S02]  /*72a50*/  IMAD.MOV.U32 R6, RZ, RZ, R20 ;  /* 0x000000ffff067224 */ /* 0x002fc400078e0014 */
[----:B------:R-:W-:Y:S01]  /*72a60*/  IMAD.MOV.U32 R7, RZ, RZ, R21 ;  /* 0x000000ffff077224 */ /* 0x000fe200078e0015 */
[----:B----4-:R-:W-:Y:S04]  /*72a70*/  STL.64 [R1+0x5be8], R14 ;  /* 0x005be80e01007387 */ /* 0x010fe80000100a00 */
[----:B--2---:R0:W-:Y:S04]  /*72a80*/  STL.64 [R1+0x5be0], R12 ;  /* 0x005be00c01007387 */ /* 0x0041e80000100a00 */
[----:B------:R-:W2:Y:S04]  /*72a90*/  LDL.LU R20, [R1+0x5d0c] ;  /* 0x005d0c0001147983 */ /* 0x000ea80000300800 */
[----:B------:R-:W4:Y:S04]  /*72aa0*/  LDL.LU R21, [R1+0x5d08] ;  /* 0x005d080001157983 */ /* 0x000f280000300800 */
[----:B------:R1:W-:Y:S04]  /*72ab0*/  STL.64 [R1+0x5bf0], R6 ;  /* 0x005bf00601007387 */ /* 0x0003e80000100a00 */
[----:B0-----:R-:W3:Y:S04]  /*72ac0*/  LDL.LU R12, [R1+0x5a0] ;  /* 0x0005a000010c7983 */ /* 0x001ee80000300800 */
[----:B------:R-:W3:Y:S04]  /*72ad0*/  LDL.LU R13, [R1+0x5a4] ;  /* 0x0005a400010d7983 */ /* 0x000ee80000300800 */
[----:B------:R-:W2:Y:S04]  /*72ae0*/  LDL.LU R14, [R1+0x5a8] ;  /* 0x0005a800010e7983 */ /* 0x000ea80000300800 */
[----:B------:R-:W2:Y:S01]  /*72af0*/  LDL.LU R15, [R1+0x5ac] ;  /* 0x0005ac00010f7983 */ /* 0x000ea20000300800 */
[----:B-1----:R-:W-:-:S02]  /*72b00*/  IMAD.MOV.U32 R6, RZ, RZ, R18 ;  /* 0x000000ffff067224 */ /* 0x002fc400078e0012 */
[----:B------:R-:W-:Y:S01]  /*72b10*/  IMAD.MOV.U32 R7, RZ, RZ, R19 ;  /* 0x000000ffff077224 */ /* 0x000fe200078e0013 */
[----:B--2---:R-:W-:Y:S04]  /*72b20*/  STL.64 [R1+0x5c00], R14 ;  /* 0x005c000e01007387 */ /* 0x004fe80000100a00 */
[----:B---3--:R-:W-:Y:S04]  /*72b30*/  STL.64 [R1+0x5bf8], R12 ;  /* 0x005bf80c01007387 */ /* 0x008fe80000100a00 */
[----:B------:R-:W2:Y:S04]  /*72b40*/  LDL.LU R18, [R1+0x5d04] ;  /* 0x005d040001127983 */ /* 0x000ea80000300800 */
[----:B------:R-:W3:Y:S04]  /*72b50*/  LDL.LU R19, [R1+0x5d00] ;  /* 0x005d000001137983 */ /* 0x000ee80000300800 */
[----:B------:R0:W-:Y:S02]  /*72b60*/  STL.64 [R1+0x5c08], R6 ;  /* 0x005c080601007387 */ /* 0x0001e40000100a00 */
[----:B0-----:R-:W-:-:S02]  /*72b70*/  IMAD.MOV.U32 R6, RZ, RZ, R16 ;  /* 0x000000ffff067224 */ /* 0x001fc400078e0010 */
[----:B------:R-:W-:Y:S01]  /*72b80*/  IMAD.MOV.U32 R7, RZ, RZ, R17 ;  /* 0x000000ffff077224 */ /* 0x000fe200078e0011 */
[----:B------:R-:W2:Y:S04]  /*72b90*/  LDL.LU R16, [R1+0x5cfc] ;  /* 0x005cfc0001107983 */ /* 0x000ea80000300800 */
[----:B------:R-:W2:Y:S04]  /*72ba0*/  LDL.LU R17, [R1+0x5cf8] ;  /* 0x005cf80001117983 */ /* 0x000ea80000300800 */
[----:B------:R0:W-:Y:S04]  /*72bb0*/  STL.64 [R1+0x5c20], R6 ;  /* 0x005c200601007387 */ /* 0x0001e80000100a00 */
[----:B------:R-:W4:Y:S04]  /*72bc0*/  LDL.LU R12, [R1+0x5b0] ;  /* 0x0005b000010c7983 */ /* 0x000f280000300800 */
[----:B------:R-:W4:Y:S04]  /*72bd0*/  LDL.LU R13, [R1+0x5b4] ;  /* 0x0005b400010d7983 */ /* 0x000f280000300800 */
[----:B------:R-:W3:Y:S04]  /*72be0*/  LDL.LU R14, [R1+0x5b8] ;  /* 0x0005b800010e7983 */ /* 0x000ee80000300800 */
[----:B------:R-:W3:Y:S01]  /*72bf0*/  LDL.LU R15, [R1+0x5bc] ;  /* 0x0005bc00010f7983 */ /* 0x000ee20000300800 */
[----:B0-----:R-:W-:-:S02]  /*72c00*/  IMAD.MOV.U32 R6, RZ, RZ, R3 ;  /* 0x000000ffff067224 */ /* 0x001fc400078e0003 */
[----:B------:R-:W-:Y:S01]  /*72c10*/  IMAD.MOV.U32 R7, RZ, RZ, R8 ;  /* 0x000000ffff077224 */ /* 0x000fe200078e0008 */
[----:B------:R-:W2:Y:S04]  /*72c20*/  LDL.LU R3, [R1+0x5cf4] ;  /* 0x005cf40001037983 */ /* 0x000ea80000300800 */
[----:B------:R-:W2:Y:S04]  /*72c30*/  LDL.LU R8, [R1+0x5cf0] ;  /* 0x005cf00001087983 */ /* 0x000ea80000300800 */
[----:B------:R-:W-:Y:S04]  /*72c40*/  STL.64 [R1+0x5c38], R6 ;  /* 0x005c380601007387 */ /* 0x000fe80000100a00 */
[----:B---3--:R-:W-:Y:S04]  /*72c50*/  STL.64 [R1+0x5c18], R14 ;  /* 0x005c180e01007387 */ /* 0x008fe80000100a00 */
[----:B----4-:R0:W-:Y:S04]  /*72c60*/  STL.64 [R1+0x5c10], R12 ;  /* 0x005c100c01007387 */ /* 0x0101e80000100a00 */
        /* <DEDUP_REMOVED lines=16> */
[----:B------:R-:W-:-:S05]  /*72d70*/  IMAD.MOV.U32 R7, RZ, RZ, R20 ;  /* 0x000000ffff077224 */ /* 0x000fca00078e0014 */
        /* <DEDUP_REMOVED lines=8> */
[----:B--2---:R-:W-:Y:S02]  /*72e00*/  IMAD.MOV.U32 R7, RZ, RZ, R18 ;  /* 0x000000ffff077224 */ /* 0x004fe400078e0012 */
[----:B------:R-:W-:Y:S02]  /*72e10*/  IMAD.MOV.U32 R18, RZ, RZ, R8 ;  /* 0x000000ffff127224 */ /* 0x000fe400078e0008 */
[----:B------:R-:W-:Y:S01]  /*72e20*/  IMAD.MOV.U32 R19, RZ, RZ, R3 ;  /* 0x000000ffff137224 */ /* 0x000fe200078e0003 */
[----:B------:R0:W-:Y:S02]  /*72e30*/  STL.64 [R1+0x5c80], R6 ;  /* 0x005c800601007387 */ /* 0x0001e40000100a00 */
[----:B0-----:R-:W-:Y:S02]  /*72e40*/  IMAD.MOV.U32 R6, RZ, RZ, R17 ;  /* 0x000000ffff067224 */ /* 0x001fe400078e0011 */
[----:B------:R-:W-:Y:S01]  /*72e50*/  IMAD.MOV.U32 R7, RZ, RZ, R16 ;  /* 0x000000ffff077224 */ /* 0x000fe200078e0010 */
[----:B----4-:R-:W-:Y:S04]  /*72e60*/  STL.64 [R1+0x5c60], R14 ;  /* 0x005c600e01007387 */ /* 0x010fe80000100a00 */
[----:B---3--:R0:W-:Y:S04]  /*72e70*/  STL.64 [R1+0x5c58], R12 ;  /* 0x005c580c01007387 */ /* 0x0081e80000100a00 */
[----:B0-----:R-:W2:Y:S04]  /*72e80*/  LDL.LU R12, [R1+0x5f0] ;  /* 0x0005f000010c7983 */ /* 0x001ea80000300800 */
[----:B------:R-:W2:Y:S04]  /*72e90*/  LDL.LU R13, [R1+0x5f4] ;  /* 0x0005f400010d7983 */ /* 0x000ea80000300800 */
[----:B------:R-:W3:Y:S04]  /*72ea0*/  LDL.LU R14, [R1+0x5f8] ;  /* 0x0005f800010e7983 */ /* 0x000ee80000300800 */
[----:B------:R-:W3:Y:S04]  /*72eb0*/  LDL.LU R15, [R1+0x5fc] ;  /* 0x0005fc00010f7983 */ /* 0x000ee80000300800 */
[----:B------:R0:W-:Y:S04]  /*72ec0*/  STL.64 [R1+0x5ce0], R18 ;  /* 0x005ce01201007387 */ /* 0x0001e80000100a00 */
[----:B------:R-:W4:Y:S04]  /*72ed0*/  LDL.LU R16, [R1+0x440] ;  /* 0x0004400001107983 */ /* 0x000f280000300800 */
[----:B------:R-:W4:Y:S04]  /*72ee0*/  LDL.LU R17, [R1+0x444] ;  /* 0x0004440001117983 */ /* 0x000f280000300800 */
[----:B0-----:R-:W4:Y:S04]  /*72ef0*/  LDL.LU R18, [R1+0x448] ;  /* 0x0004480001127983 */ /* 0x001f280000300800 */
[----:B------:R-:W4:Y:S04]  /*72f00*/  LDL.LU R19, [R1+0x44c] ;  /* 0x00044c0001137983 */ /* 0x000f280000300800 */
[----:B------:R0:W-:Y:S04]  /*72f10*/  STL.64 [R1+0x5c98], R6 ;  /* 0x005c980601007387 */ /* 0x0001e80000100a00 */
[----:B0-----:R-:W2:Y:S04]  /*72f20*/  LDL.LU.64 R6, [R1+0x188] ;  /* 0x0001880001067983 */ /* 0x001ea80000300a00 */
[----:B--2---:R0:W-:Y:S04]  /*72f30*/  STL.64 [R1+0x5cb0], R6 ;  /* 0x005cb00601007387 */ /* 0x0041e80000100a00 */
[----:B------:R-:W2:Y:S04]  /*72f40*/  LDL.LU R4, [R1+0x3d0] ;  /* 0x0003d00001047983 */ /* 0x000ea80000300800 */
[----:B------:R-:W2:Y:S04]  /*72f50*/  LDL.LU R5, [R1+0x3d4] ;  /* 0x0003d40001057983 */ /* 0x000ea80000300800 */
[----:B0-----:R-:W3:Y:S04]  /*72f60*/  LDL.LU R6, [R1+0x3d8] ;  /* 0x0003d80001067983 */ /* 0x001ee80000300800 */
        /* <DEDUP_REMOVED lines=9> */
[----:B0-----:R-:W3:Y:S04]  /*73000*/  LDL.LU R12, [R1+0x600] ;  /* 0x00060000010c7983 */ /* 0x001ee80000300800 */
[----:B------:R-:W3:Y:S04]  /*73010*/  LDL.LU R13, [R1+0x604] ;  /* 0x00060400010d7983 */ /* 0x000ee80000300800 */
[----:B------:R-:W2:Y:S04]  /*73020*/  LDL.LU R14, [R1+0x608] ;  /* 0x00060800010e7983 */ /* 0x000ea80000300800 */
[----:B------:R-:W2:Y:S01]  /*73030*/  LDL.LU R15, [R1+0x60c] ;  /* 0x00060c00010f7983 */ /* 0x000ea20000300800 */
[----:B----4-:R-:W-:Y:S03]  /*73040*/  HMMA.16816.F32.BF16 R24, R24, R22, R16 ;  /* 0x000000161818723c */ /* 0x010fe60000041810 */
[----:B--2---:R-:W-:Y:S04]  /*73050*/  STL.64 [R1+0x5c90], R14 ;  /* 0x005c900e01007387 */ /* 0x004fe80000100a00 */
        /* <DEDUP_REMOVED lines=13> */
[----:B------:R-:W3:Y:S04]  /*73130*/  LDL.LU.64 R18, [R1+0x5ce0] ;  /* 0x005ce00001127983 */ /* 0x000ee80000300a00 */
[----:B------:R0:W-:Y:S04]  /*73140*/  STL.64 [R1+0x440], R24 ;  /* 0x0004401801007387 */ /* 0x0001e80000100a00 */
[----:B------:R1:W-:Y:S04]  /*73150*/  STL.64 [R1+0x448], R26 ;  /* 0x0004481a01007387 */ /* 0x0003e80000100a00 */
[----:B------:R-:W3:Y:S04]  /*73160*/  LDL.LU.64 R22, [R1+0x5cd8] ;  /* 0x005cd80001167983 */ /* 0x000ee80000300a00 */
[----:B------:R-:W3:Y:S04]  /*73170*/  LDL.LU.64 R20, [R1+0x5cd0] ;  /* 0x005cd00001147983 */ /* 0x000ee80000300a00 */
[----:B0-----:R-:W4:Y:S04]  /*73180*/  LDL.LU R24, [R1+0x570] ;  /* 0x0005700001187983 */ /* 0x001f280000300800 */
[----:B------:R-:W4:Y:S04]  /*73190*/  LDL.LU R25, [R1+0x574] ;  /* 0x0005740001197983 */ /* 0x000f280000300800 */
[----:B-1----:R-:W4:Y:S04]  /*731a0*/  LDL.LU R26, [R1+0x578] ;  /* 0x00057800011a7983 */ /* 0x002f280000300800 */
[----:B------:R-:W4:Y:S01]  /*731b0*/  LDL.LU R27, [R1+0x57c] ;  /* 0x00057c00011b7983 */ /* 0x000f220000300800 */
[----:B---3--:R-:W-:Y:S03]  /*731c0*/  HMMA.16816.F32.BF16 R16, R20, R18, R4 ;  /* 0x000000121410723c */ /* 0x008fe60000041804 */
[----:B------:R-:W3:Y:S04]  /*731d0*/  LDL.LU.64 R6, [R1+0x5cc8] ;  /* 0x005cc80001067983 */ /* 0x000ee80000300a00 */
[----:B------:R-:W3:-:S15]  /*731e0*/  LDL.LU.64 R4, [R1+0x5cc0] ;  /* 0x005cc00001047983 */ /* 0x000ede0000300a00 */
[----:B------:R-:W-:-:S01]  /*731f0*/  NOP ;  /* 0x0000000000007918 */ /* 0x000fc20000000000 */
[----:B------:R-:W-:Y:S04]  /*73200*/  STL.64 [R1+0x3e0], R16 ;  /* 0x0003e01001007387 */ /* 0x000fe80000100a00 */
[----:B------:R0:W-:Y:S04]  /*73210*/  STL.64 [R1+0x3e8], R18 ;  /* 0x0003e81201007387 */ /* 0x0001e80000100a00 */
[----:B0-----:R-:W3:Y:S01]  /*73220*/  LDL.LU.64 R18, [R1+0x5cb8] ;  /* 0x005cb80001127983 */ /* 0x001ee20000300a00 */
[----:B------:R-:W-:Y:S01]  /*73230*/  LOP3.LUT R9, R9, 0x60, RZ, 0x3c, !PT ;  /* 0x0000006009097812 */ /* 0x000fe200078e3cff */
[----:B---3--:R-:W-:Y:S02]  /*73240*/  HMMA.16816.F32.BF16 R16, R20, R18, R4 ;  /* 0x000000121410723c */ /* 0x008fe40000041804 */
[----:B------:R-:W2:-:S15]  /*73250*/  LDL.LU.64 R6, [R1+0x5cb0] ;  /* 0x005cb00001067983 */ /* 0x000e9e0000300a00 */
[----:B------:R-:W-:-:S06]  /*73260*/  NOP ;  /* 0x0000000000007918 */ /* 0x000fcc0000000000 */
[----:B------:R-:W-:Y:S04]  /*73270*/  STL.64 [R1+0x3d0], R16 ;  /* 0x0003d01001007387 */ /* 0x000fe80000100a00 */
[----:B------:R-:W-:Y:S04]  /*73280*/  STL.64 [R1+0x3d8], R18 ;  /* 0x0003d81201007387 */ /* 0x000fe80000100a00 */
[----:B------:R-:W0:Y:S04]  /*73290*/  LDSM.16.MT88.4 R16, [R9+UR4+0x11000] ;  /* 0x011000040910783b */ /* 0x000e280008004200 */
[----:B------:R1:W-:Y:S04]  /*732a0*/  STL.64 [R1+0x5a90], R10 ;  /* 0x005a900a01007387 */ /* 0x0003e80000100a00 */
[----:B------:R-:W-:Y:S01]  /*732b0*/  STL.64 [R1+0x5a88], R8 ;  /* 0x005a880801007387 */ /* 0x000fe20000100a00 */
[----:B-1----:R-:W-:-:S02]  /*732c0*/  IMAD.MOV.U32 R10, RZ, RZ, R2 ;  /* 0x000000ffff0a7224 */ /* 0x002fc400078e0002 */
[----:B------:R-:W-:Y:S01]  /*732d0*/  IMAD.MOV.U32 R11, RZ, RZ, R0 ;  /* 0x000000ffff0b7224 */ /* 0x000fe200078e0000 */
[----:B0-----:R-:W-:Y:S04]  /*732e0*/  STL.64 [R1+0x5a48], R18 ;  /* 0x005a481201007387 */ /* 0x001fe80000100a00 */
[----:B------:R0:W-:Y:S04]  /*732f0*/  STL.64 [R1+0x5a40], R16 ;  /* 0x005a401001007387 */ /* 0x0001e80000100a00 */
[----:B0-----:R-:W3:Y:S04]  /*73300*/  LDL.LU R16, [R1+0x580] ;  /* 0x0005800001107983 */ /* 0x001ee80000300800 */
[----:B------:R-:W3:Y:S04]  /*73310*/  LDL.LU R17, [R1+0x584] ;  /* 0x0005840001117983 */ /* 0x000ee80000300800 */
[----:B------:R-:W3:Y:S04]  /*73320*/  LDL.LU R18, [R1+0x588] ;  /* 0x0005880001127983 */ /* 0x000ee80000300800 */
[----:B------:R-:W3:Y:S01]  /*73330*/  LDL.LU R19, [R1+0x58c] ;  /* 0x00058c0001137983 */ /* 0x000ee20000300800 */
        /* <DEDUP_REMOVED lines=69> */
[----:B0-----:R-:W4:Y:S01]  /*73790*/  LDL.LU.64 R6, [R1+0x5bc8] ;  /* 0x005bc80001067983 */ /* 0x001f220000300a00 */
[----:B---3--:R-:W-:Y:S03]  /*737a0*/  HMMA.16816.F32.BF16 R8, R20, R10, R16 ;  /* 0x0000000a1408723c */ /* 0x008fe60000041810 */
[----:B------:R-:W3:-:S15]  /*737b0*/  LDL R14, [R1+0x8] ;  /* 0x00000800010e7983 */ /* 0x000ede0000100800 */
[----:B------:R-:W-:-:S05]  /*737c0*/  NOP ;  /* 0x0000000000007918 */ /* 0x000fca0000000000 */
[----:B------:R0:W-:Y:S04]  /*737d0*/  STL.64 [R1+0x580], R8 ;  /* 0x0005800801007387 */ /* 0x0001e80000100a00 */
[----:B------:R1:W-:Y:S01]  /*737e0*/  STL.64 [R1+0x588], R10 ;  /* 0x0005880a01007387 */ /* 0x0003e20000100a00 */
[----:B----4-:R-:W-:-:S15]  /*737f0*/  HMMA.16816.F32.BF16 R4, R20, R6, R24 ;  /* 0x000000061404723c */ /* 0x010fde0000041818 */
[----:B------:R-:W-:-:S08]  /*73800*/  NOP ;  /* 0x0000000000007918 */ /* 0x000fd00000000000 */
[----:B------:R-:W-:Y:S04]  /*73810*/  STL.64 [R1+0x570], R4 ;  /* 0x0005700401007387 */ /* 0x000fe80000100a00 */
[----:B------:R-:W-:Y:S04]  /*73820*/  STL.64 [R1+0x578], R6 ;  /* 0x0005780601007387 */ /* 0x000fe80000100a00 */
[----:B------:R-:W3:Y:S04]  /*73830*/  LDL R15, [R1+0xc] ;  /* 0x00000c00010f7983 */ /* 0x000ee80000100800 */
[----:B---3--:R3:W-:Y:S04]  /*73840*/  STL.64 [R1+0x5a98], R14 ;  /* 0x005a980e01007387 */ /* 0x0087e80000100a00 */
[----:B0-----:R-:W4:Y:S04]  /*73850*/  LDL.LU R8, [R1+0x4a0] ;  /* 0x0004a00001087983 */ /* 0x001f280000300800 */
[----:B------:R-:W4:Y:S04]  /*73860*/  LDL.LU R9, [R1+0x4a4] ;  /* 0x0004a40001097983 */ /* 0x000f280000300800 */
[----:B-1----:R-:W2:Y:S04]  /*73870*/  LDL.LU R10, [R1+0x4a8] ;  /* 0x0004a800010a7983 */ /* 0x002ea80000300800 */
[----:B------:R-:W2:Y:S01]  /*73880*/  LDL.LU R11, [R1+0x4ac] ;  /* 0x0004ac00010b7983 */ /* 0x000ea20000300800 */
[----:B---3--:R-:W-:-:S02]  /*73890*/  IMAD.MOV.U32 R14, RZ, RZ, R28 ;  /* 0x000000ffff0e7224 */ /* 0x008fc400078e001c */
[----:B------:R-:W-:Y:S01]  /*738a0*/  IMAD.MOV.U32 R15, RZ, RZ, R29 ;  /* 0x000000ffff0f7224 */ /* 0x000fe200078e001d */
[----:B--2---:R-:W-:Y:S04]  /*738b0*/  STL.64 [R1+0x5aa8], R10 ;  /* 0x005aa80a01007387 */ /* 0x004fe80000100a00 */
[----:B----4-:R0:W-:Y:S04]  /*738c0*/  STL.64 [R1+0x5aa0], R8 ;  /* 0x005aa00801007387 */ /* 0x0101e80000100a00 */
[----:B------:R-:W2:Y:S04]  /*738d0*/  LDL.LU R28, [R1+0x5bc4] ;  /* 0x005bc400011c7983 */ /* 0x000ea80000300800 */
[----:B------:R-:W3:Y:S04]  /*738e0*/  LDL.LU R29, [R1+0x5bc0] ;  /* 0x005bc000011d7983 */ /* 0x000ee80000300800 */
[----:B------:R1:W-:Y:S04]  /*738f0*/  STL.64 [R1+0x5ab0], R14 ;  /* 0x005ab00e01007387 */ /* 0x0003e80000100a00 */
[----:B0-----:R-:W4:Y:S04]  /*73900*/  LDL.LU R8, [R1+0x4b0] ;  /* 0x0004b00001087983 */ /* 0x001f280000300800 */
[----:B------:R-:W4:Y:S04]  /*73910*/  LDL.LU R9, [R1+0x4b4] ;  /* 0x0004b40001097983 */ /* 0x000f280000300800 */
[----:B------:R-:W2:Y:S04]  /*73920*/  LDL.LU R10, [R1+0x4b8] ;  /* 0x0004b800010a7983 */ /* 0x000ea80000300800 */
[----:B------:R-:W2:Y:S04]  /*73930*/  LDL.LU R11, [R1+0x4bc] ;  /* 0x0004bc00010b7983 */ /* 0x000ea80000300800 */
[----:B--2---:R-:W-:Y:S04]  /*73940*/  STL.64 [R1+0x5ac0], R10 ;  /* 0x005ac00a01007387 */ /* 0x004fe80000100a00 */
[----:B----4-:R0:W-:Y:S04]  /*73950*/  STL.64 [R1+0x5ab8], R8 ;  /* 0x005ab80801007387 */ /* 0x0101e80000100a00 */
[----:B-1----:R-:W2:Y:S04]  /*73960*/  LDL R14, [R1+0x28] ;  /* 0x00002800010e7983 */ /* 0x002ea80000100800 */
[----:B------:R-:W2:Y:S04]  /*73970*/  LDL R15, [R1+0x2c] ;  /* 0x00002c00010f7983 */ /* 0x000ea80000100800 */
[----:B--2---:R3:W-:Y:S04]  /*73980*/  STL.64 [R1+0x5ac8], R14 ;  /* 0x005ac80e01007387 */ /* 0x0047e80000100a00 */
[----:B0-----:R-:W2:Y:S04]  /*73990*/  LDL.LU R8, [R1+0x4c0] ;  /* 0x0004c00001087983 */ /* 0x001ea80000300800 */
[----:B------:R-:W2:Y:S04]  /*739a0*/  LDL.LU R9, [R1+0x4c4] ;  /* 0x0004c40001097983 */ /* 0x000ea80000300800 */
[----:B------:R-:W4:Y:S04]  /*739b0*/  LDL.LU R10, [R1+0x4c8] ;  /* 0x0004c800010a7983 */ /* 0x000f280000300800 */
[----:B------:R-:W4:Y:S01]  /*739c0*/  LDL.LU R11, [R1+0x4cc] ;  /* 0x0004cc00010b7983 */ /* 0x000f220000300800 */
[----:B---3--:R-:W-:-:S02]  /*739d0*/  IMAD.MOV.U32 R14, RZ, RZ, R29 ;  /* 0x000000ffff0e7224 */ /* 0x008fc400078e001d */
[----:B------:R-:W-:Y:S01]  /*739e0*/  IMAD.MOV.U32 R15, RZ, RZ, R28 ;  /* 0x000000ffff0f7224 */ /* 0x000fe200078e001c */
[----:B----4-:R-:W-:Y:S04]  /*739f0*/  STL.64 [R1+0x5ad8], R10 ;  /* 0x005ad80a01007387 */ /* 0x010fe80000100a00 */
[----:B--2---:R-:W-:Y:S04]  /*73a00*/  STL.64 [R1+0x5ad0], R8 ;  /* 0x005ad00801007387 */ /* 0x004fe80000100a00 */
[----:B------:R-:W2:Y:S04]  /*73a10*/  LDL.LU R29, [R1+0x5bbc] ;  /* 0x005bbc00011d7983 */ /* 0x000ea80000300800 */
[----:B------:R-:W3:Y:S04]  /*73a20*/  LDL.LU R28, [R1+0x5bb8] ;  /* 0x005bb800011c7983 */ /* 0x000ee80000300800 */
[----:B------:R0:W-:Y:S04]  /*73a30*/  STL.64 [R1+0x5ae0], R14 ;  /* 0x005ae00e01007387 */ /* 0x0001e80000100a00 */
[----:B0-----:R-:W4:Y:S04]  /*73a40*/  LDL R14, [R1+0x48] ;  /* 0x00004800010e7983 */ /* 0x001f280000100800 */
[----:B------:R-:W4:Y:S04]  /*73a50*/  LDL R15, [R1+0x4c] ;  /* 0x00004c00010f7983 */ /* 0x000f280000100800 */
[----:B----4-:R3:W-:Y:S04]  /*73a60*/  STL.64 [R1+0x5af8], R14 ;  /* 0x005af80e01007387 */ /* 0x0107e80000100a00 */
[----:B------:R-:W4:Y:S04]  /*73a70*/  LDL.LU R8, [R1+0x4d0] ;  /* 0x0004d00001087983 */ /* 0x000f280000300800 */
[----:B------:R-:W4:Y:S04]  /*73a80*/  LDL.LU R9, [R1+0x4d4] ;  /* 0x0004d40001097983 */ /* 0x000f280000300800 */
[----:B------:R-:W4:Y:S04]  /*73a90*/  LDL.LU R10, [R1+0x4d8] ;  /* 0x0004d800010a7983 */ /* 0x000f280000300800 */
[----:B------:R-:W4:Y:S01]  /*73aa0*/  LDL.LU R11, [R1+0x4dc] ;  /* 0x0004dc00010b7983 */ /* 0x000f220000300800 */
[----:B---3--:R-:W-:-:S02]  /*73ab0*/  IMAD.MOV.U32 R14, RZ, RZ, R28 ;  /* 0x000000ffff0e7224 */ /* 0x008fc400078e001c */
[----:B--2---:R-:W-:Y:S01]  /*73ac0*/  IMAD.MOV.U32 R15, RZ, RZ, R29 ;  /* 0x000000ffff0f7224 */ /* 0x004fe200078e001d */
[----:B------:R-:W2:Y:S04]  /*73ad0*/  LDL.LU R28, [R1+0x5bb4] ;  /* 0x005bb400011c7983 */ /* 0x000ea80000300800 */
[----:B------:R-:W3:Y:S04]  /*73ae0*/  LDL.LU R29, [R1+0x5bb0] ;  /* 0x005bb000011d7983 */ /* 0x000ee80000300800 */
[----:B------:R-:W-:Y:S04]  /*73af0*/  STL.64 [R1+0x5b10], R14 ;  /* 0x005b100e01007387 */ /* 0x000fe80000100a00 */
[----:B----4-:R-:W-:Y:S04]  /*73b00*/  STL.64 [R1+0x5af0], R10 ;  /* 0x005af00a01007387 */ /* 0x010fe80000100a00 */
[----:B------:R0:W-:Y:S04]  /*73b10*/  STL.64 [R1+0x5ae8], R8 ;  /* 0x005ae80801007387 */ /* 0x0001e80000100a00 */
[----:B0-----:R-:W4:Y:S04]  /*73b20*/  LDL.LU R8, [R1+0x4e0] ;  /* 0x0004e00001087983 */ /* 0x001f280000300800 */
[----:B------:R-:W4:Y:S04]  /*73b30*/  LDL.LU R9, [R1+0x4e4] ;  /* 0x0004e40001097983 */ /* 0x000f280000300800 */
[----:B------:R-:W2:Y:S04]  /*73b40*/  LDL.LU R10, [R1+0x4e8] ;  /* 0x0004e800010a7983 */ /* 0x000ea80000300800 */
[----:B------:R-:W2:Y:S04]  /*73b50*/  LDL.LU R11, [R1+0x4ec] ;  /* 0x0004ec00010b7983 */ /* 0x000ea80000300800 */
[----:B------:R-:W3:Y:S04]  /*73b60*/  LDL R14, [R1+0x68] ;  /* 0x00006800010e7983 */ /* 0x000ee80000100800 */
[----:B------:R-:W3:Y:S04]  /*73b70*/  LDL R15, [R1+0x6c] ;  /* 0x00006c00010f7983 */ /* 0x000ee80000100800 */
        /* <DEDUP_REMOVED lines=21> */
[----:B---3--:R-:W-:Y:S04]  /*73cd0*/  STL.64 [R1+0x5b38], R10 ;  /* 0x005b380a01007387 */ /* 0x008fe80000100a00 */
[----:B--2---:R1:W-:Y:S01]  /*73ce0*/  STL.64 [R1+0x5b30], R8 ;  /* 0x005b300801007387 */ /* 0x0043e20000100a00 */
[----:B0-----:R-:W-:-:S02]  /*73cf0*/  IMAD.MOV.U32 R14, RZ, RZ, R28 ;  /* 0x000000ffff0e7224 */ /* 0x001fc400078e001c */
[----:B------:R-:W-:Y:S01]  /*73d00*/  IMAD.MOV.U32 R15, RZ, RZ, R29 ;  /* 0x000000ffff0f7224 */ /* 0x000fe200078e001d */
[----:B-1----:R-:W2:Y:S04]  /*73d10*/  LDL.LU R8, [R1+0x510] ;  /* 0x0005100001087983 */ /* 0x002ea80000300800 */
[----:B------:R-:W2:Y:S04]  /*73d20*/  LDL.LU R9, [R1+0x514] ;  /* 0x0005140001097983 */ /* 0x000ea80000300800 */
[----:B------:R-:W3:Y:S04]  /*73d30*/  LDL.LU R10, [R1+0x518] ;  /* 0x00051800010a7983 */ /* 0x000ee80000300800 */
[----:B------:R-:W3:Y:S04]  /*73d40*/  LDL.LU R11, [R1+0x51c] ;  /* 0x00051c00010b7983 */ /* 0x000ee80000300800 */
[----:B------:R-:W4:Y:S04]  /*73d50*/  LDL.LU R28, [R1+0x5ba4] ;  /* 0x005ba400011c7983 */ /* 0x000f280000300800 */
[----:B------:R-:W4:Y:S04]  /*73d60*/  LDL.LU R29, [R1+0x5ba0] ;  /* 0x005ba000011d7983 */ /* 0x000f280000300800 */
[----:B------:R0:W-:Y:S04]  /*73d70*/  STL.64 [R1+0x5b70], R14 ;  /* 0x005b700e01007387 */ /* 0x0001e80000100a00 */
[----:B------:R-:W4:Y:S04]  /*73d80*/  LDL R26, [R1+0xc8] ;  /* 0x0000c800011a7983 */ /* 0x000f280000100800 */
[----:B------:R-:W4:Y:S04]  /*73d90*/  LDL R27, [R1+0xcc] ;  /* 0x0000cc00011b7983 */ /* 0x000f280000100800 */
[----:B0-----:R-:W2:Y:S04]  /*73da0*/  LDL R14, [R1+0xa8] ;  /* 0x0000a800010e7983 */ /* 0x001ea80000100800 */
[----:B------:R-:W2:Y:S04]  /*73db0*/  LDL R15, [R1+0xac] ;  /* 0x0000ac00010f7983 */ /* 0x000ea80000100800 */
[----:B------:R-:W4:Y:S04]  /*73dc0*/  LDL.LU R16, [R1+0x560] ;  /* 0x0005600001107983 */ /* 0x000f280000300800 */
[----:B------:R-:W4:Y:S04]  /*73dd0*/  LDL.LU R17, [R1+0x564] ;  /* 0x0005640001117983 */ /* 0x000f280000300800 */
[----:B------:R-:W4:Y:S04]  /*73de0*/  LDL.LU R18, [R1+0x568] ;  /* 0x0005680001127983 */ /* 0x000f280000300800 */
[----:B------:R-:W4:Y:S04]  /*73df0*/  LDL.LU R19, [R1+0x56c] ;  /* 0x00056c0001137983 */ /* 0x000f280000300800 */
[----:B--2---:R-:W-:Y:S04]  /*73e00*/  STL.64 [R1+0x5b88], R14 ;  /* 0x005b880e01007387 */ /* 0x004fe80000100a00 */
[----:B---3--:R-:W-:Y:S04]  /*73e10*/  STL.64 [R1+0x5b50], R10 ;  /* 0x005b500a01007387 */ /* 0x008fe80000100a00 */
[----:B------:R0:W-:Y:S04]  /*73e20*/  STL.64 [R1+0x5b48], R8 ;  /* 0x005b480801007387 */ /* 0x0001e80000100a00 */
        /* <DEDUP_REMOVED lines=27> */
[----:B------:R-:W4:Y:S04]  /*73fe0*/  LDL.LU R24, [R1+0x480] ;  /* 0x0004800001187983 */ /* 0x000f280000300800 */
[----:B------:R0:W-:Y:S04]  /*73ff0*/  STL.64 [R1+0x560], R16 ;  /* 0x0005601001007387 */ /* 0x0001e80000100a00 */
[----:B------:R1:W-:Y:S04]  /*74000*/  STL.64 [R1+0x568], R18 ;  /* 0x0005681201007387 */ /* 0x0003e80000100a00 */
[----:B------:R-:W4:Y:S04]  /*74010*/  LDL.LU R25, [R1+0x484] ;  /* 0x0004840001197983 */ /* 0x000f280000300800 */
[----:B------:R-:W4:Y:S04]  /*74020*/  LDL.LU R26, [R1+0x488] ;  /* 0x00048800011a7983 */ /* 0x000f280000300800 */
[----:B------:R-:W4:Y:S04]  /*74030*/  LDL.LU R27, [R1+0x48c] ;  /* 0x00048c00011b7983 */ /* 0x000f280000300800 */
[----:B0-----:R-:W3:Y:S04]  /*74040*/  LDL.LU R16, [R1+0x470] ;  /* 0x0004700001107983 */ /* 0x001ee80000300800 */
[----:B------:R-:W3:Y:S04]  /*74050*/  LDL.LU R17, [R1+0x474] ;  /* 0x0004740001117983 */ /* 0x000ee80000300800 */
[----:B-1----:R-:W2:Y:S04]  /*74060*/  LDL.LU R18, [R1+0x478] ;  /* 0x0004780001127983 */ /* 0x002ea80000300800 */
[----:B------:R-:W2:Y:S01]  /*74070*/  LDL.LU R19, [R1+0x47c] ;  /* 0x00047c0001137983 */ /* 0x000ea20000300800 */
[----:B------:R-:W-:-:S02]  /*74080*/  IMAD.MOV.U32 R14, RZ, RZ, R29 ;  /* 0x000000ffff0e7224 */ /* 0x000fc400078e001d */
[----:B------:R-:W-:Y:S01]  /*74090*/  IMAD.MOV.U32 R15, RZ, RZ, R28 ;  /* 0x000000ffff0f7224 */ /* 0x000fe200078e001c */
[----:B--2---:R0:W-:Y:S02]  /*740a0*/  STL.64 [R1+0x5a58], R18 ;  /* 0x005a581201007387 */ /* 0x0041e40000100a00 */
[----:B0-----:R-:W-:Y:S02]  /*740b0*/  IMAD.MOV.U32 R18, RZ, RZ, R13 ;  /* 0x000000ffff127224 */ /* 0x001fe400078e000d */
[----:B------:R-:W-:Y:S02]  /*740c0*/  IMAD.MOV.U32 R19, RZ, RZ, R12 ;  /* 0x000000ffff137224 */ /* 0x000fe400078e000c */
[C---:B------:R-:W-:Y:S01]  /*740d0*/  HMMA.16816.F32.BF16 R12, R20.reuse, R14, R8 ;  /* 0x0000000e140c723c */ /* 0x040fe20000041808 */
[----:B---3--:R0:W-:Y:S04]  /*740e0*/  STL.64 [R1+0x5a50], R16 ;  /* 0x005a501001007387 */ /* 0x0081e80000100a00 */
[----:B------:R1:W-:Y:S04]  /*740f0*/  STL.64 [R1+0x5a68], R18 ;  /* 0x005a681201007387 */ /* 0x0003e80000100a00 */
[----:B0-----:R-:W2:Y:S04]  /*74100*/  LDL.LU R16, [R1+0x1180] ;  /* 0x0011800001107983 */ /* 0x001ea80000300800 */
[----:B------:R-:W2:Y:S04]  /*74110*/  LDL.LU R17, [R1+0x1184] ;  /* 0x0011840001117983 */ /* 0x000ea80000300800 */
[----:B-1----:R-:W2:Y:S04]  /*74120*/  LDL.LU R18, [R1+0x1188] ;  /* 0x0011880001127983 */ /* 0x002ea80000300800 */
        /* <DEDUP_REMOVED lines=77> */
[----:B------:R-:W4:Y:S04]  /*74600*/  LDL.LU.64 R10, [R1+0x5a90] ;  /* 0x005a9000010a7983 */ /* 0x000f280000300a00 */
[----:B------:R-:W3:-:S15]  /*74610*/  LDL.LU.64 R8, [R1+0x5a88] ;  /* 0x005a880001087983 */ /* 0x000ede0000300a00 */
[----:B------:R-:W-:-:S02]  /*74620*/  NOP ;  /* 0x0000000000007918 */ /* 0x000fc40000000000 */
[----:B------:R-:W-:Y:S04]  /*74630*/  STL.64 [R1+0x4a0], R12 ;  /* 0x0004a00c01007387 */ /* 0x000fe80000100a00 */
[----:B------:R0:W-:Y:S04]  /*74640*/  STL.64 [R1+0x4a8], R14 ;  /* 0x0004a80e01007387 */ /* 0x0001e80000100a00 */
[----:B0-----:R-:W2:Y:S02]  /*74650*/  LDL.LU.64 R14, [R1+0x5a80] ;  /* 0x005a8000010e7983 */ /* 0x001ea40000300a00 */
[----:B--2---:R-:W-:-:S15]  /*74660*/  HMMA.16816.F32.BF16 R4, R20, R14, R4 ;  /* 0x0000000e1404723c */ /* 0x004fde0000041804 */
[----:B------:R-:W-:-:S08]  /*74670*/  NOP ;  /* 0x0000000000007918 */ /* 0x000fd00000000000 */
[----:B------:R-:W-:Y:S04]  /*74680*/  STL.64 [R1+0x490], R4 ;  /* 0x0004900401007387 */ /* 0x000fe80000100a00 */
[----:B------:R0:W-:Y:S04]  /*74690*/  STL.64 [R1+0x498], R6 ;  /* 0x0004980601007387 */ /* 0x0001e80000100a00 */
[----:B0-----:R-:W2:Y:S04]  /*746a0*/  LDL.LU.64 R6, [R1+0x5a78] ;  /* 0x005a780001067983 */ /* 0x001ea80000300a00 */
[----:B------:R-:W2:Y:S04]  /*746b0*/  LDL.LU.64 R4, [R1+0x5a70] ;  /* 0x005a700001047983 */ /* 0x000ea80000300a00 */
[----:B------:R0:W-:Y:S04]  /*746c0*/  STL.64 [R1+0x5910], R14 ;  /* 0x0059100e01007387 */ /* 0x0001e80000100a00 */
[----:B0-----:R-:W3:Y:S01]  /*746d0*/  LDL.LU.64 R14, [R1+0x1a8] ;  /* 0x0001a800010e7983 */ /* 0x001ee20000300a00 */
[C---:B----4-:R-:W-:Y:S03]  /*746e0*/  HMMA.16816.F32.BF16 R24, R20.reuse, R10, R24 ;  /* 0x0000000a1418723c */ /* 0x050fe60000041818 */
[----:B---3--:R0:W-:Y:S04]  /*746f0*/  STL.64 [R1+0x5a60], R14 ;  /* 0x005a600e01007387 */ /* 0x0081e80000100a00 */
[----:B------:R-:W3:Y:S04]  /*74700*/  LDL.LU R12, [R1+0x1170] ;  /* 0x00117000010c7983 */ /* 0x000ee80000300800 */
[----:B------:R-:W3:Y:S04]  /*74710*/  LDL.LU R13, [R1+0x1174] ;  /* 0x00117400010d7983 */ /* 0x000ee80000300800 */
[----:B0-----:R-:W3:Y:S04]  /*74720*/  LDL.LU R14, [R1+0x1178] ;  /* 0x00117800010e7983 */ /* 0x001ee80000300800 */
[----:B------:R-:W3:Y:S04]  /*74730*/  LDL.LU R15, [R1+0x117c] ;  /* 0x00117c00010f7983 */ /* 0x000ee80000300800 */
[----:B------:R-:W-:Y:S04]  /*74740*/  STL.64 [R1+0x5a38], R10 ;  /* 0x005a380a01007387 */ /* 0x000fe80000100a00 */
[----:B------:R-:W-:Y:S04]  /*74750*/  STL.64 [R1+0x480], R24 ;  /* 0x0004801801007387 */ /* 0x000fe80000100a00 */
[----:B------:R-:W-:Y:S04]  /*74760*/  STL.64 [R1+0x488], R26 ;  /* 0x0004881a01007387 */ /* 0x000fe80000100a00 */
[----:B------:R-:W0:Y:S01]  /*74770*/  LDSM.16.MT88.4 R24, [R9+UR4+0x11080] ;  /* 0x011080040918783b */ /* 0x000e220008004200 */
[----:B--2---:R-:W-:Y:S03]  /*74780*/  HMMA.16816.F32.BF16 R16, R20, R6, R16 ;  /* 0x000000061410723c */ /* 0x004fe60000041810 */
[----:B0-----:R-:W-:Y:S04]  /*74790*/  STL [R1+0x58ac], R26 ;  /* 0x0058ac1a01007387 */ /* 0x001fe80000100800 */
[----:B------:R-:W-:-:S15]  /*747a0*/  STL [R1+0x58a8], R27 ;  /* 0x0058a81b01007387 */ /* 0x000fde0000100800 */
[----:B------:R-:W-:-:S01]  /*747b0*/  NOP ;  /* 0x0000000000007918 */ /* 0x000fc20000000000 */
[----:B------:R-:W-:Y:S04]  /*747c0*/  STL.64 [R1+0x1180], R16 ;  /* 0x0011801001007387 */ /* 0x000fe80000100a00 */
[----:B------:R0:W-:Y:S04]  /*747d0*/  STL.64 [R1+0x1188], R18 ;  /* 0x0011881201007387 */ /* 0x0001e80000100a00 */
[----:B0-----:R-:W3:Y:S04]  /*747e0*/  LDL.LU.64 R18, [R1+0x5a68] ;  /* 0x005a680001127983 */ /* 0x001ee80000300a00 */
[----:B------:R-:W-:Y:S04]  /*747f0*/  STL.64 [R1+0x58f8], R6 ;  /* 0x0058f80601007387 */ /* 0x000fe80000100a00 */
[----:B------:R0:W-:Y:S04]  /*74800*/  STL.64 [R1+0x58f0], R4 ;  /* 0x0058f00401007387 */ /* 0x0001e80000100a00 */
[----:B0-----:R-:W2:Y:S04]  /*74810*/  LDL.LU R4, [R1+0xb90] ;  /* 0x000b900001047983 */ /* 0x001ea80000300800 */
[----:B------:R-:W2:Y:S04]  /*74820*/  LDL.LU R5, [R1+0xb94] ;  /* 0x000b940001057983 */ /* 0x000ea80000300800 */
[----:B------:R-:W2:Y:S04]  /*74830*/  LDL.LU R6, [R1+0xb98] ;  /* 0x000b980001067983 */ /* 0x000ea80000300800 */
[----:B------:R-:W2:Y:S01]  /*74840*/  LDL.LU R7, [R1+0xb9c] ;  /* 0x000b9c0001077983 */ /* 0x000ea20000300800 */
[----:B---3--:R-:W-:Y:S03]  /*74850*/  HMMA.16816.F32.BF16 R16, R20, R18, R12 ;  /* 0x000000121410723c */ /* 0x008fe6000004180c */
[----:B------:R-:W2:-:S15]  /*74860*/  LDL.LU.64 R14, [R1+0x5a60] ;  /* 0x005a6000010e7983 */ /* 0x000e9e0000300a00 */
[----:B------:R-:W-:-:S05]  /*74870*/  NOP ;  /* 0x0000000000007918 */ /* 0x000fca0000000000 */
[----:B------:R-:W-:Y:S04]  /*74880*/  STL.64 [R1+0x1170], R16 ;  /* 0x0011701001007387 */ /* 0x000fe80000100a00 */
[----:B------:R0:W-:Y:S04]  /*74890*/  STL.64 [R1+0x1178], R18 ;  /* 0x0011781201007387 */ /* 0x0001e80000100a00 */
[----:B0-----:R-:W3:Y:S04]  /*748a0*/  LDL.LU.64 R18, [R1+0x5a58] ;  /* 0x005a580001127983 */ /* 0x001ee80000300a00 */
[----:B------:R-:W3:Y:S01]  /*748b0*/  LDL.LU.64 R16, [R1+0x5a50] ;  /* 0x005a500001107983 */ /* 0x000ee20000300a00 */
[----:B------:R-:W-:-:S02]  /*748c0*/  IMAD.MOV.U32 R10, RZ, RZ, R8 ;  /* 0x000000ffff0a7224 */ /* 0x000fc400078e0008 */
[----:B------:R-:W-:-:S07]  /*748d0*/  IMAD.MOV.U32 R11, RZ, RZ, R3 ;  /* 0x000000ffff0b7224 */ /* 0x000fce00078e0003 */
[----:B---3--:R-:W-:Y:S01]  /*748e0*/  HMMA.16816.F32.BF16 R8, R20, R10, R16 ;  /* 0x0000000a1408723c */ /* 0x008fe20000041810 */
[----:B------:R-:W2:Y:S04]  /*748f0*/  LDL.LU.64 R18, [R1+0x5a48] ;  /* 0x005a480001127983 */ /* 0x000ea80000300a00 */
[----:B------:R-:W2:Y:S02]  /*74900*/  LDL.LU.64 R16, [R1+0x5a40] ;  /* 0x005a400001107983 */ /* 0x000ea40000300a00 */
[----:B------:R-:W-:Y:S02]  /*74910*/  IMAD.MOV.U32 R22, RZ, RZ, R2 ;  /* 0x000000ffff167224 */ /* 0x000fe400078e0002 */
[----:B------:R-:W-:-:S14]  /*74920*/  IMAD.MOV.U32 R23, RZ, RZ, R0 ;  /* 0x000000ffff177224 */ /* 0x000fdc00078e0000 */
[----:B------:R0:W-:Y:S04]  /*74930*/  STL.64 [R1+0x470], R8 ;  /* 0x0004700801007387 */ /* 0x0001e80000100a00 */
[----:B------:R1:W-:Y:S04]  /*74940*/  STL.64 [R1+0x478], R10 ;  /* 0x0004780a01007387 */ /* 0x0003e80000100a00 */
[----:B0-----:R-:W3:Y:S04]  /*74950*/  LDL.LU R8, [R1+0xb80] ;  /* 0x000b800001087983 */ /* 0x001ee80000300800 */
[----:B------:R-:W3:Y:S04]  /*74960*/  LDL.LU R9, [R1+0xb84] ;  /* 0x000b840001097983 */ /* 0x000ee80000300800 */
[----:B-1----:R-:W3:Y:S04]  /*74970*/  LDL.LU R10, [R1+0xb88] ;  /* 0x000b8800010a7983 */ /* 0x002ee80000300800 */
[----:B------:R-:W3:Y:S04]  /*74980*/  LDL.LU R11, [R1+0xb8c] ;  /* 0x000b8c00010b7983 */ /* 0x000ee80000300800 */
[----:B------:R0:W-:Y:S04]  /*74990*/  STL.64 [R1+0x5a30], R22 ;  /* 0x005a301601007387 */ /* 0x0001e80000100a00 */
[----:B0-----:R-:W3:Y:S01]  /*749a0*/  LDL.LU.64 R22, [R1+0x198] ;  /* 0x0001980001167983 */ /* 0x001ee20000300a00 */
[----:B--2---:R-:W-:-:S15]  /*749b0*/  HMMA.16816.F32.BF16 R4, R16, R14, R4 ;  /* 0x0000000e1004723c */ /* 0x004fde0000041804 */
[----:B------:R-:W-:-:S08]  /*749c0*/  NOP ;  /* 0x0000000000007918 */ /* 0x000fd00000000000 */
[----:B------:R0:W-:Y:S04]  /*749d0*/  STL.64 [R1+0xb90], R4 ;  /* 0x000b900401007387 */ /* 0x0001e80000100a00 */
[----:B------:R1:W-:Y:S04]  /*749e0*/  STL.64 [R1+0xb98], R6 ;  /* 0x000b980601007387 */ /* 0x0003e80000100a00 */
[----:B0-----:R-:W2:Y:S04]  /*749f0*/  LDL.LU R4, [R1+0xb20] ;  /* 0x000b200001047983 */ /* 0x001ea80000300800 */
[----:B------:R-:W2:Y:S04]  /*74a00*/  LDL.LU R5, [R1+0xb24] ;  /* 0x000b240001057983 */ /* 0x000ea80000300800 */
[----:B-1----:R-:W4:Y:S04]  /*74a10*/  LDL.LU R6, [R1+0xb28] ;  /* 0x000b280001067983 */ /* 0x002f280000300800 */
[----:B------:R-:W4:Y:S04]  /*74a20*/  LDL.LU R7, [R1+0xb2c] ;  /* 0x000b2c0001077983 */ /* 0x000f280000300800 */
[----:B----4-:R-:W-:Y:S04]  /*74a30*/  STL.64 [R1+0x5a00], R6 ;  /* 0x005a000601007387 */ /* 0x010fe80000100a00 */
[----:B--2---:R0:W-:Y:S04]  /*74a40*/  STL.64 [R1+0x59f8], R4 ;  /* 0x0059f80401007387 */ /* 0x0041e80000100a00 */
[----:B0-----:R-:W2:Y:S04]  /*74a50*/  LDL.LU R4, [R1+0xb40] ;  /* 0x000b400001047983 */ /* 0x001ea80000300800 */
[----:B------:R-:W2:Y:S04]  /*74a60*/  LDL.LU R5, [R1+0xb44] ;  /* 0x000b440001057983 */ /* 0x000ea80000300800 */
[----:B------:R-:W4:Y:S04]  /*74a70*/  LDL.LU R6, [R1+0xb48] ;  /* 0x000b480001067983 */ /* 0x000f280000300800 */
[----:B------:R-:W4:Y:S04]  /*74a80*/  LDL.LU R7, [R1+0xb4c] ;  /* 0x000b4c0001077983 */ /* 0x000f280000300800 */
[----:B----4-:R0:W-:Y:S04]  /*74a90*/  STL.64 [R1+0x5a10], R6 ;  /* 0x005a100601007387 */ /* 0x0101e80000100a00 */
[----:B--2---:R-:W-:Y:S04]  /*74aa0*/  STL.64 [R1+0x5a08], R4 ;  /* 0x005a080401007387 */ /* 0x004fe80000100a00 */
[----:B0-----:R-:W2:Y:S04]  /*74ab0*/  LDL.LU.64 R6, [R1+0x168] ;  /* 0x0001680001067983 */ /* 0x001ea80000300a00 */
[----:B--2---:R0:W-:Y:S04]  /*74ac0*/  STL.64 [R1+0x5a20], R6 ;  /* 0x005a200601007387 */ /* 0x0041e80000100a00 */
[----:B0-----:R-:W2:Y:S01]  /*74ad0*/  LDL.LU.64 R6, [R1+0x178] ;  /* 0x0001780001067983 */ /* 0x001ea20000300a00 */
[----:B------:R-:W-:-:S02]  /*74ae0*/  IMAD.MOV.U32 R26, RZ, RZ, R14 ;  /* 0x000000ffff1a7224 */ /* 0x000fc400078e000e */
[----:B------:R-:W-:Y:S01]  /*74af0*/  IMAD.MOV.U32 R27, RZ, RZ, R15 ;  /* 0x000000ffff1b7224 */ /* 0x000fe200078e000f */
[----:B---3--:R-:W-:Y:S01]  /*74b00*/  HMMA.16816.F32.BF16 R8, R16, R22, R8 ;  /* 0x000000161008723c */ /* 0x008fe20000041808 */
[----:B--2---:R0:W-:Y:S04]  /*74b10*/  STL.64 [R1+0x5a28], R6 ;  /* 0x005a280601007387 */ /* 0x0041e80000100a00 */
[----:B------:R-:W2:Y:S04]  /*74b20*/  LDL.LU R4, [R1+0xb70] ;  /* 0x000b700001047983 */ /* 0x000ea80000300800 */
[----:B------:R-:W2:Y:S04]  /*74b30*/  LDL.LU R5, [R1+0xb74] ;  /* 0x000b740001057983 */ /* 0x000ea80000300800 */
[----:B0-----:R-:W2:Y:S04]  /*74b40*/  LDL.LU R6, [R1+0xb78] ;  /* 0x000b780001067983 */ /* 0x001ea80000300800 */
[----:B------:R-:W2:Y:S04]  /*74b50*/  LDL.LU R7, [R1+0xb7c] ;  /* 0x000b7c0001077983 */ /* 0x000ea80000300800 */
[----:B------:R-:W3:Y:S04]  /*74b60*/  LDL.LU.64 R14, [R1+0x138] ;  /* 0x00013800010e7983 */ /* 0x000ee80000300a00 */
[----:B---3--:R0:W-:Y:S04]  /*74b70*/  STL.64 [R1+0x5a18], R14 ;  /* 0x005a180e01007387 */ /* 0x0081e80000100a00 */
[----:B------:R-:W3:Y:S04]  /*74b80*/  LDL.LU R12, [R1+0xb50] ;  /* 0x000b5000010c7983 */ /* 0x000ee80000300800 */
[----:B------:R-:W3:Y:S04]  /*74b90*/  LDL.LU R13, [R1+0xb54] ;  /* 0x000b5400010d7983 */ /* 0x000ee80000300800 */
[----:B0-----:R-:W3:Y:S04]  /*74ba0*/  LDL.LU R14, [R1+0xb58] ;  /* 0x000b5800010e7983 */ /* 0x001ee80000300800 */
[----:B------:R-:W3:Y:S04]  /*74bb0*/  LDL.LU R15, [R1+0xb5c] ;  /* 0x000b5c00010f7983 */ /* 0x000ee80000300800 */
[----:B------:R0:W-:Y:S04]  /*74bc0*/  STL.64 [R1+0x58b8], R26 ;  /* 0x0058b81a01007387 */ /* 0x0001e80000100a00 */
[----:B------:R-:W-:Y:S04]  /*74bd0*/  STL.64 [R1+0x58b0], R24 ;  /* 0x0058b01801007387 */ /* 0x000fe80000100a00 */
[----:B0-----:R-:W4:Y:S04]  /*74be0*/  LDL.LU.64 R26, [R1+0x148] ;  /* 0x00014800011a7983 */ /* 0x001f280000300a00 */
[----:B------:R0:W-:Y:S04]  /*74bf0*/  STL.64 [R1+0xb80], R8 ;  /* 0x000b800801007387 */ /* 0x0001e80000100a00 */
[----:B------:R1:W-:Y:S01]  /*74c00*/  STL.64 [R1+0xb88], R10 ;  /* 0x000b880a01007387 */ /* 0x0003e20000100a00 */
[----:B0-----:R-:W-:-:S03]  /*74c10*/  IMAD.MOV.U32 R9, RZ, RZ, R22 ;  /* 0x000000ffff097224 */ /* 0x001fc600078e0016 */
[----:B-1----:R-:W3:Y:S01]  /*74c20*/  LDL.LU.64 R10, [R1+0x5a38] ;  /* 0x005a3800010a7983 */ /* 0x002ee20000300a00 */
[----:B------:R-:W-:-:S03]  /*74c30*/  IMAD.MOV.U32 R8, RZ, RZ, R23 ;  /* 0x000000ffff087224 */ /* 0x000fc600078e0017 */
[----:B------:R-:W2:Y:S02]  /*74c40*/  LDL.LU.64 R22, [R1+0x5a30] ;  /* 0x005a300001167983 */ /* 0x000ea40000300a00 */
[C---:B--2---:R-:W-:Y:S02]  /*74c50*/  HMMA.16816.F32.BF16 R4, R16.reuse, R22, R4 ;  /* 0x000000161004723c */ /* 0x044fe40000041804 */
[----:B---3--:R-:W-:Y:S04]  /*74c60*/  STL.64 [R1+0x5908], R10 ;  /* 0x0059080a01007387 */ /* 0x008fe80000100a00 */
[----:B------:R0:W-:Y:S04]  /*74c70*/  STL.64 [R1+0x5900], R8 ;  /* 0x0059000801007387 */ /* 0x0001e80000100a00 */
[----:B0-----:R-:W4:Y:S04]  /*74c80*/  LDL.LU R8, [R1+0xb30] ;  /* 0x000b300001087983 */ /* 0x001f280000300800 */
[----:B------:R-:W4:Y:S04]  /*74c90*/  LDL.LU R9, [R1+0xb34] ;  /* 0x000b340001097983 */ /* 0x000f280000300800 */
[----:B------:R-:W4:Y:S04]  /*74ca0*/  LDL.LU R10, [R1+0xb38] ;  /* 0x000b3800010a7983 */ /* 0x000f280000300800 */
[----:B------:R-:W4:Y:S04]  /*74cb0*/  LDL.LU R11, [R1+0xb3c] ;  /* 0x000b3c00010b7983 */ /* 0x000f280000300800 */
[----:B------:R-:W-:Y:S04]  /*74cc0*/  STL.64 [R1+0xb70], R4 ;  /* 0x000b700401007387 */ /* 0x000fe80000100a00 */
[----:B------:R0:W-:Y:S04]  /*74cd0*/  STL.64 [R1+0xb78], R6 ;  /* 0x000b780601007387 */ /* 0x0001e80000100a00 */
[----:B0-----:R-:W2:Y:S04]  /*74ce0*/  LDL.LU.64 R6, [R1+0x5a28] ;  /* 0x005a280001067983 */ /* 0x001ea80000300a00 */
[----:B------:R0:W-:Y:S04]  /*74cf0*/  STL [R1+0x5808], R22 ;  /* 0x0058081601007387 */ /* 0x0001e80000100800 */
[----:B------:R1:W-:Y:S04]  /*74d00*/  STL [R1+0x5804], R23 ;  /* 0x0058041701007387 */ /* 0x0003e80000100800 */
[----:B------:R-:W2:Y:S04]  /*74d10*/  LDL.LU R20, [R1+0xb60] ;  /* 0x000b600001147983 */ /* 0x000ea80000300800 */
[----:B------:R-:W2:Y:S04]  /*74d20*/  LDL.LU R21, [R1+0xb64] ;  /* 0x000b640001157983 */ /* 0x000ea80000300800 */
[----:B0-----:R-:W2:Y:S04]  /*74d30*/  LDL.LU R22, [R1+0xb68] ;  /* 0x000b680001167983 */ /* 0x001ea80000300800 */
[----:B-1----:R-:W2:Y:S02]  /*74d40*/  LDL.LU R23, [R1+0xb6c] ;  /* 0x000b6c0001177983 */ /* 0x002ea40000300800 */
[----:B--2---:R-:W-:-:S15]  /*74d50*/  HMMA.16816.F32.BF16 R20, R16, R6, R20 ;  /* 0x000000061014723c */ /* 0x004fde0000041814 */
[----:B------:R-:W-:-:S08]  /*74d60*/  NOP ;  /* 0x0000000000007918 */ /* 0x000fd00000000000 */
[----:B------:R0:W-:Y:S04]  /*74d70*/  STL.64 [R1+0xb60], R20 ;  /* 0x000b601401007387 */ /* 0x0001e80000100a00 */
[----:B------:R1:W-:Y:S01]  /*74d80*/  STL.64 [R1+0xb68], R22 ;  /* 0x000b681601007387 */ /* 0x0003e20000100a00 */
[----:B0-----:R-:W-:Y:S02]  /*74d90*/  IMAD.MOV.U32 R21, RZ, RZ, R6 ;  /* 0x000000ffff157224 */ /* 0x001fe400078e0006 */
[----:B------:R-:W-:Y:S02]  /*74da0*/  IMAD.MOV.U32 R20, RZ, RZ, R7 ;  /* 0x000000ffff147224 */ /* 0x000fe400078e0007 */
[----:B------:R-:W2:Y:S04]  /*74db0*/  LDL.LU.64 R6, [R1+0x5a20] ;  /* 0x005a200001067983 */ /* 0x000ea80000300a00 */
[----:B------:R-:W-:Y:S04]  /*74dc0*/  STL [R1+0x5810], R20 ;  /* 0x0058101401007387 */ /* 0x000fe80000100800 */
[----:B------:R-:W-:Y:S04]  /*74dd0*/  STL [R1+0x580c], R21 ;  /* 0x00580c1501007387 */ /* 0x000fe80000100800 */
[----:B-1----:R-:W3:Y:S01]  /*74de0*/  LDL.LU.64 R22, [R1+0x158] ;  /* 0x0001580001167983 */ /* 0x002ee20000300a00 */
[----:B--2---:R-:W-:Y:S06]  /*74df0*/  HMMA.16816.F32.BF16 R12, R16, R6, R12 ;  /* 0x00000006100c723c */ /* 0x004fec000004180c */
[----:B------:R-:W-:-:S02]  /*74e00*/  IMAD.MOV.U32 R3, RZ, RZ, R6 ;  /* 0x000000ffff037224 */ /* 0x000fc400078e0006 */
[----:B------:R-:W-:-:S15]  /*74e10*/  IMAD.MOV.U32 R29, RZ, RZ, R7 ;  /* 0x000000ffff1d7224 */ /* 0x000fde00078e0007 */
[----:B------:R-:W-:Y:S04]  /*74e20*/  STL.64 [R1+0xb50], R12 ;  /* 0x000b500c01007387 */ /* 0x000fe80000100a00 */
[----:B------:R0:W-:Y:S04]  /*74e30*/  STL.64 [R1+0xb58], R14 ;  /* 0x000b580e01007387 */ /* 0x0001e80000100a00 */
[----:B0-----:R-:W2:Y:S04]  /*74e40*/  LDL.LU.64 R14, [R1+0x5a18] ;  /* 0x005a1800010e7983 */ /* 0x001ea80000300a00 */
[----:B------:R-:W3:Y:S04]  /*74e50*/  LDL.LU.64 R6, [R1+0x5a10] ;  /* 0x005a100001067983 */ /* 0x000ee80000300a00 */
[----:B------:R-:W3:Y:S04]  /*74e60*/  LDL.LU.64 R4, [R1+0x5a08] ;  /* 0x005a080001047983 */ /* 0x000ee80000300a00 */
[----:B------:R-:W-:Y:S04]  /*74e70*/  STL [R1+0x5818], R29 ;  /* 0x0058181d01007387 */ /* 0x000fe80000100800 */
[----:B------:R-:W-:Y:S01]  /*74e80*/  STL [R1+0x5814], R3 ;  /* 0x0058140301007387 */ /* 0x000fe20000100800 */
[----:B---3--:R-:W-:-:S15]  /*74e90*/  HMMA.16816.F32.BF16 R4, R16, R22, R4 ;  /* 0x000000161004723c */ /* 0x008fde0000041804 */
[----:B------:R-:W-:-:S08]  /*74ea0*/  NOP ;  /* 0x0000000000007918 */ /* 0x000fd00000000000 */
[----:B------:R-:W-:Y:S04]  /*74eb0*/  STL.64 [R1+0xb40], R4 ;  /* 0x000b400401007387 */ /* 0x000fe80000100a00 */
[----:B------:R0:W-:Y:S04]  /*74ec0*/  STL.64 [R1+0xb48], R6 ;  /* 0x000b480601007387 */ /* 0x0001e80000100a00 */
[----:B0-----:R-:W2:Y:S04]  /*74ed0*/  LDL.LU.64 R6, [R1+0x5a00] ;  /* 0x005a000001067983 */ /* 0x001ea80000300a00 */
[----:B------:R-:W2:Y:S01]  /*74ee0*/  LDL.LU.64 R4, [R1+0x59f8] ;  /* 0x0059f80001047983 */ /* 0x000ea20000300a00 */
[----:B----4-:R-:W-:Y:S01]  /*74ef0*/  HMMA.16816.F32.BF16 R8, R16, R26, R8 ;  /* 0x0000001a1008723c */ /* 0x010fe20000041808 */
[----:B------:R-:W-:-:S02]  /*74f00*/  IMAD.MOV.U32 R28, RZ, RZ, R23 ;  /* 0x000000ffff1c7224 */ /* 0x000fc400078e0017 */
[----:B------:R-:W-:-:S03]  /*74f10*/  IMAD.MOV.U32 R2, RZ, RZ, R22 ;  /* 0x000000ffff027224 */ /* 0x000fc600078e0016 */
[----:B------:R-:W-:Y:S02]  /*74f20*/  IMAD.MOV.U32 R0, RZ, RZ, R27 ;  /* 0x000000ffff007224 */ /* 0x000fe400078e001b */
[----:B------:R-:W-:Y:S01]  /*74f30*/  IMAD.MOV.U32 R23, RZ, RZ, R26 ;  /* 0x000000ffff177224 */ /* 0x000fe200078e001a */
[----:B------:R-:W-:Y:S04]  /*74f40*/  STL [R1+0x5820], R28 ;  /* 0x0058201c01007387 */ /* 0x000fe80000100800 */
[----:B------:R-:W-:Y:S10]  /*74f50*/  STL [R1+0x581c], R2 ;  /* 0x00581c0201007387 */ /* 0x000ff40000100800 */
[----:B------:R0:W-:Y:S04]  /*74f60*/  STL.64 [R1+0xb30], R8 ;  /* 0x000b300801007387 */ /* 0x0001e80000100a00 */
[----:B------:R1:W-:Y:S04]  /*74f70*/  STL.64 [R1+0xb38], R10 ;  /* 0x000b380a01007387 */ /* 0x0003e80000100a00 */
[----:B------:R-:W-:Y:S04]  /*74f80*/  STL [R1+0x5828], R0 ;  /* 0x0058280001007387 */ /* 0x000fe80000100800 */
[----:B------:R-:W-:Y:S01]  /*74f90*/  STL [R1+0x5824], R23 ;  /* 0x0058241701007387 */ /* 0x000fe20000100800 */
[----:B--2---:R-:W-:-:S15]  /*74fa0*/  HMMA.16816.F32.BF16 R4, R16, R14, R4 ;  /* 0x0000000e1004723c */ /* 0x004fde0000041804 */
[----:B------:R-:W-:-:S08]  /*74fb0*/  NOP ;  /* 0x0000000000007918 */ /* 0x000fd00000000000 */
[----:B------:R-:W-:Y:S04]  /*74fc0*/  STL.64 [R1+0xb20], R4 ;  /* 0x000b200401007387 */ /* 0x000fe80000100a00 */
[----:B------:R-:W-:Y:S04]  /*74fd0*/  STL.64 [R1+0xb28], R6 ;  /* 0x000b280601007387 */ /* 0x000fe80000100a00 */
[----:B0-----:R-:W2:Y:S04]  /*74fe0*/  LDL.LU R8, [R1+0xac0] ;  /* 0x000ac00001087983 */ /* 0x001ea80000300800 */
[----:B------:R-:W2:Y:S04]  /*74ff0*/  LDL.LU R9, [R1+0xac4] ;  /* 0x000ac40001097983 */ /* 0x000ea80000300800 */
[----:B-1----:R-:W3:Y:S04]  /*75000*/  LDL.LU R10, [R1+0xac8] ;  /* 0x000ac800010a7983 */ /* 0x002ee80000300800 */
[----:B------:R-:W3:Y:S04]  /*75010*/  LDL.LU R11, [R1+0xacc] ;  /* 0x000acc00010b7983 */ /* 0x000ee80000300800 */
[----:B---3--:R-:W-:Y:S04]  /*75020*/  STL.64 [R1+0x59c0], R10 ;  /* 0x0059c00a01007387 */ /* 0x008fe80000100a00 */
[----:B--2---:R0:W-:Y:S04]  /*75030*/  STL.64 [R1+0x59b8], R8 ;  /* 0x0059b80801007387 */ /* 0x0041e80000100a00 */
[----:B0-----:R-:W2:Y:S04]  /*75040*/  LDL.LU R8, [R1+0xad0] ;  /* 0x000ad00001087983 */ /* 0x001ea80000300800 */
[----:B------:R-:W2:Y:S04]  /*75050*/  LDL.LU R9, [R1+0xad4] ;  /* 0x000ad40001097983 */ /* 0x000ea80000300800 */
[----:B------:R-:W3:Y:S04]  /*75060*/  LDL.LU R10, [R1+0xad8] ;  /* 0x000ad800010a7983 */ /* 0x000ee80000300800 */
[----:B------:R-:W3:Y:S04]  /*75070*/  LDL.LU R11, [R1+0xadc] ;  /* 0x000adc00010b7983 */ /* 0x000ee80000300800 */
[----:B---3--:R0:W-:Y:S04]  /*75080*/  STL.64 [R1+0x59d0], R10 ;  /* 0x0059d00a01007387 */ /* 0x0081e80000100a00 */
[----:B--2---:R-:W-:Y:S04]  /*75090*/  STL.64 [R1+0x59c8], R8 ;  /* 0x0059c80801007387 */ /* 0x004fe80000100a00 */
[----:B0-----:R-:W2:Y:S04]  /*750a0*/  LDL.LU.64 R10, [R1+0xf8] ;  /* 0x0000f800010a7983 */ /* 0x001ea80000300a00 */
[----:B--2---:R0:W-:Y:S04]  /*750b0*/  STL.64 [R1+0x59d8], R10 ;  /* 0x0059d80a01007387 */ /* 0x0041e80000100a00 */
[----:B0-----:R-:W2:Y:S04]  /*750c0*/  LDL.LU.64 R10, [R1+0x108] ;  /* 0x00010800010a7983 */ /* 0x001ea80000300a00 */
[----:B--2---:R0:W-:Y:S04]  /*750d0*/  STL.64 [R1+0x59e0], R10 ;  /* 0x0059e00a01007387 */ /* 0x0041e80000100a00 */
[----:B0-----:R-:W2:Y:S04]  /*750e0*/  LDL.LU.64 R10, [R1+0x118] ;  /* 0x00011800010a7983 */ /* 0x001ea80000300a00 */
[----:B--2---:R0:W-:Y:S04]  /*750f0*/  STL.64 [R1+0x59f0], R10 ;  /* 0x0059f00a01007387 */ /* 0x0041e80000100a00 */
[----:B------:R-:W2:Y:S04]  /*75100*/  LDL.LU R8, [R1+0xb10] ;  /* 0x000b100001087983 */ /* 0x000ea80000300800 */
[----:B------:R-:W2:Y:S04]  /*75110*/  LDL.LU R9, [R1+0xb14] ;  /* 0x000b140001097983 */ /* 0x000ea80000300800 */
[----:B0-----:R-:W2:Y:S04]  /*75120*/  LDL.LU R10, [R1+0xb18] ;  /* 0x000b1800010a7983 */ /* 0x001ea80000300800 */
[----:B------:R-:W2:Y:S04]  /*75130*/  LDL.LU R11, [R1+0xb1c] ;  /* 0x000b1c00010b7983 */ /* 0x000ea80000300800 */
[----:B------:R-:W3:Y:S01]  /*75140*/  LDL.LU.64 R26, [R1+0xd8] ;  /* 0x0000d800011a7983 */ /* 0x000ee20000300a00 */
[----:B------:R-:W-:-:S02]  /*75150*/  IMAD.MOV.U32 R22, RZ, RZ, R15 ;  /* 0x000000ffff167224 */ /* 0x000fc400078e000f */
[----:B------:R-:W-:Y:S01]  /*75160*/  IMAD.MOV.U32 R21, RZ, RZ, R14 ;  /* 0x000000ffff157224 */ /* 0x000fe200078e000e */
[----:B---3--:R0:W-:Y:S04]  /*75170*/  STL.64 [R1+0x59e8], R26 ;  /* 0x0059e81a01007387 */ /* 0x0081e80000100a00 */
[----:B------:R-:W3:Y:S04]  /*75180*/  LDL.LU R24, [R1+0xb00] ;  /* 0x000b000001187983 */ /* 0x000ee80000300800 */
[----:B------:R-:W3:Y:S04]  /*75190*/  LDL.LU R25, [R1+0xb04] ;  /* 0x000b040001197983 */ /* 0x000ee80000300800 */
[----:B0-----:R-:W3:Y:S04]  /*751a0*/  LDL.LU R26, [R1+0xb08] ;  /* 0x000b0800011a7983 */ /* 0x001ee80000300800 */
[----:B------:R-:W3:Y:S04]  /*751b0*/  LDL.LU R27, [R1+0xb0c] ;  /* 0x000b0c00011b7983 */ /* 0x000ee80000300800 */
[----:B------:R-:W4:Y:S04]  /*751c0*/  LDL.LU R4, [R1+0xab0] ;  /* 0x000ab00001047983 */ /* 0x000f280000300800 */
[----:B------:R-:W4:Y:S04]  /*751d0*/  LDL.LU R5, [R1+0xab4] ;  /* 0x000ab40001057983 */ /* 0x000f280000300800 */
[----:B------:R-:W4:Y:S04]  /*751e0*/  LDL.LU R6, [R1+0xab8] ;  /* 0x000ab80001067983 */ /* 0x000f280000300800 */
[----:B------:R-:W4:Y:S04]  /*751f0*/  LDL.LU R7, [R1+0xabc] ;  /* 0x000abc0001077983 */ /* 0x000f280000300800 */
[----:B------:R-:W4:Y:S04]  /*75200*/  LDL.LU.64 R14, [R1+0xc8] ;  /* 0x0000c800010e7983 */ /* 0x000f280000300a00 */
[----:B------:R0:W-:Y:S04]  /*75210*/  STL [R1+0x5830], R22 ;  /* 0x0058301601007387 */ /* 0x0001e80000100800 */
[----:B------:R-:W-:Y:S04]  /*75220*/  STL [R1+0x582c], R21 ;  /* 0x00582c1501007387 */ /* 0x000fe80000100800 */
[----:B0-----:R-:W2:Y:S02]  /*75230*/  LDL.LU.64 R22, [R1+0x128] ;  /* 0x0001280001167983 */ /* 0x001ea40000300a00 */
[----:B--2---:R-:W-:-:S15]  /*75240*/  HMMA.16816.F32.BF16 R8, R16, R22, R8 ;  /* 0x000000161008723c */ /* 0x004fde0000041808 */
[----:B------:R-:W-:-:S08]  /*75250*/  NOP ;  /* 0x0000000000007918 */ /* 0x000fd00000000000 */
[----:B------:R-:W-:Y:S04]  /*75260*/  STL.64 [R1+0xb10], R8 ;  /* 0x000b100801007387 */ /* 0x000fe80000100a00 */
[----:B------:R0:W-:Y:S04]  /*75270*/  STL.64 [R1+0xb18], R10 ;  /* 0x000b180a01007387 */ /* 0x0001e80000100a00 */
[----:B0-----:R-:W3:Y:S01]  /*75280*/  LDL.LU.64 R10, [R1+0x59f0] ;  /* 0x0059f000010a7983 */ /* 0x001ee20000300a00 */
[----:B------:R-:W-:Y:S02]  /*75290*/  IMAD.MOV.U32 R20, RZ, RZ, R23 ;  /* 0x000000ffff147224 */ /* 0x000fe400078e0017 */
[----:B------:R-:W-:-:S03]  /*752a0*/  IMAD.MOV.U32 R3, RZ, RZ, R22 ;  /* 0x000000ffff037224 */ /* 0x000fc600078e0016 */
[----:B------:R0:W-:Y:S04]  /*752b0*/  STL [R1+0x5838], R20 ;  /* 0x0058381401007387 */ /* 0x0001e80000100800 */
[----:B0-----:R-:W2:Y:S04]  /*752c0*/  LDL.LU R20, [R1+0xaf0] ;  /* 0x000af00001147983 */ /* 0x001ea80000300800 */
[----:B------:R-:W2:Y:S04]  /*752d0*/  LDL.LU R21, [R1+0xaf4] ;  /* 0x000af40001157983 */ /* 0x000ea80000300800 */
[----:B------:R-:W2:Y:S04]  /*752e0*/  LDL.LU R22, [R1+0xaf8] ;  /* 0x000af80001167983 */ /* 0x000ea80000300800 */
[----:B------:R-:W2:Y:S04]  /*752f0*/  LDL.LU R23, [R1+0xafc] ;  /* 0x000afc0001177983 */ /* 0x000ea80000300800 */
[----:B------:R-:W-:Y:S01]  /*75300*/  STL [R1+0x5834], R3 ;  /* 0x0058340301007387 */ /* 0x000fe20000100800 */
[----:B---3--:R-:W-:Y:S06]  /*75310*/  HMMA.16816.F32.BF16 R24, R16, R10, R24 ;  /* 0x0000000a1018723c */ /* 0x008fec0000041818 */
[----:B------:R-:W-:-:S02]  /*75320*/  IMAD.MOV.U32 R2, RZ, RZ, R10 ;  /* 0x000000ffff027224 */ /* 0x000fc400078e000a */
[----:B------:R-:W-:-:S15]  /*75330*/  IMAD.MOV.U32 R29, RZ, RZ, R11 ;  /* 0x000000ffff1d7224 */ /* 0x000fde00078e000b */
[----:B------:R-:W-:Y:S04]  /*75340*/  STL.64 [R1+0xb00], R24 ;  /* 0x000b001801007387 */ /* 0x000fe80000100a00 */
[----:B------:R0:W-:Y:S04]  /*75350*/  STL.64 [R1+0xb08], R26 ;  /* 0x000b081a01007387 */ /* 0x0001e80000100a00 */
[----:B0-----:R-:W3:Y:S04]  /*75360*/  LDL.LU.64 R26, [R1+0x59e8] ;  /* 0x0059e800011a7983 */ /* 0x001ee80000300a00 */
[----:B------:R-:W2:Y:S04]  /*75370*/  LDL.LU.64 R10, [R1+0x59e0] ;  /* 0x0059e000010a7983 */ /* 0x000ea80000300a00 */
[----:B------:R-:W-:Y:S04]  /*75380*/  STL [R1+0x5840], R29 ;  /* 0x0058401d01007387 */ /* 0x000fe80000100800 */
[----:B------:R-:W-:Y:S01]  /*75390*/  STL [R1+0x583c], R2 ;  /* 0x00583c0201007387 */ /* 0x000fe20000100800 */
[----:B--2---:R-:W-:Y:S06]  /*753a0*/  HMMA.16816.F32.BF16 R20, R16, R10, R20 ;  /* 0x0000000a1014723c */ /* 0x004fec0000041814 */
[----:B------:R-:W-:-:S15]  /*753b0*/  IMAD.MOV.U32 R28, RZ, RZ, R11 ;  /* 0x000000ffff1c7224 */ /* 0x000fde00078e000b */
[----:B------:R-:W-:-:S02]  /*753c0*/  NOP ;  /* 0x0000000000007918 */ /* 0x000fc40000000000 */
[----:B------:R-:W-:Y:S04]  /*753d0*/  STL.64 [R1+0xaf0], R20 ;  /* 0x000af01401007387 */ /* 0x000fe80000100a00 */
[----:B------:R0:W-:Y:S02]  /*753e0*/  STL.64 [R1+0xaf8], R22 ;  /* 0x000af81601007387 */ /* 0x0001e40000100a00 */
[----:B0-----:R-:W-:Y:S02]  /*753f0*/  IMAD.MOV.U32 R23, RZ, RZ, R10 ;  /* 0x000000ffff177224 */ /* 0x001fe400078e000a */
[----:B------:R-:W2:Y:S04]  /*75400*/  LDL.LU.64 R10, [R1+0x59d8] ;  /* 0x0059d800010a7983 */ /* 0x000ea80000300a00 */
[----:B------:R-:W-:Y:S04]  /*75410*/  STL [R1+0x5848], R28 ;  /* 0x0058481c01007387 */ /* 0x000fe80000100800 */
[----:B------:R0:W-:Y:S04]  /*75420*/  STL [R1+0x5844], R23 ;  /* 0x0058441701007387 */ /* 0x0001e80000100800 */
[----:B------:R-:W2:Y:S04]  /*75430*/  LDL.LU R20, [R1+0xae0] ;  /* 0x000ae00001147983 */ /* 0x000ea80000300800 */
[----:B------:R-:W2:Y:S04]  /*75440*/  LDL.LU R21, [R1+0xae4] ;  /* 0x000ae40001157983 */ /* 0x000ea80000300800 */
[----:B------:R-:W2:Y:S04]  /*75450*/  LDL.LU R22, [R1+0xae8] ;  /* 0x000ae80001167983 */ /* 0x000ea80000300800 */
[----:B0-----:R-:W2:Y:S02]  /*75460*/  LDL.LU R23, [R1+0xaec] ;  /* 0x000aec0001177983 */ /* 0x001ea40000300800 */
[----:B--2---:R-:W-:Y:S06]  /*75470*/  HMMA.16816.F32.BF16 R20, R16, R10, R20 ;  /* 0x0000000a1014723c */ /* 0x004fec0000041814 */
[----:B------:R-:W-:-:S15]  /*75480*/  IMAD.MOV.U32 R0, RZ, RZ, R11 ;  /* 0x000000ffff007224 */ /* 0x000fde00078e000b */
[----:B------:R-:W-:-:S02]  /*75490*/  NOP ;  /* 0x0000000000007918 */ /* 0x000fc40000000000 */
[----:B------:R0:W-:Y:S04]  /*754a0*/  STL.64 [R1+0xae0], R20 ;  /* 0x000ae01401007387 */ /* 0x0001e80000100a00 */
[----:B------:R1:W-:Y:S01]  /*754b0*/  STL.64 [R1+0xae8], R22 ;  /* 0x000ae81601007387 */ /* 0x0003e20000100a00 */
[----:B0-----:R-:W-:-:S03]  /*754c0*/  IMAD.MOV.U32 R21, RZ, RZ, R10 ;  /* 0x000000ffff157224 */ /* 0x001fc600078e000a */
[----:B------:R-:W2:Y:S04]  /*754d0*/  LDL.LU.64 R10, [R1+0x59d0] ;  /* 0x0059d000010a7983 */ /* 0x000ea80000300a00 */
[----:B------:R-:W2:Y:S04]  /*754e0*/  LDL.LU.64 R8, [R1+0x59c8] ;  /* 0x0059c80001087983 */ /* 0x000ea80000300a00 */
[----:B------:R-:W-:Y:S04]  /*754f0*/  STL [R1+0x5850], R0 ;  /* 0x0058500001007387 */ /* 0x000fe80000100800 */
[----:B------:R-:W-:Y:S04]  /*75500*/  STL [R1+0x584c], R21 ;  /* 0x00584c1501007387 */ /* 0x000fe80000100800 */
[----:B-1----:R-:W2:Y:S02]  /*75510*/  LDL.LU.64 R22, [R1+0xe8] ;  /* 0x0000e80001167983 */ /* 0x002ea40000300a00 */
[----:B--2---:R-:W-:-:S15]  /*75520*/  HMMA.16816.F32.BF16 R8, R16, R22, R8 ;  /* 0x000000161008723c */ /* 0x004fde0000041808 */
[----:B------:R-:W-:-:S08]  /*75530*/  NOP ;  /* 0x0000000000007918 */ /* 0x000fd00000000000 */
[----:B------:R-:W-:Y:S04]  /*75540*/  STL.64 [R1+0xad0], R8 ;  /* 0x000ad00801007387 */ /* 0x000fe80000100a00 */
[----:B------:R0:W-:Y:S04]  /*75550*/  STL.64 [R1+0xad8], R10 ;  /* 0x000ad80a01007387 */ /* 0x0001e80000100a00 */
[----:B0-----:R-:W2:Y:S04]  /*75560*/  LDL.LU.64 R10, [R1+0x59c0] ;  /* 0x0059c000010a7983 */ /* 0x001ea80000300a00 */
[----:B------:R-:W2:Y:S01]  /*75570*/  LDL.LU.64 R8, [R1+0x59b8] ;  /* 0x0059b80001087983 */ /* 0x000ea20000300a00 */
[----:B----4-:R-:W-:Y:S01]  /*75580*/  HMMA.16816.F32.BF16 R4, R16, R14, R4 ;  /* 0x0000000e1004723c */ /* 0x010fe20000041804 */
[----:B------:R-:W-:-:S02]  /*75590*/  IMAD.MOV.U32 R3, RZ, RZ, R22 ;  /* 0x000000ffff037224 */ /* 0x000fc400078e0016 */
[----:B------:R-:W-:Y:S02]  /*755a0*/  IMAD.MOV.U32 R22, RZ, RZ, R23 ;  /* 0x000000ffff167224 */ /* 0x000fe400078e0017 */
[----:B---3--:R-:W-:Y:S02]  /*755b0*/  IMAD.MOV.U32 R20, RZ, RZ, R27 ;  /* 0x000000ffff147224 */ /* 0x008fe400078e001b */
[----:B------:R-:W-:Y:S01]  /*755c0*/  IMAD.MOV.U32 R2, RZ, RZ, R26 ;  /* 0x000000ffff027224 */ /* 0x000fe200078e001a */
[----:B------:R-:W-:Y:S04]  /*755d0*/  STL [R1+0x5858], R22 ;  /* 0x0058581601007387 */ /* 0x000fe80000100800 */
[----:B------:R-:W-:Y:S01]  /*755e0*/  STL [R1+0x5854], R3 ;  /* 0x0058540301007387 */ /* 0x000fe20000100800 */
[----:B--2---:R-:W-:-:S15]  /*755f0*/  HMMA.16816.F32.BF16 R8, R16, R26, R8 ;  /* 0x0000001a1008723c */ /* 0x004fde0000041808 */
[----:B------:R-:W-:-:S08]  /*75600*/  NOP ;  /* 0x0000000000007918 */ /* 0x000fd00000000000 */
[----:B------:R0:W-:Y:S04]  /*75610*/  STL.64 [R1+0xac0], R8 ;  /* 0x000ac00801007387 */ /* 0x0001e80000100a00 */
[----:B------:R1:W-:Y:S04]  /*75620*/  STL.64 [R1+0xac8], R10 ;  /* 0x000ac80a01007387 */ /* 0x0003e80000100a00 */
[----:B------:R-:W-:Y:S04]  /*75630*/  STL [R1+0x5860], R20 ;  /* 0x0058601401007387 */ /* 0x000fe80000100800 */
[----:B------:R-:W-:Y:S04]  /*75640*/  STL [R1+0x585c], R2 ;  /* 0x00585c0201007387 */ /* 0x000fe80000100800 */
[----:B------:R-:W-:Y:S04]  /*75650*/  STL.64 [R1+0xab0], R4 ;  /* 0x000ab00401007387 */ /* 0x000fe80000100a00 */
[----:B------:R-:W-:Y:S04]  /*75660*/  STL.64 [R1+0xab8], R6 ;  /* 0x000ab80601007387 */ /* 0x000fe80000100a00 */
[----:B0-----:R-:W2:Y:S04]  /*75670*/  LDL.LU R8, [R1+0xa50] ;  /* 0x000a500001087983 */ /* 0x001ea80000300800 */
[----:B------:R-:W2:Y:S04]  /*75680*/  LDL.LU R9, [R1+0xa54] ;  /* 0x000a540001097983 */ /* 0x000ea80000300800 */
[----:B-1----:R-:W3:Y:S04]  /*75690*/  LDL.LU R10, [R1+0xa58] ;  /* 0x000a5800010a7983 */ /* 0x002ee80000300800 */
[----:B------:R-:W3:Y:S04]  /*756a0*/  LDL.LU R11, [R1+0xa5c] ;  /* 0x000a5c00010b7983 */ /* 0x000ee80000300800 */
[----:B---3--:R0:W-:Y:S04]  /*756b0*/  STL.64 [R1+0x5980], R10 ;  /* 0x0059800a01007387 */ /* 0x0081e80000100a00 */
[----:B--2---:R-:W-:Y:S04]  /*756c0*/  STL.64 [R1+0x5978], R8 ;  /* 0x0059780801007387 */ /* 0x004fe80000100a00 */
[----:B0-----:R-:W2:Y:S04]  /*756d0*/  LDL.LU.64 R10, [R1+0x78] ;  /* 0x00007800010a7983 */ /* 0x001ea80000300a00 */
[----:B--2---:R0:W-:Y:S04]  /*756e0*/  STL.64 [R1+0x5988], R10 ;  /* 0x0059880a01007387 */ /* 0x0041e80000100a00 */
[----:B0-----:R-:W2:Y:S04]  /*756f0*/  LDL.LU.64 R10, [R1+0x88] ;  /* 0x00008800010a7983 */ /* 0x001ea80000300a00 */
[----:B--2---:R0:W-:Y:S04]  /*75700*/  STL.64 [R1+0x5990], R10 ;  /* 0x0059900a01007387 */ /* 0x0041e80000100a00 */
[----:B------:R-:W2:Y:S04]  /*75710*/  LDL.LU R8, [R1+0xa80] ;  /* 0x000a800001087983 */ /* 0x000ea80000300800 */
[----:B------:R-:W2:Y:S04]  /*75720*/  LDL.LU R9, [R1+0xa84] ;  /* 0x000a840001097983 */ /* 0x000ea80000300800 */
[----:B0-----:R-:W3:Y:S04]  /*75730*/  LDL.LU R10, [R1+0xa88] ;  /* 0x000a8800010a7983 */ /* 0x001ee80000300800 */
[----:B------:R-:W3:Y:S04]  /*75740*/  LDL.LU R11, [R1+0xa8c] ;  /* 0x000a8c00010b7983 */ /* 0x000ee80000300800 */
[----:B---3--:R0:W-:Y:S04]  /*75750*/  STL.64 [R1+0x59a0], R10 ;  /* 0x0059a00a01007387 */ /* 0x0081e80000100a00 */
[----:B--2---:R-:W-:Y:S04]  /*75760*/  STL.64 [R1+0x5998], R8 ;  /* 0x0059980801007387 */ /* 0x004fe80000100a00 */
[----:B0-----:R-:W2:Y:S04]  /*75770*/  LDL.LU.64 R10, [R1+0xa8] ;  /* 0x0000a800010a7983 */ /* 0x001ea80000300a00 */
[----:B--2---:R0:W-:Y:S04]  /*75780*/  STL.64 [R1+0x59b0], R10 ;  /* 0x0059b00a01007387 */ /* 0x0041e80000100a00 */
[----:B0-----:R-:W2:Y:S04]  /*75790*/  LDL.LU.64 R10, [R1+0xb8] ;  /* 0x0000b800010a7983 */ /* 0x001ea80000300a00 */
        /* <DEDUP_REMOVED lines=13> */
[----:B------:R-:W-:Y:S04]  /*75870*/  STL [R1+0x5868], R29 ;  /* 0x0058681d01007387 */ /* 0x000fe80000100800 */
[----:B------:R0:W-:Y:S04]  /*75880*/  STL [R1+0x5864], R23 ;  /* 0x0058641701007387 */ /* 0x0001e80000100800 */
[----:B------:R-:W3:Y:S04]  /*75890*/  LDL.LU R20, [R1+0xaa0] ;  /* 0x000aa00001147983 */ /* 0x000ee80000300800 */
[----:B------:R-:W3:Y:S04]  /*758a0*/  LDL.LU R21, [R1+0xaa4] ;  /* 0x000aa40001157983 */ /* 0x000ee80000300800 */
[----:B------:R-:W3:Y:S04]  /*758b0*/  LDL.LU R22, [R1+0xaa8] ;  /* 0x000aa80001167983 */ /* 0x000ee80000300800 */
[----:B0-----:R-:W3:Y:S01]  /*758c0*/  LDL.LU R23, [R1+0xaac] ;  /* 0x000aac0001177983 */ /* 0x001ee20000300800 */
[----:B--2---:R-:W-:Y:S01]  /*758d0*/  IMAD.MOV.U32 R28, RZ, RZ, R11 ;  /* 0x000000ffff1c7224 */ /* 0x004fe200078e000b */
[----:B---3--:R-:W-:-:S15]  /*758e0*/  HMMA.16816.F32.BF16 R20, R16, R10, R20 ;  /* 0x0000000a1014723c */ /* 0x008fde0000041814 */
[----:B------:R-:W-:-:S08]  /*758f0*/  NOP ;  /* 0x0000000000007918 */ /* 0x000fd00000000000 */
[----:B------:R0:W-:Y:S04]  /*75900*/  STL.64 [R1+0xaa0], R20 ;  /* 0x000aa01401007387 */ /* 0x0001e80000100a00 */
[----:B------:R1:W-:Y:S01]  /*75910*/  STL.64 [R1+0xaa8], R22 ;  /* 0x000aa81601007387 */ /* 0x0003e20000100a00 */
[----:B0-----:R-:W-:-:S03]  /*75920*/  IMAD.MOV.U32 R21, RZ, RZ, R10 ;  /* 0x000000ffff157224 */ /* 0x001fc600078e000a */
        /* <DEDUP_REMOVED lines=10> */
[----:B------:R-:W4:Y:S04]  /*759d0*/  LDL.LU.64 R10, [R1+0x59a0] ;  /* 0x0059a000010a7983 */ /* 0x000f280000300a00 */
[----:B------:R-:W4:Y:S01]  /*759e0*/  LDL.LU.64 R8, [R1+0x5998] ;  /* 0x0059980001087983 */ /* 0x000f220000300a00 */
[----:B---3--:R-:W-:-:S03]  /*759f0*/  IMAD.MOV.U32 R2, RZ, RZ, R22 ;  /* 0x000000ffff027224 */ /* 0x008fc600078e0016 */
[----:B------:R-:W-:Y:S04]  /*75a00*/  STL [R1+0x5878], R0 ;  /* 0x0058780001007387 */ /* 0x000fe80000100800 */
[----:B------:R-:W-:Y:S01]  /*75a10*/  STL [R1+0x5874], R3 ;  /* 0x0058740301007387 */ /* 0x000fe20000100800 */
[----:B----4-:R-:W-:Y:S07]  /*75a20*/  HMMA.16816.F32.BF16 R8, R16, R22, R8 ;  /* 0x000000161008723c */ /* 0x010fee0000041808 */
[----:B------:R-:W-:-:S15]  /*75a30*/  IMAD.MOV.U32 R22, RZ, RZ, R23 ;  /* 0x000000ffff167224 */ /* 0x000fde00078e0017 */
[----:B------:R-:W-:-:S01]  /*75a40*/  NOP ;  /* 0x0000000000007918 */ /* 0x000fc20000000000 */
[----:B------:R-:W-:Y:S04]  /*75a50*/  STL.64 [R1+0xa80], R8 ;  /* 0x000a800801007387 */ /* 0x000fe80000100a00 */
[----:B------:R0:W-:Y:S04]  /*75a60*/  STL.64 [R1+0xa88], R10 ;  /* 0x000a880a01007387 */ /* 0x0001e80000100a00 */
[----:B0-----:R-:W3:Y:S04]  /*75a70*/  LDL.LU.64 R10, [R1+0x5990] ;  /* 0x00599000010a7983 */ /* 0x001ee80000300a00 */
[----:B------:R0:W-:Y:S04]  /*75a80*/  STL [R1+0x5880], R22 ;  /* 0x0058801601007387 */ /* 0x0001e80000100800 */
[----:B------:R-:W3:Y:S04]  /*75a90*/  LDL.LU R20, [R1+0xa70] ;  /* 0x000a700001147983 */ /* 0x000ee80000300800 */
[----:B------:R-:W3:Y:S04]  /*75aa0*/  LDL.LU R21, [R1+0xa74] ;  /* 0x000a740001157983 */ /* 0x000ee80000300800 */
[----:B0-----:R-:W3:Y:S04]  /*75ab0*/  LDL.LU R22, [R1+0xa78] ;  /* 0x000a780001167983 */ /* 0x001ee80000300800 */
[----:B------:R-:W3:Y:S04]  /*75ac0*/  LDL.LU R23, [R1+0xa7c] ;  /* 0x000a7c0001177983 */ /* 0x000ee80000300800 */
[----:B------:R-:W-:Y:S01]  /*75ad0*/  STL [R1+0x587c], R2 ;  /* 0x00587c0201007387 */ /* 0x000fe20000100800 */
[----:B---3--:R-:W-:-:S15]  /*75ae0*/  HMMA.16816.F32.BF16 R20, R16, R10, R20 ;  /* 0x0000000a1014723c */ /* 0x008fde0000041814 */
[----:B------:R-:W-:-:S08]  /*75af0*/  NOP ;  /* 0x0000000000007918 */ /* 0x000fd00000000000 */
[----:B------:R0:W-:Y:S04]  /*75b00*/  STL.64 [R1+0xa70], R20 ;  /* 0x000a701401007387 */ /* 0x0001e80000100a00 */
[----:B------:R1:W-:Y:S01]  /*75b10*/  STL.64 [R1+0xa78], R22 ;  /* 0x000a781601007387 */ /* 0x0003e20000100a00 */
[----:B0-----:R-:W-:Y:S02]  /*75b20*/  IMAD.MOV.U32 R20, RZ, RZ, R11 ;  /* 0x000000ffff147224 */ /* 0x001fe400078e000b */
[----:B-1----:R-:W-:Y:S02]  /*75b30*/  IMAD.MOV.U32 R23, RZ, RZ, R10 ;  /* 0x000000ffff177224 */ /* 0x002fe400078e000a */
[----:B------:R-:W3:Y:S04]  /*75b40*/  LDL.LU.64 R10, [R1+0x5988] ;  /* 0x00598800010a7983 */ /* 0x000ee80000300a00 */
[----:B------:R0:W-:Y:S04]  /*75b50*/  STL [R1+0x5888], R20 ;  /* 0x0058881401007387 */ /* 0x0001e80000100800 */
[----:B------:R1:W-:Y:S04]  /*75b60*/  STL [R1+0x5884], R23 ;  /* 0x0058841701007387 */ /* 0x0003e80000100800 */
[----:B0-----:R-:W3:Y:S04]  /*75b70*/  LDL.LU R20, [R1+0xa60] ;  /* 0x000a600001147983 */ /* 0x001ee80000300800 */
[----:B------:R-:W3:Y:S04]  /*75b80*/  LDL.LU R21, [R1+0xa64] ;  /* 0x000a640001157983 */ /* 0x000ee80000300800 */
[----:B------:R-:W3:Y:S04]  /*75b90*/  LDL.LU R22, [R1+0xa68] ;  /* 0x000a680001167983 */ /* 0x000ee80000300800 */
[----:B-1----:R-:W3:Y:S02]  /*75ba0*/  LDL.LU R23, [R1+0xa6c] ;  /* 0x000a6c0001177983 */ /* 0x002ee40000300800 */
[----:B---3--:R-:W-:Y:S06]  /*75bb0*/  HMMA.16816.F32.BF16 R20, R16, R10, R20 ;  /* 0x0000000a1014723c */ /* 0x008fec0000041814 */
[----:B------:R-:W-:-:S15]  /*75bc0*/  IMAD.MOV.U32 R29, RZ, RZ, R11 ;  /* 0x000000ffff1d7224 */ /* 0x000fde00078e000b */
[----:B------:R-:W-:-:S02]  /*75bd0*/  NOP ;  /* 0x0000000000007918 */ /* 0x000fc40000000000 */
[----:B------:R0:W-:Y:S04]  /*75be0*/  STL.64 [R1+0xa60], R20 ;  /* 0x000a601401007387 */ /* 0x0001e80000100a00 */
[----:B------:R-:W-:Y:S01]  /*75bf0*/  STL.64 [R1+0xa68], R22 ;  /* 0x000a681601007387 */ /* 0x000fe20000100a00 */
[----:B0-----:R-:W-:-:S03]  /*75c00*/  IMAD.MOV.U32 R21, RZ, RZ, R10 ;  /* 0x000000ffff157224 */ /* 0x001fc600078e000a */
[----:B------:R-:W3:Y:S04]  /*75c10*/  LDL.LU.64 R10, [R1+0x5980] ;  /* 0x00598000010a7983 */ /* 0x000ee80000300a00 */
[----:B------:R-:W3:Y:S01]  /*75c20*/  LDL.LU.64 R8, [R1+0x5978] ;  /* 0x0059780001087983 */ /* 0x000ee20000300a00 */
[----:B------:R-:W-:Y:S01]  /*75c30*/  HMMA.16816.F32.BF16 R4, R16, R14, R4 ;  /* 0x0000000e1004723c */ /* 0x000fe20000041804 */
[----:B--2---:R-:W-:Y:S02]  /*75c40*/  IMAD.MOV.U32 R28, RZ, RZ, R27 ;  /* 0x000000ffff1c7224 */ /* 0x004fe400078e001b */
[----:B------:R-:W-:Y:S01]  /*75c50*/  STL [R1+0x5890], R29 ;  /* 0x0058901d01007387 */ /* 0x000fe20000100800 */
[----:B------:R-:W-:-:S03]  /*75c60*/  IMAD.MOV.U32 R3, RZ, RZ, R26 ;  /* 0x000000ffff037224 */ /* 0x000fc600078e001a */
[----:B------:R-:W-:Y:S01]  /*75c70*/  STL [R1+0x588c], R21 ;  /* 0x00588c1501007387 */ /* 0x000fe20000100800 */
[----:B------:R-:W-:Y:S02]  /*75c80*/  IMAD.MOV.U32 R2, RZ, RZ, R14 ;  /* 0x000000ffff027224 */ /* 0x000fe400078e000e */
[----:B------:R-:W-:Y:S01]  /*75c90*/  IMAD.MOV.U32 R0, RZ, RZ, R15 ;  /* 0x000000ffff007224 */ /* 0x000fe200078e000f */
[----:B---3--:R-:W-:-:S15]  /*75ca0*/  HMMA.16816.F32.BF16 R8, R16, R26, R8 ;  /* 0x0000001a1008723c */ /* 0x008fde0000041808 */
[----:B------:R-:W-:-:S08]  /*75cb0*/  NOP ;  /* 0x0000000000007918 */ /* 0x000fd00000000000 */
[----:B------:R-:W-:Y:S04]  /*75cc0*/  STL.64 [R1+0xa50], R8 ;  /* 0x000a500801007387 */ /* 0x000fe80000100a00 */
[----:B------:R-:W-:Y:S04]  /*75cd0*/  STL.64 [R1+0xa58], R10 ;  /* 0x000a580a01007387 */ /* 0x000fe80000100a00 */
[----:B------:R-:W-:Y:S04]  /*75ce0*/  STL [R1+0x5898], R28 ;  /* 0x0058981c01007387 */ /* 0x000fe80000100800 */
[----:B------:R-:W-:Y:S04]  /*75cf0*/  STL [R1+0x5894], R3 ;  /* 0x0058940301007387 */ /* 0x000fe80000100800 */
[----:B------:R-:W-:Y:S04]  /*75d00*/  STL.64 [R1+0xa40], R4 ;  /* 0x000a400401007387 */ /* 0x000fe80000100a00 */
[----:B------:R-:W-:Y:S04]  /*75d10*/  STL.64 [R1+0xa48], R6 ;  /* 0x000a480601007387 */ /* 0x000fe80000100a00 */
[----:B------:R-:W2:Y:S04]  /*75d20*/  LDL.LU.64 R14, [R1+0x8] ;  /* 0x00000800010e7983 */ /* 0x000ea80000300a00 */
[----:B--2---:R0:W-:Y:S04]  /*75d30*/  STL.64 [R1+0x5928], R14 ;  /* 0x0059280e01007387 */ /* 0x0041e80000100a00 */
[----:B0-----:R-:W2:Y:S04]  /*75d40*/  LDL.LU.64 R14, [R1+0x18] ;  /* 0x00001800010e7983 */ /* 0x001ea80000300a00 */
[----:B--2---:R0:W-:Y:S04]  /*75d50*/  STL.64 [R1+0x5940], R14 ;  /* 0x0059400e01007387 */ /* 0x0041e80000100a00 */
[----:B0-----:R-:W2:Y:S04]  /*75d60*/  LDL.LU.64 R14, [R1+0x28] ;  /* 0x00002800010e7983 */ /* 0x001ea80000300a00 */
[----:B--2---:R-:W-:Y:S04]  /*75d70*/  STL.64 [R1+0x5958], R14 ;  /* 0x0059580e01007387 */ /* 0x004fe80000100a00 */
[----:B------:R-:W2:Y:S04]  /*75d80*/  LDL.LU.64 R26, [R1+0x1d8] ;  /* 0x0001d800011a7983 */ /* 0x000ea80000300a00 */
[----:B--2---:R0:W-:Y:S04]  /*75d90*/  STL.64 [R1+0x58d0], R26 ;  /* 0x0058d01a01007387 */ /* 0x0041e80000100a00 */
[----:B0-----:R-:W2:Y:S04]  /*75da0*/  LDL.LU.64 R26, [R1+0x1e8] ;  /* 0x0001e800011a7983 */ /* 0x001ea80000300a00 */
[----:B--2---:R0:W-:Y:S04]  /*75db0*/  STL.64 [R1+0x58e8], R26 ;  /* 0x0058e81a01007387 */ /* 0x0041e80000100a00 */
[----:B------:R-:W2:Y:S04]  /*75dc0*/  LDL.LU R24, [R1+0x9c0] ;  /* 0x0009c00001187983 */ /* 0x000ea80000300800 */
[----:B------:R-:W2:Y:S04]  /*75dd0*/  LDL.LU R25, [R1+0x9c4] ;  /* 0x0009c40001197983 */ /* 0x000ea80000300800 */
[----:B0-----:R-:W3:Y:S04]  /*75de0*/  LDL.LU R26, [R1+0x9c8] ;  /* 0x0009c800011a7983 */ /* 0x001ee80000300800 */
[----:B------:R-:W3:Y:S04]  /*75df0*/  LDL.LU R27, [R1+0x9cc] ;  /* 0x0009cc00011b7983 */ /* 0x000ee80000300800 */
[----:B------:R-:W4:Y:S04]  /*75e00*/  LDL.LU R20, [R1+0xa30] ;  /* 0x000a300001147983 */ /* 0x000f280000300800 */
[----:B------:R-:W4:Y:S04]  /*75e10*/  LDL.LU R21, [R1+0xa34] ;  /* 0x000a340001157983 */ /* 0x000f280000300800 */
[----:B------:R-:W4:Y:S04]  /*75e20*/  LDL.LU R22, [R1+0xa38] ;  /* 0x000a380001167983 */ /* 0x000f280000300800 */
[----:B------:R-:W4:Y:S04]  /*75e30*/  LDL.LU R23, [R1+0xa3c] ;  /* 0x000a3c0001177983 */ /* 0x000f280000300800 */
[----:B------:R-:W2:Y:S04]  /*75e40*/  LDL.LU.64 R14, [R1+0x38] ;  /* 0x00003800010e7983 */ /* 0x000ea80000300a00 */
[----:B--2---:R0:W-:Y:S04]  /*75e50*/  STL.64 [R1+0x5970], R14 ;  /* 0x0059700e01007387 */ /* 0x0041e80000100a00 */
[----:B0-----:R-:W4:Y:S04]  /*75e60*/  LDL.LU.64 R14, [R1+0x48] ;  /* 0x00004800010e7983 */ /* 0x001f280000300a00 */
        /* <DEDUP_REMOVED lines=30> */
[----:B------:R-:W4:Y:S04]  /*76050*/  LDL.LU R9, [R1+0x9e4] ;  /* 0x0009e40001097983 */ /* 0x000f280000300800 */
[----:B------:R-:W4:Y:S04]  /*76060*/  LDL.LU R10, [R1+0x9e8] ;  /* 0x0009e800010a7983 */ /* 0x000f280000300800 */
[----:B------:R-:W4:Y:S04]  /*76070*/  LDL.LU R11, [R1+0x9ec] ;  /* 0x0009ec00010b7983 */ /* 0x000f280000300800 */
[----:B------:R-:W-:Y:S04]  /*76080*/  STL [R1+0x58a0], R0 ;  /* 0x0058a00001007387 */ /* 0x000fe80000100800 */
[----:B------:R-:W-:Y:S04]  /*76090*/  STL [R1+0x589c], R2 ;  /* 0x00589c0201007387 */ /* 0x000fe80000100800 */
[----:B------:R-:W-:Y:S04]  /*760a0*/  STL.64 [R1+0xa30], R20 ;  /* 0x000a301401007387 */ /* 0x000fe80000100a00 */
[----:B------:R0:W-:Y:S02]  /*760b0*/  STL.64 [R1+0xa38], R22 ;  /* 0x000a381601007387 */ /* 0x0001e40000100a00 */
[----:B0-----:R-:W-:-:S02]  /*760c0*/  IMAD.MOV.U32 R23, RZ, RZ, R14 ;  /* 0x000000ffff177224 */ /* 0x001fc400078e000e */
[----:B------:R-:W-:Y:S02]  /*760d0*/  IMAD.MOV.U32 R22, RZ, RZ, R15 ;  /* 0x000000ffff167224 */ /* 0x000fe400078e000f */
[----:B------:R-:W2:Y:S04]  /*760e0*/  LDL.LU.64 R14, [R1+0x5970] ;  /* 0x00597000010e7983 */ /* 0x000ea80000300a00 */
        /* <DEDUP_REMOVED lines=32> */
[----:B------:R-:W4:Y:S04]  /*762f0*/  LDL.LU.64 R14, [R1+0x5910] ;  /* 0x00591000010e7983 */ /* 0x000f280000300a00 */
[----:B------:R-:W-:Y:S04]  /*76300*/  STL.64 [R1+0x58c8], R22 ;  /* 0x0058c81601007387 */ /* 0x000fe80000100a00 */
[----:B------:R0:W-:Y:S04]  /*76310*/  STL.64 [R1+0x58c0], R20 ;  /* 0x0058c01401007387 */ /* 0x0001e80000100a00 */
[----:B0-----:R-:W3:Y:S04]  /*76320*/  LDL.LU R20, [R1+0x430] ;  /* 0x0004300001147983 */ /* 0x001ee80000300800 */
[----:B------:R-:W3:Y:S04]  /*76330*/  LDL.LU R21, [R1+0x434] ;  /* 0x0004340001157983 */ /* 0x000ee80000300800 */
[----:B------:R-:W2:Y:S04]  /*76340*/  LDL.LU R22, [R1+0x438] ;  /* 0x0004380001167983 */ /* 0x000ea80000300800 */
[----:B------:R-:W2:Y:S01]  /*76350*/  LDL.LU R23, [R1+0x43c] ;  /* 0x00043c0001177983 */ /* 0x000ea20000300800 */
[C---:B----4-:R-:W-:Y:S03]  /*76360*/  HMMA.16816.F32.BF16 R8, R16.reuse, R14, R8 ;  /* 0x0000000e1008723c */ /* 0x050fe60000041808 */
[----:B--2---:R-:W-:Y:S04]  /*76370*/  STL.64 [R1+0x58e0], R22 ;  /* 0x0058e01601007387 */ /* 0x004fe80000100a00 */
[----:B---3--:R0:W-:Y:S04]  /*76380*/  STL.64 [R1+0x58d8], R20 ;  /* 0x0058d81401007387 */ /* 0x0081e80000100a00 */
[----:B0-----:R-:W2:Y:S04]  /*76390*/  LDL.LU R20, [R1+0x9b0] ;  /* 0x0009b00001147983 */ /* 0x001ea80000300800 */
[----:B------:R-:W2:Y:S04]  /*763a0*/  LDL.LU R21, [R1+0x9b4] ;  /* 0x0009b40001157983 */ /* 0x000ea80000300800 */
[----:B------:R-:W2:Y:S04]  /*763b0*/  LDL.LU R22, [R1+0x9b8] ;  /* 0x0009b80001167983 */ /* 0x000ea80000300800 */
[----:B------:R-:W2:Y:S04]  /*763c0*/  LDL.LU R23, [R1+0x9bc] ;  /* 0x0009bc0001177983 */ /* 0x000ea80000300800 */
[----:B------:R-:W-:Y:S04]  /*763d0*/  STL.64 [R1+0x9e0], R8 ;  /* 0x0009e00801007387 */ /* 0x000fe80000100a00 */
[----:B------:R0:W-:Y:S04]  /*763e0*/  STL.64 [R1+0x9e8], R10 ;  /* 0x0009e80a01007387 */ /* 0x0001e80000100a00 */
[----:B0-----:R-:W3:Y:S04]  /*763f0*/  LDL.LU.64 R10, [R1+0x5908] ;  /* 0x00590800010a7983 */ /* 0x001ee80000300a00 */
[----:B------:R-:W4:Y:S01]  /*76400*/  LDL.LU.64 R8, [R1+0x5900] ;  /* 0x0059000001087983 */ /* 0x000f220000300a00 */
[----:B---3--:R-:W-:-:S15]  /*76410*/  HMMA.16816.F32.BF16 R4, R16, R10, R4 ;  /* 0x0000000a1004723c */ /* 0x008fde0000041804 */
[----:B------:R-:W-:-:S08]  /*76420*/  NOP ;  /* 0x0000000000007918 */ /* 0x000fd00000000000 */
[----:B------:R-:W-:Y:S04]  /*76430*/  STL.64 [R1+0x9d0], R4 ;  /* 0x0009d00401007387 */ /* 0x000fe80000100a00 */
[----:B------:R0:W-:Y:S04]  /*76440*/  STL.64 [R1+0x9d8], R6 ;  /* 0x0009d80601007387 */ /* 0x0001e80000100a00 */
[----:B0-----:R-:W3:Y:S04]  /*76450*/  LDL.LU.64 R6, [R1+0x58f8] ;  /* 0x0058f80001067983 */ /* 0x001ee80000300a00 */
[----:B------:R-:W2:Y:S01]  /*76460*/  LDL.LU.64 R4, [R1+0x58f0] ;  /* 0x0058f00001047983 */ /* 0x000ea20000300a00 */
[----:B---3--:R-:W-:-:S15]  /*76470*/  HMMA.16816.F32.BF16 R24, R16, R6, R24 ;  /* 0x000000061018723c */ /* 0x008fde0000041818 */
[----:B------:R-:W-:-:S08]  /*76480*/  NOP ;  /* 0x0000000000007918 */ /* 0x000fd00000000000 */
[----:B------:R-:W-:Y:S04]  /*76490*/  STL.64 [R1+0x9c0], R24 ;  /* 0x0009c01801007387 */ /* 0x000fe80000100a00 */
[----:B------:R0:W-:Y:S04]  /*764a0*/  STL.64 [R1+0x9c8], R26 ;  /* 0x0009c81a01007387 */ /* 0x0001e80000100a00 */
[----:B0-----:R-:W3:Y:S04]  /*764b0*/  LDL.LU.64 R26, [R1+0x58e8] ;  /* 0x0058e800011a7983 */ /* 0x001ee80000300a00 */
[----:B------:R4:W-:Y:S04]  /*764c0*/  STL.64 [R1+0x55a8], R6 ;  /* 0x0055a80601007387 */ /* 0x0009e80000100a00 */
[----:B--2---:R-:W-:Y:S01]  /*764d0*/  STL.64 [R1+0x55a0], R4 ;  /* 0x0055a00401007387 */ /* 0x004fe20000100a00 */
[----:B----4-:R-:W-:-:S02]  /*764e0*/  IMAD.MOV.U32 R6, RZ, RZ, R9 ;  /* 0x000000ffff067224 */ /* 0x010fc400078e0009 */
[----:B------:R-:W-:Y:S01]  /*764f0*/  IMAD.MOV.U32 R7, RZ, RZ, R8 ;  /* 0x000000ffff077224 */ /* 0x000fe200078e0008 */
[----:B---3--:R-:W-:Y:S06]  /*76500*/  HMMA.16816.F32.BF16 R20, R16, R26, R20 ;  /* 0x0000001a1014723c */ /* 0x008fec0000041814 */
[----:B------:R-:W-:Y:S02]  /*76510*/  IMAD.MOV.U32 R9, RZ, RZ, R26 ;  /* 0x000000ffff097224 */ /* 0x000fe400078e001a */
[----:B------:R-:W-:-:S15]  /*76520*/  IMAD.MOV.U32 R8, RZ, RZ, R27 ;  /* 0x000000ffff087224 */ /* 0x000fde00078e001b */
[----:B------:R-:W-:Y:S04]  /*76530*/  STL.64 [R1+0x9b0], R20 ;  /* 0x0009b01401007387 */ /* 0x000fe80000100a00 */
[----:B------:R0:W-:Y:S04]  /*76540*/  STL.64 [R1+0x9b8], R22 ;  /* 0x0009b81601007387 */ /* 0x0001e80000100a00 */
[----:B0-----:R-:W2:Y:S04]  /*76550*/  LDL.LU.64 R22, [R1+0x58e0] ;  /* 0x0058e00001167983 */ /* 0x001ea80000300a00 */
[----:B------:R-:W2:Y:S04]  /*76560*/  LDL.LU.64 R20, [R1+0x58d8] ;  /* 0x0058d80001147983 */ /* 0x000ea80000300a00 */
[----:B------:R-:W2:Y:S04]  /*76570*/  LDL.LU.64 R26, [R1+0x58d0] ;  /* 0x0058d000011a7983 */ /* 0x000ea80000300a00 */
[----:B------:R-:W-:Y:S04]  /*76580*/  STL.64 [R1+0x55b8], R10 ;  /* 0x0055b80a01007387 */ /* 0x000fe80000100a00 */
[----:B------:R0:W-:Y:S04]  /*76590*/  STL.64 [R1+0x55b0], R8 ;  /* 0x0055b00801007387 */ /* 0x0001e80000100a00 */
[----:B0-----:R-:W3:Y:S04]  /*765a0*/  LDL.LU R8, [R1+0x3b0] ;  /* 0x0003b00001087983 */ /* 0x001ee80000300800 */
[----:B------:R-:W3:Y:S04]  /*765b0*/  LDL.LU R9, [R1+0x3b4] ;  /* 0x0003b40001097983 */ /* 0x000ee80000300800 */
[----:B------:R-:W3:Y:S04]  /*765c0*/  LDL.LU R10, [R1+0x3b8] ;  /* 0x0003b800010a7983 */ /* 0x000ee80000300800 */
[----:B------:R-:W3:Y:S01]  /*765d0*/  LDL.LU R11, [R1+0x3bc] ;  /* 0x0003bc00010b7983 */ /* 0x000ee20000300800 */
[----:B--2---:R-:W-:Y:S03]  /*765e0*/  HMMA.16816.F32.BF16 R16, R16, R26, R20 ;  /* 0x0000001a1010723c */ /* 0x004fe60000041814 */
[----:B------:R-:W2:Y:S04]  /*765f0*/  LDL.LU.64 R22, [R1+0x58c8] ;  /* 0x0058c80001167983 */ /* 0x000ea80000300a00 */
[----:B------:R-:W4:Y:S01]  /*76600*/  LDL.LU.64 R20, [R1+0x58c0] ;  /* 0x0058c00001147983 */ /* 0x000f220000300a00 */
[----:B------:R-:W-:-:S02]  /*76610*/  IMAD.MOV.U32 R13, RZ, RZ, R26 ;  /* 0x000000ffff0d7224 */ /* 0x000fc400078e001a */
[----:B------:R-:W-:-:S13]  /*76620*/  IMAD.MOV.U32 R12, RZ, RZ, R27 ;  /* 0x000000ffff0c7224 */ /* 0x000fda00078e001b */
[----:B------:R-:W-:Y:S04]  /*76630*/  STL.64 [R1+0x430], R16 ;  /* 0x0004301001007387 */ /* 0x000fe80000100a00 */
[----:B------:R0:W-:Y:S04]  /*76640*/  STL.64 [R1+0x438], R18 ;  /* 0x0004381201007387 */ /* 0x0001e80000100a00 */
[----:B------:R-:W0:Y:S04]  /*76650*/  LDL.LU.64 R26, [R1+0x58b8] ;  /* 0x0058b800011a7983 */ /* 0x000e280000300a00 */
[----:B------:R-:W3:Y:S01]  /*76660*/  LDL.LU.64 R24, [R1+0x58b0] ;  /* 0x0058b00001187983 */ /* 0x000ee20000300a00 */
[----:B0-----:R-:W-:-:S02]  /*76670*/  IMAD.MOV.U32 R18, RZ, RZ, R26 ;  /* 0x000000ffff127224 */ /* 0x001fc400078e001a */
[----:B------:R-:W-:Y:S01]  /*76680*/  IMAD.MOV.U32 R19, RZ, RZ, R27 ;  /* 0x000000ffff137224 */ /* 0x000fe200078e001b */
[----:B------:R-:W3:Y:S04]  /*76690*/  LDL.LU R26, [R1+0x58ac] ;  /* 0x0058ac00011a7983 */ /* 0x000ee80000300800 */
[----:B------:R-:W3:Y:S04]  /*766a0*/  LDL.LU R27, [R1+0x58a8] ;  /* 0x0058a800011b7983 */ /* 0x000ee80000300800 */
[----:B------:R-:W-:Y:S04]  /*766b0*/  STL.64 [R1+0x55c8], R14 ;  /* 0x0055c80e01007387 */ /* 0x000fe80000100a00 */
[----:B------:R0:W-:Y:S04]  /*766c0*/  STL.64 [R1+0x55c0], R12 ;  /* 0x0055c00c01007387 */ /* 0x0001e80000100a00 */
[----:B0-----:R-:W2:Y:S04]  /*766d0*/  LDL.LU R12, [R1+0x3c0] ;  /* 0x0003c000010c7983 */ /* 0x001ea80000300800 */
[----:B------:R-:W2:Y:S04]  /*766e0*/  LDL.LU R13, [R1+0x3c4] ;  /* 0x0003c400010d7983 */ /* 0x000ea80000300800 */
[----:B------:R-:W2:Y:S04]  /*766f0*/  LDL.LU R14, [R1+0x3c8] ;  /* 0x0003c800010e7983 */ /* 0x000ea80000300800 */
[----:B------:R-:W2:Y:S01]  /*76700*/  LDL.LU R15, [R1+0x3cc] ;  /* 0x0003cc00010f7983 */ /* 0x000ea20000300800 */
[C---:B---3--:R-:W-:Y:S06]  /*76710*/  HMMA.16816.F32.BF16 R4, R24.reuse, R6, R8 ;  /* 0x000000061804723c */ /* 0x048fec0000041808 */
[----:B--2---:R-:W-:Y:S01]  /*76720*/  HMMA.16816.F32.BF16 R12, R24, R18, R12 ;  /* 0x00000012180c723c */ /* 0x004fe2000004180c */
[----:B------:R-:W-:-:S02]  /*76730*/  IMAD.MOV.U32 R10, RZ, RZ, R23 ;  /* 0x000000ffff0a7224 */ /* 0x000fc400078e0017 */
[----:B------:R-:W-:-:S15]  /*76740*/  IMAD.MOV.U32 R11, RZ, RZ, R0 ;  /* 0x000000ffff0b7224 */ /* 0x000fde00078e0000 */
[----:B------:R-:W-:-:S05]  /*76750*/  NOP ;  /* 0x0000000000007918 */ /* 0x000fca0000000000 */
[----:B------:R0:W-:Y:S04]  /*76760*/  STL.64 [R1+0x3c0], R12 ;  /* 0x0003c00c01007387 */ /* 0x0001e80000100a00 */
[----:B------:R1:W-:Y:S04]  /*76770*/  STL.64 [R1+0x3c8], R14 ;  /* 0x0003c80e01007387 */ /* 0x0003e80000100a00 */
[----:B------:R-:W2:Y:S04]  /*76780*/  LDL.LU R23, [R1+0x58a4] ;  /* 0x0058a40001177983 */ /* 0x000ea80000300800 */
[----:B------:R-:W-:Y:S04]  /*76790*/  STL.64 [R1+0x3b0], R4 ;  /* 0x0003b00401007387 */ /* 0x000fe80000100a00 */
[----:B------:R-:W-:Y:S04]  /*767a0*/  STL.64 [R1+0x3b8], R6 ;  /* 0x0003b80601007387 */ /* 0x000fe80000100a00 */
[----:B------:R-:W3:Y:S04]  /*767b0*/  LDL.LU R0, [R1+0x58a0] ;  /* 0x0058a00001007983 */ /* 0x000ee80000300800 */
[----:B------:R4:W-:Y:S04]  /*767c0*/  STL.64 [R1+0x55d0], R10 ;  /* 0x0055d00a01007387 */ /* 0x0009e80000100a00 */
[----:B0-----:R-:W4:Y:S04]  /*767d0*/  LDL.LU R12, [R1+0x210] ;  /* 0x00021000010c7983 */ /* 0x001f280000300800 */
[----:B------:R-:W4:Y:S04]  /*767e0*/  LDL.LU R13, [R1+0x214] ;  /* 0x00021400010d7983 */ /* 0x000f280000300800 */
[----:B-1----:R-:W2:Y:S04]  /*767f0*/  LDL.LU R14, [R1+0x218] ;  /* 0x00021800010e7983 */ /* 0x002ea80000300800 */
[----:B------:R-:W2:Y:S01]  /*76800*/  LDL.LU R15, [R1+0x21c] ;  /* 0x00021c00010f7983 */ /* 0x000ea20000300800 */
[----:B------:R-:W-:-:S02]  /*76810*/  IMAD.MOV.U32 R18, RZ, RZ, R2 ;  /* 0x000000ffff127224 */ /* 0x000fc400078e0002 */
[----:B------:R-:W-:Y:S01]  /*76820*/  IMAD.MOV.U32 R19, RZ, RZ, R28 ;  /* 0x000000ffff137224 */ /* 0x000fe200078e001c */
[----:B--2---:R0:W-:Y:S04]  /*76830*/  STL.64 [R1+0x55e0], R14 ;  /* 0x0055e00e01007387 */ /* 0x0041e80000100a00 */
[----:B----4-:R-:W-:Y:S04]  /*76840*/  STL.64 [R1+0x55d8], R12 ;  /* 0x0055d80c01007387 */ /* 0x010fe80000100a00 */
[----:B------:R-:W2:Y:S04]  /*76850*/  LDL.LU R2, [R1+0x589c] ;  /* 0x00589c0001027983 */ /* 0x000ea80000300800 */
[----:B------:R-:W4:Y:S04]  /*76860*/  LDL.LU R28, [R1+0x5898] ;  /* 0x00589800011c7983 */ /* 0x000f280000300800 */
[----:B------:R-:W-:Y:S04]  /*76870*/  STL.64 [R1+0x55e8], R18 ;  /* 0x0055e81201007387 */ /* 0x000fe80000100a00 */
[----:B------:R-:W3:Y:S04]  /*76880*/  LDL.LU R8, [R1+0x220] ;  /* 0x0002200001087983 */ /* 0x000ee80000300800 */
[----:B------:R-:W3:Y:S04]  /*76890*/  LDL.LU R9, [R1+0x224] ;  /* 0x0002240001097983 */ /* 0x000ee80000300800 */
[----:B------:R-:W2:Y:S04]  /*768a0*/  LDL.LU R10, [R1+0x228] ;  /* 0x00022800010a7983 */ /* 0x000ea80000300800 */
[----:B------:R-:W2:Y:S01]  /*768b0*/  LDL.LU R11, [R1+0x22c] ;  /* 0x00022c00010b7983 */ /* 0x000ea20000300800 */
[----:B0-----:R-:W-:-:S02]  /*768c0*/  IMAD.MOV.U32 R14, RZ, RZ, R3 ;  /* 0x000000ffff0e7224 */ /* 0x001fc400078e0003 */
[----:B------:R-:W-:Y:S01]  /*768d0*/  IMAD.MOV.U32 R15, RZ, RZ, R29 ;  /* 0x000000ffff0f7224 */ /* 0x000fe200078e001d */
[----:B--2---:R0:W-:Y:S04]  /*768e0*/  STL.64 [R1+0x55f8], R10 ;  /* 0x0055f80a01007387 */ /* 0x0041e80000100a00 */
[----:B---3--:R-:W-:Y:S04]  /*768f0*/  STL.64 [R1+0x55f0], R8 ;  /* 0x0055f00801007387 */ /* 0x008fe80000100a00 */
[----:B------:R-:W2:Y:S04]  /*76900*/  LDL.LU R3, [R1+0x5894] ;  /* 0x0058940001037983 */ /* 0x000ea80000300800 */
[----:B------:R-:W3:Y:S04]  /*76910*/  LDL.LU R29, [R1+0x5890] ;  /* 0x00589000011d7983 */ /* 0x000ee80000300800 */
[----:B------:R1:W-:Y:S01]  /*76920*/  STL.64 [R1+0x5600], R14 ;  /* 0x0056000e01007387 */ /* 0x0003e20000100a00 */
[----:B0-----:R-:W-:-:S02]  /*76930*/  IMAD.MOV.U32 R10, RZ, RZ, R21 ;  /* 0x000000ffff0a7224 */ /* 0x001fc400078e0015 */
[----:B------:R-:W-:Y:S01]  /*76940*/  IMAD.MOV.U32 R11, RZ, RZ, R20 ;  /* 0x000000ffff0b7224 */ /* 0x000fe200078e0014 */
[----:B------:R-:W3:Y:S04]  /*76950*/  LDL.LU R21, [R1+0x588c] ;  /* 0x00588c0001157983 */ /* 0x000ee80000300800 */
[----:B------:R-:W3:Y:S04]  /*76960*/  LDL.LU R20, [R1+0x5888] ;  /* 0x0058880001147983 */ /* 0x000ee80000300800 */
[----:B------:R0:W-:Y:S04]  /*76970*/  STL.64 [R1+0x5608], R10 ;  /* 0x0056080a01007387 */ /* 0x0001e80000100a00 */
[----:B------:R-:W4:Y:S04]  /*76980*/  LDL.LU R12, [R1+0x240] ;  /* 0x00024000010c7983 */ /* 0x000f280000300800 */
[----:B------:R-:W4:Y:S04]  /*76990*/  LDL.LU R13, [R1+0x244] ;  /* 0x00024400010d7983 */ /* 0x000f280000300800 */
[----:B-1----:R-:W2:Y:S04]  /*769a0*/  LDL.LU R14, [R1+0x248] ;  /* 0x00024800010e7983 */ /* 0x002ea80000300800 */
[----:B------:R-:W2:Y:S01]  /*769b0*/  LDL.LU R15, [R1+0x24c] ;  /* 0x00024c00010f7983 */ /* 0x000ea20000300800 */
[----:B0-----:R-:W-:-:S02]  /*769c0*/  IMAD.MOV.U32 R10, RZ, RZ, R23 ;  /* 0x000000ffff0a7224 */ /* 0x001fc400078e0017 */
[----:B------:R-:W-:Y:S01]  /*769d0*/  IMAD.MOV.U32 R11, RZ, RZ, R22 ;  /* 0x000000ffff0b7224 */ /* 0x000fe200078e0016 */
[----:B--2---:R-:W-:Y:S04]  /*769e0*/  STL.64 [R1+0x5618], R14 ;  /* 0x0056180e01007387 */ /* 0x004fe80000100a00 */
[----:B----4-:R0:W-:Y:S04]  /*769f0*/  STL.64 [R1+0x5610], R12 ;  /* 0x0056100c01007387 */ /* 0x0101e80000100a00 */
        /* <DEDUP_REMOVED lines=10> */
[----:B---3--:R0:W-:Y:S04]  /*76aa0*/  STL.64 [R1+0x5628], R12 ;  /* 0x0056280c01007387 */ /* 0x0081e80000100a00 */
[----:B------:R-:W2:Y:S04]  /*76ab0*/  LDL.LU R2, [R1+0x587c] ;  /* 0x00587c0001027983 */ /* 0x000ea80000300800 */
[----:B------:R-:W3:Y:S04]  /*76ac0*/  LDL.LU R0, [R1+0x5878] ;  /* 0x0058780001007983 */ /* 0x000ee80000300800 */
[----:B------:R1:W-:Y:S04]  /*76ad0*/  STL.64 [R1+0x5638], R10 ;  /* 0x0056380a01007387 */ /* 0x0003e80000100a00 */
[----:B0-----:R-:W4:Y:S04]  /*76ae0*/  LDL.LU R12, [R1+0x260] ;  /* 0x00026000010c7983 */ /* 0x001f280000300800 */
[----:B------:R-:W4:Y:S04]  /*76af0*/  LDL.LU R13, [R1+0x264] ;  /* 0x00026400010d7983 */ /* 0x000f280000300800 */
[----:B------:R-:W2:Y:S04]  /*76b00*/  LDL.LU R14, [R1+0x268] ;  /* 0x00026800010e7983 */ /* 0x000ea80000300800 */
[----:B------:R-:W2:Y:S01]  /*76b10*/  LDL.LU R15, [R1+0x26c] ;  /* 0x00026c00010f7983 */ /* 0x000ea20000300800 */
[----:B-1----:R-:W-:-:S02]  /*76b20*/  IMAD.MOV.U32 R10, RZ, RZ, R3 ;  /* 0x000000ffff0a7224 */ /* 0x002fc400078e0003 */
[----:B------:R-:W-:Y:S01]  /*76b30*/  IMAD.MOV.U32 R11, RZ, RZ, R28 ;  /* 0x000000ffff0b7224 */ /* 0x000fe200078e001c */
[----:B--2---:R-:W-:Y:S04]  /*76b40*/  STL.64 [R1+0x5648], R14 ;  /* 0x0056480e01007387 */ /* 0x004fe80000100a00 */
[----:B----4-:R-:W-:Y:S04]  /*76b50*/  STL.64 [R1+0x5640], R12 ;  /* 0x0056400c01007387 */ /* 0x010fe80000100a00 */
[----:B------:R-:W2:Y:S04]  /*76b60*/  LDL.LU R3, [R1+0x5874] ;  /* 0x0058740001037983 */ /* 0x000ea80000300800 */
        /* <DEDUP_REMOVED lines=9> */
[----:B------:R-:W2:Y:S04]  /*76c00*/  LDL.LU R14, [R1+0x278] ;  /* 0x00027800010e7983 */ /* 0x000ea80000300800 */
[----:B------:R-:W2:Y:S01]  /*76c10*/  LDL.LU R15, [R1+0x27c] ;  /* 0x00027c00010f7983 */ /* 0x000ea20000300800 */
[----:B0-----:R-:W-:-:S02]  /*76c20*/  IMAD.MOV.U32 R10, RZ, RZ, R23 ;  /* 0x000000ffff0a7224 */ /* 0x001fc400078e0017 */
[----:B------:R-:W-:Y:S01]  /*76c30*/  IMAD.MOV.U32 R11, RZ, RZ, R20 ;  /* 0x000000ffff0b7224 */ /* 0x000fe200078e0014 */
[----:B------:R-:W4:Y:S04]  /*76c40*/  LDL.LU R23, [R1+0x5864] ;  /* 0x0058640001177983 */ /* 0x000f280000300800 */
[----:B------:R-:W4:Y:S04]  /*76c50*/  LDL.LU R20, [R1+0x5860] ;  /* 0x0058600001147983 */ /* 0x000f280000300800 */
[----:B------:R-:W-:Y:S04]  /*76c60*/  STL.64 [R1+0x5680], R10 ;  /* 0x0056800a01007387 */ /* 0x000fe80000100a00 */
        /* <DEDUP_REMOVED lines=101> */
[----:B------:R-:W2:Y:S04]  /*772c0*/  LDL.LU R3, [R1+0x5814] ;  /* 0x0058140001037983 */ /* 0x000ea80000300800 */
[----:B------:R-:W2:Y:S04]  /*772d0*/  LDL.LU R20, [R1+0x5810] ;  /* 0x0058100001147983 */ /* 0x000ea80000300800 */
[----:B------:R4:W-:Y:S02]  /*772e0*/  STL.64 [R1+0x5770], R10 ;  /* 0x0057700a01007387 */ /* 0x0009e40000100a00 */
        /* <DEDUP_REMOVED lines=69> */
[C---:B----4-:R-:W-:Y:S03]  /*77740*/  HMMA.16816.F32.BF16 R20, R24.reuse, R22, R8 ;  /* 0x000000161814723c */ /* 0x050fe60000041808 */
        /* <DEDUP_REMOVED lines=14> */
[----:B------:R-:W2:Y:S04]  /*77830*/  LDL.LU.64 R10, [R1+0x57e8] ;  /* 0x0057e800010a7983 */ /* 0x000ea80000300a00 */
        /* <DEDUP_REMOVED lines=147> */
[----:B------:R-:W3:-:S15]  /*78170*/  LDL.LU.64 R14, [R1+0x5600] ;  /* 0x00560000010e7983 */ /* 0x000ede0000300a00 */
[----:B------:R-:W-:-:S06]  /*78180*/  NOP ;  /* 0x0000000000007918 */ /* 0x000fcc0000000000 */
[----:B------:R-:W-:Y:S04]  /*78190*/  STL.64 [R1+0x250], R8 ;  /* 0x0002500801007387 */ /* 0x000fe80000100a00 */
[----:B------:R0:W-:Y:S04]  /*781a0*/  STL.64 [R1+0x258], R10 ;  /* 0x0002580a01007387 */ /* 0x0001e80000100a00 */
[----:B0-----:R-:W2:Y:S04]  /*781b0*/  LDL.LU.64 R10, [R1+0x55f8] ;  /* 0x0055f800010a7983 */ /* 0x001ea80000300a00 */
[----:B------:R-:W2:Y:S01]  /*781c0*/  LDL.LU.64 R8, [R1+0x55f0] ;  /* 0x0055f00001087983 */ /* 0x000ea20000300a00 */
[----:B---3--:R-:W-:Y:S03]  /*781d0*/  HMMA.16816.F32.BF16 R12, R24, R14, R16 ;  /* 0x0000000e180c723c */ /* 0x008fe60000041810 */
[----:B------:R-:W2:-:S15]  /*781e0*/  LDL.LU.64 R18, [R1+0x55e8] ;  /* 0x0055e80001127983 */ /* 0x000e9e0000300a00 */
[----:B------:R-:W-:-:S05]  /*781f0*/  NOP ;  /* 0x0000000000007918 */ /* 0x000fca0000000000 */
[----:B------:R-:W-:Y:S04]  /*78200*/  STL.64 [R1+0x240], R12 ;  /* 0x0002400c01007387 */ /* 0x000fe80000100a00 */
[----:B------:R0:W-:Y:S04]  /*78210*/  STL.64 [R1+0x248], R14 ;  /* 0x0002480e01007387 */ /* 0x0001e80000100a00 */
[----:B0-----:R-:W3:Y:S04]  /*78220*/  LDL.LU.64 R14, [R1+0x55e0] ;  /* 0x0055e000010e7983 */ /* 0x001ee80000300a00 */
[----:B------:R-:W3:Y:S01]  /*78230*/  LDL.LU.64 R12, [R1+0x55d8] ;  /* 0x0055d800010c7983 */ /* 0x000ee20000300a00 */
[----:B--2---:R-:W-:Y:S03]  /*78240*/  HMMA.16816.F32.BF16 R16, R24, R18, R8 ;  /* 0x000000121810723c */ /* 0x004fe60000041808 */
[----:B------:R-:W3:-:S15]  /*78250*/  LDL.LU.64 R10, [R1+0x55d0] ;  /* 0x0055d000010a7983 */ /* 0x000ede0000300a00 */
[----:B------:R-:W-:-:S05]  /*78260*/  NOP ;  /* 0x0000000000007918 */ /* 0x000fca0000000000 */
[----:B------:R-:W-:Y:S04]  /*78270*/  STL.64 [R1+0x230], R16 ;  /* 0x0002301001007387 */ /* 0x000fe80000100a00 */
[----:B------:R-:W-:Y:S01]  /*78280*/  STL.64 [R1+0x238], R18 ;  /* 0x0002381201007387 */ /* 0x000fe20000100a00 */
[----:B---3--:R-:W-:Y:S03]  /*78290*/  HMMA.16816.F32.BF16 R8, R24, R10, R12 ;  /* 0x0000000a1808723c */ /* 0x008fe6000004180c */
[----:B------:R-:W4:Y:S04]  /*782a0*/  LDL.LU.64 R14, [R1+0x55c8] ;  /* 0x0055c800010e7983 */ /* 0x000f280000300a00 */
[----:B------:R-:W2:-:S15]  /*782b0*/  LDL.LU.64 R12, [R1+0x55c0] ;  /* 0x0055c000010c7983 */ /* 0x000e9e0000300a00 */
[----:B------:R-:W-:-:S01]  /*782c0*/  NOP ;  /* 0x0000000000007918 */ /* 0x000fc20000000000 */
[----:B------:R-:W-:Y:S04]  /*782d0*/  STL.64 [R1+0x220], R8 ;  /* 0x0002200801007387 */ /* 0x000fe80000100a00 */
[----:B------:R0:W-:Y:S04]  /*782e0*/  STL.64 [R1+0x228], R10 ;  /* 0x0002280a01007387 */ /* 0x0001e80000100a00 */
[----:B0-----:R-:W3:Y:S04]  /*782f0*/  LDL.LU.64 R10, [R1+0x55b8] ;  /* 0x0055b800010a7983 */ /* 0x001ee80000300a00 */
[----:B------:R-:W3:Y:S01]  /*78300*/  LDL.LU.64 R8, [R1+0x55b0] ;  /* 0x0055b00001087983 */ /* 0x000ee20000300a00 */
[----:B----4-:R-:W-:-:S15]  /*78310*/  HMMA.16816.F32.BF16 R4, R24, R14, R4 ;  /* 0x0000000e1804723c */ /* 0x010fde0000041804 */
[----:B------:R-:W-:-:S08]  /*78320*/  NOP ;  /* 0x0000000000007918 */ /* 0x000fd00000000000 */
[----:B------:R-:W-:Y:S04]  /*78330*/  STL.64 [R1+0x210], R4 ;  /* 0x0002100401007387 */ /* 0x000fe80000100a00 */
[----:B------:R0:W-:Y:S04]  /*78340*/  STL.64 [R1+0x218], R6 ;  /* 0x0002180601007387 */ /* 0x0001e80000100a00 */
[----:B0-----:R-:W4:Y:S04]  /*78350*/  LDL.LU.64 R6, [R1+0x55a8] ;  /* 0x0055a80001067983 */ /* 0x001f280000300a00 */
[----:B------:R-:W4:Y:S04]  /*78360*/  LDL.LU.64 R4, [R1+0x55a0] ;  /* 0x0055a00001047983 */ /* 0x000f280000300a00 */
[----:B--2---:R0:W-:Y:S04]  /*78370*/  STL.64 [R1+0x5590], R12 ;  /* 0x0055900c01007387 */ /* 0x0041e80000100a00 */
[----:B0-----:R-:W3:Y:S04]  /*78380*/  LDL.LU R12, [R1+0x1f0] ;  /* 0x0001f000010c7983 */ /* 0x001ee80000300800 */
[----:B------:R-:W3:Y:S01]  /*78390*/  LDL.LU R13, [R1+0x1f4] ;  /* 0x0001f400010d7983 */ /* 0x000ee20000300800 */
[----:B------:R-:W-:-:S03]  /*783a0*/  IMAD.MOV.U32 R14, RZ, RZ, R29 ;  /* 0x000000ffff0e7224 */ /* 0x000fc600078e001d */
[----:B------:R-:W2:Y:S01]  /*783b0*/  LDL.LU R29, [R1+0x5598] ;  /* 0x00559800011d7983 */ /* 0x000ea20000300800 */
[----:B------:R-:W-:Y:S01]  /*783c0*/  IMAD.MOV.U32 R15, RZ, RZ, R3 ;  /* 0x000000ffff0f7224 */ /* 0x000fe200078e0003 */
[----:B------:R-:W0:Y:S02]  /*783d0*/  S2R R19, SR_TID.X ;  /* 0x0000000000137919 */ /* 0x000e240000002100 */
[C---:B0-----:R-:W-:Y:S01]  /*783e0*/  LOP3.LUT R18, R19.reuse, 0x7, RZ, 0xc0, !PT ;  /* 0x0000000713127812 */ /* 0x041fe200078ec0ff */
[C---:B------:R-:W-:Y:S02]  /*783f0*/  IMAD.SHL.U32 R3, R19.reuse, 0x80, RZ ;  /* 0x0000008013037824 */ /* 0x040fe400078e00ff */
[----:B------:R-:W-:Y:S02]  /*78400*/  IMAD.SHL.U32 R19, R19, 0x2, RZ ;  /* 0x0000000213137824 */ /* 0x000fe400078e00ff */
[----:B------:R-:W-:-:S05]  /*78410*/  IMAD R18, R18, 0x110, RZ ;  /* 0x0000011012127824 */ /* 0x000fca00078e02ff */
[----:B------:R-:W-:-:S04]  /*78420*/  LOP3.LUT R19, R18, 0x10, R19, 0x78, !PT ;  /* 0x0000001012137812 */ /* 0x000fc800078e7813 */
[----:B------:R-:W-:Y:S01]  /*78430*/  LOP3.LUT R19, R19, 0x800, R3, 0xf8, !PT ;  /* 0x0000080013137812 */ /* 0x000fe200078ef803 */
[----:B---3--:R-:W-:-:S15]  /*78440*/  HMMA.16816.F32.BF16 R12, R24, R10, R12 ;  /* 0x0000000a180c723c */ /* 0x008fde000004180c */
[----:B------:R-:W-:-:S08]  /*78450*/  NOP ;  /* 0x0000000000007918 */ /* 0x000fd00000000000 */
[----:B------:R-:W-:Y:S04]  /*78460*/  STL.64 [R1+0x200], R12 ;  /* 0x0002000c01007387 */ /* 0x000fe80000100a00 */
[----:B------:R4:W-:Y:S02]  /*78470*/  STL.64 [R1+0x208], R14 ;  /* 0x0002080e01007387 */ /* 0x0009e40000100a00 */
[----:B----4-:R-:W-:Y:S02]  /*78480*/  HMMA.16816.F32.BF16 R12, R24, R6, R20 ;  /* 0x00000006180c723c */ /* 0x010fe40000041814 */
[----:B------:R-:W0:-:S15]  /*78490*/  LDSM.16.MT88.4 R20, [R19+UR4+0x12000] ;  /* 0x012000041314783b */ /* 0x000e1e0008004200 */
[----:B------:R-:W-:-:S06]  /*784a0*/  NOP ;  /* 0x0000000000007918 */ /* 0x000fcc0000000000 */
[----:B------:R-:W-:Y:S04]  /*784b0*/  STL.64 [R1+0x1f0], R12 ;  /* 0x0001f00c01007387 */ /* 0x000fe80000100a00 */
[----:B------:R-:W-:Y:S01]  /*784c0*/  STL [R1+0x1f8], R14 ;  /* 0x0001f80e01007387 */ /* 0x000fe20000100800 */
[----:B------:R-:W-:-:S03]  /*784d0*/  IMAD.MOV.U32 R3, RZ, RZ, R15 ;  /* 0x000000ffff037224 */ /* 0x000fc600078e000f */
[----:B--2---:R-:W1:Y:S04]  /*784e0*/  LDSM.16.M88.4 R12, [R29+UR4] ;  /* 0x000000041d0c783b */ /* 0x004e680008000200 */
[----:B------:R-:W-:Y:S04]  /*784f0*/  STL [R1+0x4318], R3 ;  /* 0x0043180301007387 */ /* 0x000fe80000100800 */
[----:B0-----:R-:W-:Y:S04]  /*78500*/  STL.64 [R1+0x5568], R22 ;  /* 0x0055681601007387 */ /* 0x001fe80000100a00 */
[----:B------:R-:W-:Y:S04]  /*78510*/  STL.64 [R1+0x5560], R20 ;  /* 0x0055601401007387 */ /* 0x000fe80000100a00 */
[----:B------:R-:W0:Y:S04]  /*78520*/  LDSM.16.M88.4 R20, [R29+UR4+0x800] ;  /* 0x000800041d14783b */ /* 0x000e280008000200 */
[----:B-1----:R-:W-:Y:S01]  /*78530*/  STL.64 [R1+0x1c0], R12 ;  /* 0x0001c00c01007387 */ /* 0x002fe20000100a00 */
[----:B------:R-:W-:-:S03]  /*78540*/  IMAD.MOV.U32 R17, RZ, RZ, R12 ;  /* 0x000000ffff117224 */ /* 0x000fc600078e000c */
[----:B------:R-:W-:Y:S01]  /*78550*/  STL.64 [R1+0x1c8], R14 ;  /* 0x0001c80e01007387 */ /* 0x000fe20000100a00 */
[----:B------:R-:W-:-:S03]  /*78560*/  IMAD.MOV.U32 R16, RZ, RZ, R13 ;  /* 0x000000ffff107224 */ /* 0x000fc600078e000d */
[----:B------:R-:W1:Y:S04]  /*78570*/  LDSM.16.M88.4 R12, [R29+UR4+0x1000] ;  /* 0x001000041d0c783b */ /* 0x000e680008000200 */
[----:B0-----:R0:W-:Y:S04]  /*78580*/  STL.64 [R1+0x1b0], R20 ;  /* 0x0001b01401007387 */ /* 0x0011e80000100a00 */
[----:B------:R-:W-:Y:S04]  /*78590*/  STL.64 [R1+0x1b8], R22 ;  /* 0x0001b81601007387 */ /* 0x000fe80000100a00 */
[----:B-1----:R-:W-:Y:S01]  /*785a0*/  STL.64 [R1+0x1a0], R12 ;  /* 0x0001a00c01007387 */ /* 0x002fe20000100a00 */
[----:B0-----:R-:W-:-:S03]  /*785b0*/  IMAD.MOV.U32 R20, RZ, RZ, R12 ;  /* 0x000000ffff147224 */ /* 0x001fc600078e000c */
[----:B------:R-:W-:Y:S01]  /*785c0*/  STL.64 [R1+0x1a8], R14 ;  /* 0x0001a80e01007387 */ /* 0x000fe20000100a00 */
[----:B------:R-:W-:-:S03]  /*785d0*/  IMAD.MOV.U32 R3, RZ, RZ, R13 ;  /* 0x000000ffff037224 */ /* 0x000fc600078e000d */
[----:B------:R-:W0:Y:S04]  /*785e0*/  LDSM.16.M88.4 R12, [R29+UR4+0x1800] ;  /* 0x001800041d0c783b */ /* 0x000e280008000200 */
[----:B0-----:R-:W-:Y:S04]  /*785f0*/  STL.64 [R1+0x190], R12 ;  /* 0x0001900c01007387 */ /* 0x001fe80000100a00 */
[----:B------:R-:W-:Y:S04]  /*78600*/  STL.64 [R1+0x198], R14 ;  /* 0x0001980e01007387 */ /* 0x000fe80000100a00 */
        /* <DEDUP_REMOVED lines=73> */
[----:B0-----:R0:W-:Y:S04]  /*78aa0*/  STL.64 [R1], R12 ;  /* 0x0000000c01007387 */ /* 0x0011e80000100a00 */
[----:B------:R-:W-:Y:S04]  /*78ab0*/  STL.64 [R1+0x8], R14 ;  /* 0x0000080e01007387 */ /* 0x000fe80000100a00 */
[----:B0-----:R-:W2:Y:S02]  /*78ac0*/  LDL.LU.64 R12, [R1+0x5590] ;  /* 0x00559000010c7983 */ /* 0x001ea40000300a00 */
[----:B--2---:R-:W-:-:S02]  /*78ad0*/  IMAD.MOV.U32 R22, RZ, RZ, R13 ;  /* 0x000000ffff167224 */ /* 0x004fc400078e000d */
[----:B------:R-:W-:Y:S02]  /*78ae0*/  IMAD.MOV.U32 R23, RZ, RZ, R12 ;  /* 0x000000ffff177224 */ /* 0x000fe400078e000c */
[----:B------:R-:W0:Y:S04]  /*78af0*/  LDSM.16.M88.4 R12, [R29+UR4+0xe800] ;  /* 0x00e800041d0c783b */ /* 0x000e280008000200 */
[----:B------:R1:W-:Y:S02]  /*78b00*/  STL.64 [R1+0x5578], R22 ;  /* 0x0055781601007387 */ /* 0x0003e40000100a00 */
[----:B-1----:R-:W-:Y:S02]  /*78b10*/  IMAD.MOV.U32 R22, RZ, RZ, R9 ;  /* 0x000000ffff167224 */ /* 0x002fe400078e0009 */
[----:B------:R-:W-:-:S02]  /*78b20*/  IMAD.MOV.U32 R23, RZ, RZ, R8 ;  /* 0x000000ffff177224 */ /* 0x000fc400078e0008 */
[----:B------:R-:W1:Y:S04]  /*78b30*/  LDSM.16.M88.4 R8, [R29+UR4+0xf000] ;  /* 0x00f000041d08783b */ /* 0x000e680008000200 */
[----:B0-----:R-:W-:Y:S04]  /*78b40*/  STL [R1+0x3e7c], R15 ;  /* 0x003e7c0f01007387 */ /* 0x001fe80000100800 */
[----:B------:R-:W-:Y:S04]  /*78b50*/  STL [R1+0x5400], R14 ;  /* 0x0054000e01007387 */ /* 0x000fe80000100800 */
[----:B------:R-:W-:Y:S04]  /*78b60*/  STL.64 [R1+0x53f8], R12 ;  /* 0x0053f80c01007387 */ /* 0x000fe80000100a00 */
[----:B-1----:R-:W-:Y:S04]  /*78b70*/  STL [R1+0x4088], R10 ;  /* 0x0040880a01007387 */ /* 0x002fe80000100800 */
[----:B------:R-:W-:Y:S04]  /*78b80*/  STL [R1+0x4084], R11 ;  /* 0x0040840b01007387 */ /* 0x000fe80000100800 */
[----:B------:R0:W-:Y:S04]  /*78b90*/  STL.64 [R1+0x5570], R8 ;  /* 0x0055700801007387 */ /* 0x0001e80000100a00 */
[----:B0-----:R-:W2:Y:S04]  /*78ba0*/  LDL.LU R8, [R1+0x11e0] ;  /* 0x0011e00001087983 */ /* 0x001ea80000300800 */
[----:B------:R-:W2:Y:S04]  /*78bb0*/  LDL.LU R9, [R1+0x11e4] ;  /* 0x0011e40001097983 */ /* 0x000ea80000300800 */
[----:B------:R-:W3:Y:S04]  /*78bc0*/  LDL.LU R10, [R1+0x11e8] ;  /* 0x0011e800010a7983 */ /* 0x000ee80000300800 */
[----:B------:R-:W3:Y:S01]  /*78bd0*/  LDL.LU R11, [R1+0x11ec] ;  /* 0x0011ec00010b7983 */ /* 0x000ee20000300800 */
[----:B------:R-:W-:-:S02]  /*78be0*/  IMAD.MOV.U32 R12, RZ, RZ, R20 ;  /* 0x000000ffff0c7224 */ /* 0x000fc400078e0014 */
[----:B------:R-:W-:Y:S01]  /*78bf0*/  IMAD.MOV.U32 R13, RZ, RZ, R3 ;  /* 0x000000ffff0d7224 */ /* 0x000fe200078e0003 */
[----:B---3--:R0:W-:Y:S02]  /*78c00*/  STL.64 [R1+0x5588], R10 ;  /* 0x0055880a01007387 */ /* 0x0081e40000100a00 */
[----:B0-----:R-:W-:Y:S02]  /*78c10*/  IMAD.MOV.U32 R10, RZ, RZ, R5 ;  /* 0x000000ffff0a7224 */ /* 0x001fe400078e0005 */
[----:B------:R-:W-:Y:S02]  /*78c20*/  IMAD.MOV.U32 R11, RZ, RZ, R4 ;  /* 0x000000ffff0b7224 */ /* 0x000fe400078e0004 */
[----:B------:R-:W0:Y:S04]  /*78c30*/  LDSM.16.M88.4 R4, [R29+UR4+0xf800] ;  /* 0x00f800041d04783b */ /* 0x000e280008000200 */
[----:B--2---:R1:W-:Y:S04]  /*78c40*/  STL.64 [R1+0x5580], R8 ;  /* 0x0055800801007387 */ /* 0x0043e80000100a00 */
[----:B-1----:R-:W2:Y:S04]  /*78c50*/  LDL.LU R8, [R1+0x11f0] ;  /* 0x0011f00001087983 */ /* 0x002ea80000300800 */
[----:B------:R-:W2:Y:S04]  /*78c60*/  LDL.LU R9, [R1+0x11f4] ;  /* 0x0011f40001097983 */ /* 0x000ea80000300800 */
[----:B0-----:R-:W-:Y:S04]  /*78c70*/  STL [R1+0x3e78], R6 ;  /* 0x003e780601007387 */ /* 0x001fe80000100800 */
[----:B------:R-:W-:Y:S04]  /*78c80*/  STL [R1+0x3e68], R7 ;  /* 0x003e680701007387 */ /* 0x000fe80000100800 */
[----:B------:R-:W-:Y:S04]  /*78c90*/  STL.64 [R1+0x5550], R4 ;  /* 0x0055500401007387 */ /* 0x000fe80000100a00 */
[----:B------:R-:W-:Y:S04]  /*78ca0*/  STL [R1+0x2ae4], R29 ;  /* 0x002ae41d01007387 */ /* 0x000fe80000100800 */
[----:B------:R0:W-:Y:S04]  /*78cb0*/  STL.64 [R1+0x5548], R12 ;  /* 0x0055480c01007387 */ /* 0x0001e80000100a00 */
[----:B0-----:R-:W3:Y:S01]  /*78cc0*/  LDL.64 R12, [R1+0x1b0] ;  /* 0x0001b000010c7983 */ /* 0x001ee20000100a00 */
[----:B------:R-:W-:-:S02]  /*78cd0*/  IMAD.MOV.U32 R4, RZ, RZ, R17 ;  /* 0x000000ffff047224 */ /* 0x000fc400078e0011 */
[----:B------:R-:W-:Y:S02]  /*78ce0*/  IMAD.MOV.U32 R5, RZ, RZ, R16 ;  /* 0x000000ffff057224 */ /* 0x000fe400078e0010 */
[----:B------:R-:W0:Y:S01]  /*78cf0*/  LDSM.16.MT88.4 R16, [R19+UR4+0x12080] ;  /* 0x012080041310783b */ /* 0x000e220008004200 */
[----:B--2---:R-:W-:Y:S03]  /*78d00*/  HMMA.16816.F32.BF16 R20, R24, R22, R8 ;  /* 0x000000161814723c */ /* 0x004fe60000041808 */
[----:B---3--:R1:W-:Y:S04]  /*78d10*/  STL.64 [R1+0x5558], R12 ;  /* 0x0055580c01007387 */ /* 0x0083e80000100a00 */
[----:B-1----:R-:W2:Y:S04]  /*78d20*/  LDL.LU R12, [R1+0x1160] ;  /* 0x00116000010c7983 */ /* 0x002ea80000300800 */
[----:B------:R-:W2:Y:S04]  /*78d30*/  LDL.LU R13, [R1+0x1164] ;  /* 0x00116400010d7983 */ /* 0x000ea80000300800 */
[----:B------:R-:W2:Y:S04]  /*78d40*/  LDL.LU R14, [R1+0x1168] ;  /* 0x00116800010e7983 */ /* 0x000ea80000300800 */
[----:B------:R-:W2:Y:S04]  /*78d50*/  LDL.LU R15, [R1+0x116c] ;  /* 0x00116c00010f7983 */ /* 0x000ea80000300800 */
[----:B0-----:R0:W-:Y:S04]  /*78d60*/  STL.64 [R1+0x53d0], R18 ;  /* 0x0053d01201007387 */ /* 0x0011e80000100a00 */
[----:B------:R1:W-:Y:S01]  /*78d70*/  STL.64 [R1+0x53c8], R16 ;  /* 0x0053c81001007387 */ /* 0x0003e20000100a00 */
[----:B0-----:R-:W-:-:S03]  /*78d80*/  IMAD.MOV.U32 R18, RZ, RZ, R2 ;  /* 0x000000ffff127224 */ /* 0x001fc600078e0002 */
[----:B-1----:R-:W3:Y:S01]  /*78d90*/  LDL.LU R16, [R1+0x1140] ;  /* 0x0011400001107983 */ /* 0x002ee20000300800 */
[----:B------:R-:W-:-:S03]  /*78da0*/  IMAD.MOV.U32 R19, RZ, RZ, R0 ;  /* 0x000000ffff137224 */ /* 0x000fc600078e0000 */
[----:B------:R-:W4:Y:S04]  /*78db0*/  LDL.LU.64 R10, [R1+0x5588] ;  /* 0x00558800010a7983 */ /* 0x000f280000300a00 */
[----:B------:R-:W4:Y:S01]  /*78dc0*/  LDL.LU.64 R8, [R1+0x5580] ;  /* 0x0055800001087983 */ /* 0x000f220000300a00 */
[----:B------:R-:W-:Y:S02]  /*78dd0*/  IMAD.MOV.U32 R2, RZ, RZ, R22 ;  /* 0x000000ffff027224 */ /* 0x000fe400078e0016 */
[----:B------:R-:W-:Y:S02]  /*78de0*/  IMAD.MOV.U32 R0, RZ, RZ, R23 ;  /* 0x000000ffff007224 */ /* 0x000fe400078e0017 */
[----:B------:R-:W4:Y:S01]  /*78df0*/  LDL.LU.64 R22, [R1+0x5578] ;  /* 0x0055780001167983 */ /* 0x000f220000300a00 */
[----:B------:R-:W-:-:S02]  /*78e00*/  IMAD.MOV.U32 R17, RZ, RZ, R28 ;  /* 0x000000ffff117224 */ /* 0x000fc400078e001c */
[----:B------:R-:W-:Y:S02]  /*78e10*/  IMAD.MOV.U32 R28, RZ, RZ, R21 ;  /* 0x000000ffff1c7224 */ /* 0x000fe400078e0015 */
[----:B------:R-:W-:Y:S01]  /*78e20*/  IMAD.MOV.U32 R29, RZ, RZ, R20 ;  /* 0x000000ffff1d7224 */ /* 0x000fe200078e0014 */
[----:B------:R-:W-:Y:S04]  /*78e30*/  STL [R1+0x4328], R0 ;  /* 0x0043280001007387 */ /* 0x000fe80000100800 */
[----:B------:R-:W-:Y:S04]  /*78e40*/  STL [R1+0x4324], R2 ;  /* 0x0043240201007387 */ /* 0x000fe80000100800 */
[----:B------:R-:W-:Y:S04]  /*78e50*/  STL [R1+0x4320], R28 ;  /* 0x0043201c01007387 */ /* 0x000fe80000100800 */
[----:B------:R-:W-:Y:S01]  /*78e60*/  STL [R1+0x431c], R29 ;  /* 0x00431c1d01007387 */ /* 0x000fe20000100800 */
[----:B----4-:R-:W-:Y:S03]  /*78e70*/  HMMA.16816.F32.BF16 R24, R24, R22, R8 ;  /* 0x000000161818723c */ /* 0x010fe60000041808 */
[----:B------:R-:W4:Y:S04]  /*78e80*/  LDL.LU.64 R8, [R1+0x5570] ;  /* 0x0055700001087983 */ /* 0x000f280000300a00 */
[----:B------:R-:W2:Y:S04]  /*78e90*/  LDL.LU.64 R22, [R1+0x5568] ;  /* 0x0055680001167983 */ /* 0x000ea80000300a00 */
[----:B------:R-:W2:-:S12]  /*78ea0*/  LDL.LU.64 R20, [R1+0x5560] ;  /* 0x0055600001147983 */ /* 0x000e980000300a00 */
[----:B------:R0:W-:Y:S04]  /*78eb0*/  STL [R1+0x1d0], R24 ;  /* 0x0001d01801007387 */ /* 0x0001e80000100800 */
[----:B------:R1:W-:Y:S01]  /*78ec0*/  STL [R1+0x1dc], R27 ;  /* 0x0001dc1b01007387 */ /* 0x0003e20000100800 */
[----:B------:R-:W-:Y:S02]  /*78ed0*/  IMAD.MOV.U32 R11, RZ, RZ, R26 ;  /* 0x000000ffff0b7224 */ /* 0x000fe400078e001a */
[----:B------:R-:W-:Y:S01]  /*78ee0*/  IMAD.MOV.U32 R10, RZ, RZ, R25 ;  /* 0x000000ffff0a7224 */ /* 0x000fe200078e0019 */
[----:B0-----:R-:W3:Y:S04]  /*78ef0*/  LDL.LU R24, [R1+0x1150] ;  /* 0x0011500001187983 */ /* 0x001ee80000300800 */
[----:B------:R-:W3:Y:S04]  /*78f00*/  LDL.LU R25, [R1+0x1154] ;  /* 0x0011540001197983 */ /* 0x000ee80000300800 */
[----:B------:R-:W3:Y:S04]  /*78f10*/  LDL.LU R26, [R1+0x1158] ;  /* 0x00115800011a7983 */ /* 0x000ee80000300800 */
[----:B-1----:R-:W3:Y:S04]  /*78f20*/  LDL.LU R27, [R1+0x115c] ;  /* 0x00115c00011b7983 */ /* 0x002ee80000300800 */
[----:B------:R-:W-:Y:S04]  /*78f30*/  STL [R1+0x493c], R11 ;  /* 0x00493c0b01007387 */ /* 0x000fe80000100800 */
[----:B------:R-:W-:Y:S01]  /*78f40*/  STL [R1+0x4938], R10 ;  /* 0x0049380a01007387 */ /* 0x000fe20000100800 */
[----:B--2---:R-:W-:Y:S03]  /*78f50*/  HMMA.16816.F32.BF16 R4, R20, R4, R12 ;  /* 0x000000041404723c */ /* 0x004fe6000004180c */
[----:B------:R-:W3:-:S15]  /*78f60*/  LDL.LU.64 R12, [R1+0x5558] ;  /* 0x00555800010c7983 */ /* 0x000ede0000300a00 */
[----:B------:R-:W-:-:S05]  /*78f70*/  NOP ;  /* 0x0000000000007918 */ /* 0x000fca0000000000 */
[----:B------:R0:W-:Y:S04]  /*78f80*/  STL.64 [R1+0x1160], R4 ;  /* 0x0011600401007387 */ /* 0x0001e80000100a00 */
[----:B------:R1:W-:Y:S04]  /*78f90*/  STL.64 [R1+0x1168], R6 ;  /* 0x0011680601007387 */ /* 0x0003e80000100a00 */
[----:B0-----:R-:W2:Y:S01]  /*78fa0*/  LDL.LU.64 R4, [R1+0x5550] ;  /* 0x0055500001047983 */ /* 0x001ea20000300a00 */
[----:B---3--:R-:W-:Y:S06]  /*78fb0*/  HMMA.16816.F32.BF16 R24, R20, R12, R24 ;  /* 0x0000000c1418723c */ /* 0x008fec0000041818 */
[----:B-1----:R-:W-:-:S02]  /*78fc0*/  IMAD.MOV.U32 R7, RZ, RZ, R12 ;  /* 0x000000ffff077224 */ /* 0x002fc400078e000c */
[----:B------:R-:W-:Y:S02]  /*78fd0*/  IMAD.MOV.U32 R2, RZ, RZ, R13 ;  /* 0x000000ffff027224 */ /* 0x000fe400078e000d */
[----:B------:R-:W3:-:S13]  /*78fe0*/  LDL.LU.64 R12, [R1+0x5548] ;  /* 0x00554800010c7983 */ /* 0x000eda0000300a00 */
[----:B------:R0:W-:Y:S04]  /*78ff0*/  STL.64 [R1+0x1150], R24 ;  /* 0x0011501801007387 */ /* 0x0001e80000100a00 */
[----:B------:R1:W-:Y:S01]  /*79000*/  STL [R1+0x1158], R26 ;  /* 0x0011581a01007387 */ /* 0x0003e20000100800 */
[----:B------:R-:W-:-:S03]  /*79010*/  IMAD.MOV.U32 R6, RZ, RZ, R27 ;  /* 0x000000ffff067224 */ /* 0x000fc600078e001b */
[----:B0-----:R-:W4:Y:S04]  /*79020*/  LDL.LU R24, [R1+0x1120] ;  /* 0x0011200001187983 */ /* 0x001f280000300800 */
[----:B------:R-:W4:Y:S04]  /*79030*/  LDL.LU R25, [R1+0x1124] ;  /* 0x0011240001197983 */ /* 0x000f280000300800 */
[----:B-1----:R-:W2:Y:S04]  /*79040*/  LDL.LU R26, [R1+0x1128] ;  /* 0x00112800011a7983 */ /* 0x002ea80000300800 */
[----:B------:R-:W2:Y:S01]  /*79050*/  LDL.LU R27, [R1+0x112c] ;  /* 0x00112c00011b7983 */ /* 0x000ea20000300800 */
[C---:B---3--:R-:W-:Y:S03]  /*79060*/  HMMA.16816.F32.BF16 R12, R20.reuse, R12, R16 ;  /* 0x0000000c140c723c */ /* 0x048fe60000041810 */
[----:B--2---:R-:W-:Y:S04]  /*79070*/  STL.64 [R1+0x5530], R26 ;  /* 0x0055301a01007387 */ /* 0x004fe80000100a00 */
[----:B----4-:R0:W-:Y:S04]  /*79080*/  STL.64 [R1+0x5528], R24 ;  /* 0x0055281801007387 */ /* 0x0101e80000100a00 */
[----:B0-----:R-:W2:Y:S04]  /*79090*/  LDL.LU R24, [R1+0x1130] ;  /* 0x0011300001187983 */ /* 0x001ea80000300800 */
[----:B------:R-:W2:Y:S04]  /*790a0*/  LDL.LU R25, [R1+0x1134] ;  /* 0x0011340001197983 */ /* 0x000ea80000300800 */
[----:B------:R-:W2:Y:S04]  /*790b0*/  LDL.LU R26, [R1+0x1138] ;  /* 0x00113800011a7983 */ /* 0x000ea80000300800 */
[----:B------:R-:W2:Y:S04]  /*790c0*/  LDL.LU R27, [R1+0x113c] ;  /* 0x00113c00011b7983 */ /* 0x000ea80000300800 */
[----:B------:R-:W-:Y:S04]  /*790d0*/  STL [R1+0x4078], R6 ;  /* 0x0040780601007387 */ /* 0x000fe80000100800 */
[----:B------:R-:W-:Y:S04]  /*790e0*/  STL [R1+0x5540], R7 ;  /* 0x0055400701007387 */ /* 0x000fe80000100800 */
[----:B------:R0:W-:Y:S04]  /*790f0*/  STL.64 [R1+0x5538], R4 ;  /* 0x0055380401007387 */ /* 0x0001e80000100a00 */
[----:B0-----:R-:W2:Y:S04]  /*79100*/  LDL.64 R4, [R1+0x190] ;  /* 0x0001900001047983 */ /* 0x001ea80000100a00 */
[----:B------:R-:W3:Y:S04]  /*79110*/  LDL.LU R16, [R1+0x10f0] ;  /* 0x0010f00001107983 */ /* 0x000ee80000300800 */
[----:B------:R-:W-:Y:S04]  /*79120*/  STL.64 [R1+0x1140], R12 ;  /* 0x0011400c01007387 */ /* 0x000fe80000100a00 */
[----:B------:R-:W-:Y:S04]  /*79130*/  STL.64 [R1+0x1148], R14 ;  /* 0x0011480e01007387 */ /* 0x000fe80000100a00 */
        /* <DEDUP_REMOVED lines=18> */
[----:B------:R-:W2:Y:S01]  /*79260*/  LDL.64 R12, [R1+0x150] ;  /* 0x00015000010c7983 */ /* 0x000ea20000100a00 */
[----:B------:R-:W-:-:S02]  /*79270*/  IMAD.MOV.U32 R11, RZ, RZ, R4 ;  /* 0x000000ffff0b7224 */ /* 0x000fc400078e0004 */
[----:B------:R-:W-:-:S10]  /*79280*/  IMAD.MOV.U32 R10, RZ, RZ, R5 ;  /* 0x000000ffff0a7224 */ /* 0x000fd400078e0005 */
[----:B------:R-:W-:Y:S01]  /*79290*/  IMAD.MOV.U32 R6, RZ, RZ, R27 ;  /* 0x000000ffff067224 */ /* 0x000fe200078e001b */
[----:B0-----:R-:W3:Y:S04]  /*792a0*/  LDL.64 R16, [R1+0x180] ;  /* 0x0001800001107983 */ /* 0x001ee80000100a00 */
[----:B--2---:R0:W-:Y:S04]  /*792b0*/  STL.64 [R1+0x5510], R12 ;  /* 0x0055100c01007387 */ /* 0x0041e80000100a00 */
[----:B0-----:R-:W2:Y:S04]  /*792c0*/  LDL.64 R12, [R1+0x170] ;  /* 0x00017000010c7983 */ /* 0x001ea80000100a00 */
[----:B------:R-:W4:Y:S04]  /*792d0*/  LDL.LU R7, [R1+0x5540] ;  /* 0x0055400001077983 */ /* 0x000f280000300800 */
[----:B------:R-:W4:Y:S04]  /*792e0*/  LDL.LU.64 R4, [R1+0x5538] ;  /* 0x0055380001047983 */ /* 0x000f280000300a00 */
[----:B------:R-:W-:Y:S04]  /*792f0*/  STL.64 [R1+0x1130], R24 ;  /* 0x0011301801007387 */ /* 0x000fe80000100a00 */
[----:B------:R0:W-:Y:S04]  /*79300*/  STL [R1+0x1138], R26 ;  /* 0x0011381a01007387 */ /* 0x0001e80000100800 */
[----:B0-----:R-:W3:Y:S04]  /*79310*/  LDL.LU.64 R26, [R1+0x5530] ;  /* 0x00553000011a7983 */ /* 0x001ee80000300a00 */
[----:B------:R-:W3:Y:S04]  /*79320*/  LDL.LU.64 R24, [R1+0x5528] ;  /* 0x0055280001187983 */ /* 0x000ee80000300a00 */
[----:B------:R-:W-:Y:S04]  /*79330*/  STL [R1+0x52fc], R10 ;  /* 0x0052fc0a01007387 */ /* 0x000fe80000100800 */
[----:B------:R-:W-:Y:S04]  /*79340*/  STL [R1+0x52f8], R11 ;  /* 0x0052f80b01007387 */ /* 0x000fe80000100800 */
[----:B------:R-:W-:Y:S01]  /*79350*/  STL [R1+0x407c], R6 ;  /* 0x00407c0601007387 */ /* 0x000fe20000100800 */
[----:B---3--:R-:W-:-:S15]  /*79360*/  HMMA.16816.F32.BF16 R24, R20, R16, R24 ;  /* 0x000000101418723c */ /* 0x008fde0000041818 */
[----:B------:R-:W-:-:S08]  /*79370*/  NOP ;  /* 0x0000000000007918 */ /* 0x000fd00000000000 */
[----:B------:R0:W-:Y:S04]  /*79380*/  STL.64 [R1+0x1120], R24 ;  /* 0x0011201801007387 */ /* 0x0001e80000100a00 */
[----:B------:R2:W-:Y:S04]  /*79390*/  STL.64 [R1+0x1128], R26 ;  /* 0x0011281a01007387 */ /* 0x0005e80000100a00 */
[----:B------:R-:W3:Y:S01]  /*793a0*/  LDL.LU.64 R18, [R1+0x5520] ;  /* 0x0055200001127983 */ /* 0x000ee20000300a00 */
[----:B0-----:R-:W-:Y:S02]  /*793b0*/  IMAD.MOV.U32 R25, RZ, RZ, R16 ;  /* 0x000000ffff197224 */ /* 0x001fe400078e0010 */
[----:B------:R-:W-:-:S02]  /*793c0*/  IMAD.MOV.U32 R24, RZ, RZ, R17 ;  /* 0x000000ffff187224 */ /* 0x000fc400078e0011 */
[----:B------:R-:W3:Y:S04]  /*793d0*/  LDL.LU.64 R16, [R1+0x5518] ;  /* 0x0055180001107983 */ /* 0x000ee80000300a00 */
[----:B------:R-:W-:Y:S04]  /*793e0*/  STL [R1+0x5304], R24 ;  /* 0x0053041801007387 */ /* 0x000fe80000100800 */
[----:B------:R-:W-:Y:S01]  /*793f0*/  STL [R1+0x5300], R25 ;  /* 0x0053001901007387 */ /* 0x000fe20000100800 */
[----:B--2---:R-:W-:Y:S02]  /*79400*/  IMAD.MOV.U32 R27, RZ, RZ, R12 ;  /* 0x000000ffff1b7224 */ /* 0x004fe400078e000c */
[----:B------:R-:W-:Y:S01]  /*79410*/  IMAD.MOV.U32 R26, RZ, RZ, R13 ;  /* 0x000000ffff1a7224 */ /* 0x000fe200078e000d */
[----:B---3--:R-:W-:Y:S01]  /*79420*/  HMMA.16816.F32.BF16 R16, R20, R12, R16 ;  /* 0x0000000c1410723c */ /* 0x008fe20000041810 */
[----:B------:R-:W2:-:S15]  /*79430*/  LDL.LU.64 R12, [R1+0x5510] ;  /* 0x00551000010c7983 */ /* 0x000e9e0000300a00 */
[----:B------:R-:W-:-:S07]  /*79440*/  NOP ;  /* 0x0000000000007918 */ /* 0x000fce0000000000 */
[----:B------:R-:W-:Y:S04]  /*79450*/  STL.64 [R1+0x1110], R16 ;  /* 0x0011101001007387 */ /* 0x000fe80000100a00 */
[----:B------:R0:W-:Y:S01]  /*79460*/  STL [R1+0x1118], R18 ;  /* 0x0011181201007387 */ /* 0x0001e20000100800 */
[----:B------:R-:W-:-:S03]  /*79470*/  IMAD.MOV.U32 R6, RZ, RZ, R19 ;  /* 0x000000ffff067224 */ /* 0x000fc600078e0013 */
[----:B0-----:R-:W3:Y:S04]  /*79480*/  LDL.LU.64 R18, [R1+0x5508] ;  /* 0x0055080001127983 */ /* 0x001ee80000300a00 */
[----:B------:R-:W3:Y:S04]  /*79490*/  LDL.LU.64 R16, [R1+0x5500] ;  /* 0x0055000001107983 */ /* 0x000ee80000300a00 */
[----:B------:R0:W-:Y:S04]  /*794a0*/  STL [R1+0x530c], R26 ;  /* 0x00530c1a01007387 */ /* 0x0001e80000100800 */
[----:B------:R1:W-:Y:S04]  /*794b0*/  STL [R1+0x5308], R27 ;  /* 0x0053081b01007387 */ /* 0x0003e80000100800 */
[----:B------:R-:W2:Y:S04]  /*794c0*/  LDL.LU R24, [R1+0x10e0] ;  /* 0x0010e00001187983 */ /* 0x000ea80000300800 */
[----:B------:R-:W2:Y:S04]  /*794d0*/  LDL.LU R25, [R1+0x10e4] ;  /* 0x0010e40001197983 */ /* 0x000ea80000300800 */
[----:B0-----:R-:W2:Y:S04]  /*794e0*/  LDL.LU R26, [R1+0x10e8] ;  /* 0x0010e800011a7983 */ /* 0x001ea80000300800 */
[----:B-1----:R-:W2:Y:S04]  /*794f0*/  LDL.LU R27, [R1+0x10ec] ;  /* 0x0010ec00011b7983 */ /* 0x002ea80000300800 */
[----:B------:R-:W-:Y:S04]  /*79500*/  STL [R1+0x4080], R6 ;  /* 0x0040800601007387 */ /* 0x000fe80000100800 */
[----:B----4-:R-:W-:Y:S04]  /*79510*/  STL [R1+0x54e0], R7 ;  /* 0x0054e00701007387 */ /* 0x010fe80000100800 */
[----:B------:R0:W-:Y:S04]  /*79520*/  STL.64 [R1+0x54d8], R4 ;  /* 0x0054d80401007387 */ /* 0x0001e80000100a00 */
[----:B0-----:R-:W3:Y:S02]  /*79530*/  LDL.64 R4, [R1+0x160] ;  /* 0x0001600001047983 */ /* 0x001ee40000100a00 */
[----:B---3--:R-:W-:-:S15]  /*79540*/  HMMA.16816.F32.BF16 R16, R20, R4, R16 ;  /* 0x000000041410723c */ /* 0x008fde0000041810 */
[----:B------:R-:W-:-:S08]  /*79550*/  NOP ;  /* 0x0000000000007918 */ /* 0x000fd00000000000 */
[----:B------:R-:W-:Y:S04]  /*79560*/  STL.64 [R1+0x1100], R16 ;  /* 0x0011001001007387 */ /* 0x000fe80000100a00 */
[----:B------:R0:W-:Y:S04]  /*79570*/  STL.64 [R1+0x1108], R18 ;  /* 0x0011081201007387 */ /* 0x0001e80000100a00 */
[----:B0-----:R-:W2:Y:S04]  /*79580*/  LDL.LU.64 R18, [R1+0x54f8] ;  /* 0x0054f80001127983 */ /* 0x001ea80000300a00 */
[----:B------:R-:W2:Y:S01]  /*79590*/  LDL.LU.64 R16, [R1+0x54f0] ;  /* 0x0054f00001107983 */ /* 0x000ea20000300a00 */
[----:B------:R-:W-:-:S02]  /*795a0*/  IMAD.MOV.U32 R29, RZ, RZ, R4 ;  /* 0x000000ffff1d7224 */ /* 0x000fc400078e0004 */
[----:B------:R-:W-:-:S05]  /*795b0*/  IMAD.MOV.U32 R3, RZ, RZ, R5 ;  /* 0x000000ffff037224 */ /* 0x000fca00078e0005 */
[----:B------:R-:W-:Y:S04]  /*795c0*/  STL [R1+0x5314], R3 ;  /* 0x0053140301007387 */ /* 0x000fe80000100800 */
[----:B------:R-:W-:Y:S01]  /*795d0*/  STL [R1+0x5310], R29 ;  /* 0x0053101d01007387 */ /* 0x000fe20000100800 */
[----:B--2---:R-:W-:-:S15]  /*795e0*/  HMMA.16816.F32.BF16 R4, R20, R12, R16 ;  /* 0x0000000c1404723c */ /* 0x004fde0000041810 */
[----:B------:R-:W-:-:S08]  /*795f0*/  NOP ;  /* 0x0000000000007918 */ /* 0x000fd00000000000 */
[----:B------:R-:W-:Y:S04]  /*79600*/  STL.64 [R1+0x10f0], R4 ;  /* 0x0010f00401007387 */ /* 0x000fe80000100a00 */
[----:B------:R-:W-:Y:S04]  /*79610*/  STL.64 [R1+0x10f8], R6 ;  /* 0x0010f80601007387 */ /* 0x000fe80000100a00 */
[----:B------:R-:W2:Y:S04]  /*79620*/  LDL.LU R16, [R1+0x10b0] ;  /* 0x0010b00001107983 */ /* 0x000ea80000300800 */
[----:B------:R-:W2:Y:S04]  /*79630*/  LDL.LU R17, [R1+0x10b4] ;  /* 0x0010b40001117983 */ /* 0x000ea80000300800 */
[----:B------:R-:W3:Y:S04]  /*79640*/  LDL.LU R18, [R1+0x10b8] ;  /* 0x0010b80001127983 */ /* 0x000ee80000300800 */
[----:B------:R-:W3:Y:S04]  /*79650*/  LDL.LU R19, [R1+0x10bc] ;  /* 0x0010bc0001137983 */ /* 0x000ee80000300800 */
[----:B---3--:R-:W-:Y:S04]  /*79660*/  STL.64 [R1+0x54c8], R18 ;  /* 0x0054c81201007387 */ /* 0x008fe80000100a00 */
[----:B--2---:R0:W-:Y:S04]  /*79670*/  STL.64 [R1+0x54c0], R16 ;  /* 0x0054c01001007387 */ /* 0x0041e80000100a00 */
[----:B0-----:R-:W2:Y:S01]  /*79680*/  LDL.64 R16, [R1+0x120] ;  /* 0x0001200001107983 */ /* 0x001ea20000100a00 */
[----:B------:R-:W-:-:S02]  /*79690*/  IMAD.MOV.U32 R10, RZ, RZ, R12 ;  /* 0x000000ffff0a7224 */ /* 0x000fc400078e000c */
[----:B------:R-:W-:Y:S01]  /*796a0*/  IMAD.MOV.U32 R11, RZ, RZ, R13 ;  /* 0x000000ffff0b7224 */ /* 0x000fe200078e000d */
[----:B--2---:R0:W-:Y:S04]  /*796b0*/  STL.64 [R1+0x54e8], R16 ;  /* 0x0054e81001007387 */ /* 0x0041e80000100a00 */
[----:B------:R-:W2:Y:S04]  /*796c0*/  LDL.64 R12, [R1+0x110] ;  /* 0x00011000010c7983 */ /* 0x000ea80000100a00 */
[----:B0-----:R-:W3:Y:S02]  /*796d0*/  LDL.64 R16, [R1+0x140] ;  /* 0x0001400001107983 */ /* 0x001ee40000100a00 */
[----:B---3--:R-:W-:Y:S02]  /*796e0*/  HMMA.16816.F32.BF16 R4, R20, R16, R24 ;  /* 0x000000101404723c */ /* 0x008fe40000041818 */
[----:B--2---:R0:W-:Y:S05]  /*796f0*/  STL.64 [R1+0x54d0], R12 ;  /* 0x0054d00c01007387 */ /* 0x0041ea0000100a00 */
[----:B------:R-:W-:-:S02]  /*79700*/  IMAD.MOV.U32 R24, RZ, RZ, R16 ;  /* 0x000000ffff187224 */ /* 0x000fc400078e0010 */
[----:B------:R-:W-:Y:S01]  /*79710*/  IMAD.MOV.U32 R25, RZ, RZ, R17 ;  /* 0x000000ffff197224 */ /* 0x000fe200078e0011 */
[----:B0-----:R-:W2:Y:S04]  /*79720*/  LDL.LU R12, [R1+0x10c0] ;  /* 0x0010c000010c7983 */ /* 0x001ea80000300800 */
[----:B------:R-:W2:Y:S04]  /*79730*/  LDL.LU R13, [R1+0x10c4] ;  /* 0x0010c400010d7983 */ /* 0x000ea80000300800 */
[----:B------:R-:W2:Y:S04]  /*79740*/  LDL.LU R14, [R1+0x10c8] ;  /* 0x0010c800010e7983 */ /* 0x000ea80000300800 */
[----:B------:R-:W2:Y:S04]  /*79750*/  LDL.LU R15, [R1+0x10cc] ;  /* 0x0010cc00010f7983 */ /* 0x000ea80000300800 */
[----:B------:R-:W-:Y:S04]  /*79760*/  STL [R1+0x531c], R11 ;  /* 0x00531c0b01007387 */ /* 0x000fe80000100800 */
[----:B------:R-:W-:Y:S04]  /*79770*/  STL [R1+0x5318], R10 ;  /* 0x0053180a01007387 */ /* 0x000fe80000100800 */
[----:B------:R-:W2:Y:S04]  /*79780*/  LDL.LU.64 R16, [R1+0x54e8] ;  /* 0x0054e80001107983 */ /* 0x000ea80000300a00 */
[----:B------:R-:W-:Y:S04]  /*79790*/  STL.64 [R1+0x10e0], R4 ;  /* 0x0010e00401007387 */ /* 0x000fe80000100a00 */
[----:B------:R0:W-:Y:S02]  /*797a0*/  STL [R1+0x10e8], R6 ;  /* 0x0010e80601007387 */ /* 0x0001e40000100800 */
[----:B0-----:R-:W-:-:S02]  /*797b0*/  IMAD.MOV.U32 R6, RZ, RZ, R7 ;  /* 0x000000ffff067224 */ /* 0x001fc400078e0007 */
[----:B------:R-:W3:Y:S04]  /*797c0*/  LDL.LU R7, [R1+0x54e0] ;  /* 0x0054e00001077983 */ /* 0x000ee80000300800 */
[----:B------:R-:W4:Y:S04]  /*797d0*/  LDL.LU.64 R4, [R1+0x54d8] ;  /* 0x0054d80001047983 */ /* 0x000f280000300a00 */
[----:B---3--:R-:W-:Y:S04]  /*797e0*/  STL.64 [R1+0x53e0], R6 ;  /* 0x0053e00601007387 */ /* 0x008fe80000100a00 */
[----:B----4-:R0:W-:Y:S04]  /*797f0*/  STL.64 [R1+0x53d8], R4 ;  /* 0x0053d80401007387 */ /* 0x0101e80000100a00 */
[----:B0-----:R-:W3:Y:S04]  /*79800*/  LDL.64 R4, [R1+0x130] ;  /* 0x0001300001047983 */ /* 0x001ee80000100a00 */
[----:B------:R-:W-:Y:S04]  /*79810*/  STL [R1+0x5324], R25 ;  /* 0x0053241901007387 */ /* 0x000fe80000100800 */
[----:B------:R0:W-:Y:S04]  /*79820*/  STL [R1+0x5320], R24 ;  /* 0x0053201801007387 */ /* 0x0001e80000100800 */
[----:B0-----:R-:W3:Y:S04]  /*79830*/  LDL.LU R24, [R1+0x10d0] ;  /* 0x0010d00001187983 */ /* 0x001ee80000300800 */
[----:B------:R-:W3:Y:S04]  /*79840*/  LDL.LU R25, [R1+0x10d4] ;  /* 0x0010d40001197983 */ /* 0x000ee80000300800 */
        /* <DEDUP_REMOVED lines=8> */
[----:B------:R-:W3:Y:S04]  /*798d0*/  LDL.64 R4, [R1+0xd0] ;  /* 0x0000d00001047983 */ /* 0x000ee80000100a00 */
[----:B---3--:R0:W-:Y:S04]  /*798e0*/  STL.64 [R1+0x5498], R4 ;  /* 0x0054980401007387 */ /* 0x0081e80000100a00 */
[----:B0-----:R-:W3:Y:S01]  /*798f0*/  LDL.64 R4, [R1+0xe0] ;  /* 0x0000e00001047983 */ /* 0x001ee20000100a00 */
[----:B--2---:R-:W-:Y:S03]  /*79900*/  HMMA.16816.F32.BF16 R12, R20, R16, R12 ;  /* 0x00000010140c723c */ /* 0x004fe6000004180c */
[----:B---3--:R0:W-:Y:S04]  /*79910*/  STL.64 [R1+0x54b0], R4 ;  /* 0x0054b00401007387 */ /* 0x0081e80000100a00 */
[----:B0-----:R-:W2:Y:S01]  /*79920*/  LDL.64 R4, [R1+0xf0] ;  /* 0x0000f00001047983 */ /* 0x001ea20000100a00 */
[----:B------:R-:W-:-:S02]  /*79930*/  IMAD.MOV.U32 R3, RZ, RZ, R16 ;  /* 0x000000ffff037224 */ /* 0x000fc400078e0010 */
[----:B------:R-:W-:Y:S01]  /*79940*/  IMAD.MOV.U32 R29, RZ, RZ, R17 ;  /* 0x000000ffff1d7224 */ /* 0x000fe200078e0011 */
[----:B--2---:R0:W-:Y:S04]  /*79950*/  STL.64 [R1+0x54b8], R4 ;  /* 0x0054b80401007387 */ /* 0x0041e80000100a00 */
[----:B0-----:R-:W2:Y:S04]  /*79960*/  LDL.64 R4, [R1+0x100] ;  /* 0x0001000001047983 */ /* 0x001ea80000100a00 */
[----:B------:R-:W-:Y:S04]  /*79970*/  STL [R1+0x532c], R27 ;  /* 0x00532c1b01007387 */ /* 0x000fe80000100800 */
[----:B------:R0:W-:Y:S04]  /*79980*/  STL [R1+0x5328], R26 ;  /* 0x0053281a01007387 */ /* 0x0001e80000100800 */
[----:B------:R-:W2:Y:S04]  /*79990*/  LDL.LU R24, [R1+0x10a0] ;  /* 0x0010a00001187983 */ /* 0x000ea80000300800 */
[----:B------:R-:W2:Y:S04]  /*799a0*/  LDL.LU R25, [R1+0x10a4] ;  /* 0x0010a40001197983 */ /* 0x000ea80000300800 */
[----:B0-----:R-:W2:Y:S04]  /*799b0*/  LDL.LU R26, [R1+0x10a8] ;  /* 0x0010a800011a7983 */ /* 0x001ea80000300800 */
[----:B------:R-:W2:Y:S04]  /*799c0*/  LDL.LU R27, [R1+0x10ac] ;  /* 0x0010ac00011b7983 */ /* 0x000ea80000300800 */
[----:B------:R0:W-:Y:S04]  /*799d0*/  STL.64 [R1+0x10c0], R12 ;  /* 0x0010c00c01007387 */ /* 0x0001e80000100a00 */
[----:B------:R-:W-:Y:S04]  /*799e0*/  STL.64 [R1+0x10c8], R14 ;  /* 0x0010c80e01007387 */ /* 0x000fe80000100a00 */
[----:B0-----:R-:W3:Y:S04]  /*799f0*/  LDL.LU.64 R12, [R1+0x54d0] ;  /* 0x0054d000010c7983 */ /* 0x001ee80000300a00 */
[----:B------:R-:W3:Y:S04]  /*79a00*/  LDL.LU.64 R18, [R1+0x54c8] ;  /* 0x0054c80001127983 */ /* 0x000ee80000300a00 */
[----:B------:R-:W3:Y:S04]  /*79a10*/  LDL.LU.64 R16, [R1+0x54c0] ;  /* 0x0054c00001107983 */ /* 0x000ee80000300a00 */
[----:B------:R-:W-:Y:S04]  /*79a20*/  STL [R1+0x5334], R29 ;  /* 0x0053341d01007387 */ /* 0x000fe80000100800 */
[----:B------:R-:W-:Y:S01]  /*79a30*/  STL [R1+0x5330], R3 ;  /* 0x0053300301007387 */ /* 0x000fe20000100800 */
[----:B---3--:R-:W-:-:S15]  /*79a40*/  HMMA.16816.F32.BF16 R16, R20, R12, R16 ;  /* 0x0000000c1410723c */ /* 0x008fde0000041810 */
[----:B------:R-:W-:-:S08]  /*79a50*/  NOP ;  /* 0x0000000000007918 */ /* 0x000fd00000000000 */
[----:B------:R0:W-:Y:S04]  /*79a60*/  STL.64 [R1+0x10b0], R16 ;  /* 0x0010b01001007387 */ /* 0x0001e80000100a00 */
[----:B------:R1:W-:Y:S04]  /*79a70*/  STL.64 [R1+0x10b8], R18 ;  /* 0x0010b81201007387 */ /* 0x0003e80000100a00 */
[----:B0-----:R-:W3:Y:S04]  /*79a80*/  LDL.LU R16, [R1+0x1060] ;  /* 0x0010600001107983 */ /* 0x001ee80000300800 */
[----:B------:R-:W3:Y:S04]  /*79a90*/  LDL.LU R17, [R1+0x1064] ;  /* 0x0010640001117983 */ /* 0x000ee80000300800 */
[----:B-1----:R-:W4:Y:S04]  /*79aa0*/  LDL.LU R18, [R1+0x1068] ;  /* 0x0010680001127983 */ /* 0x002f280000300800 */
[----:B------:R-:W4:Y:S01]  /*79ab0*/  LDL.LU R19, [R1+0x106c] ;  /* 0x00106c0001137983 */ /* 0x000f220000300800 */
[----:B--2---:R-:W-:Y:S01]  /*79ac0*/  HMMA.16816.F32.BF16 R24, R20, R4, R24 ;  /* 0x000000041418723c */ /* 0x004fe20000041818 */
[----:B------:R-:W-:-:S02]  /*79ad0*/  IMAD.MOV.U32 R10, RZ, RZ, R13 ;  /* 0x000000ffff0a7224 */ /* 0x000fc400078e000d */
[----:B------:R-:W-:Y:S01]  /*79ae0*/  IMAD.MOV.U32 R11, RZ, RZ, R12 ;  /* 0x000000ffff0b7224 */ /* 0x000fe200078e000c */
[----:B----4-:R-:W-:Y:S04]  /*79af0*/  STL.64 [R1+0x54a8], R18 ;  /* 0x0054a81201007387 */ /* 0x010fe80000100a00 */
[----:B---3--:R0:W-:Y:S04]  /*79b00*/  STL.64 [R1+0x54a0], R16 ;  /* 0x0054a01001007387 */ /* 0x0081e80000100a00 */
[----:B0-----:R-:W2:Y:S04]  /*79b10*/  LDL.LU R16, [R1+0x1080] ;  /* 0x0010800001107983 */ /* 0x001ea80000300800 */
[----:B------:R-:W2:Y:S04]  /*79b20*/  LDL.LU R17, [R1+0x1084] ;  /* 0x0010840001117983 */ /* 0x000ea80000300800 */
[----:B------:R-:W2:Y:S04]  /*79b30*/  LDL.LU R18, [R1+0x1088] ;  /* 0x0010880001127983 */ /* 0x000ea80000300800 */
[----:B------:R-:W2:Y:S04]  /*79b40*/  LDL.LU R19, [R1+0x108c] ;  /* 0x00108c0001137983 */ /* 0x000ea80000300800 */
[----:B------:R-:W3:Y:S04]  /*79b50*/  LDL.64 R12, [R1+0xc0] ;  /* 0x0000c000010c7983 */ /* 0x000ee80000100a00 */
[----:B------:R-:W-:Y:S04]  /*79b60*/  STL [R1+0x533c], R10 ;  /* 0x00533c0a01007387 */ /* 0x000fe80000100800 */
[----:B------:R-:W-:Y:S04]  /*79b70*/  STL [R1+0x5338], R11 ;  /* 0x0053380b01007387 */ /* 0x000fe80000100800 */
[----:B------:R0:W-:Y:S04]  /*79b80*/  STL.64 [R1+0x10a0], R24 ;  /* 0x0010a01801007387 */ /* 0x0001e80000100a00 */
[----:B------:R-:W-:Y:S01]  /*79b90*/  STL.64 [R1+0x10a8], R26 ;  /* 0x0010a81a01007387 */ /* 0x000fe20000100a00 */
[----:B0-----:R-:W-:-:S02]  /*79ba0*/  IMAD.MOV.U32 R24, RZ, RZ, R5 ;  /* 0x000000ffff187224 */ /* 0x001fc400078e0005 */
        /* <DEDUP_REMOVED lines=14> */
[----:B------:R-:W2:Y:S04]  /*79c90*/  LDL.LU.64 R4, [R1+0x54b0] ;  /* 0x0054b00001047983 */ /* 0x000ea80000300a00 */
[----:B------:R0:W-:Y:S04]  /*79ca0*/  STL [R1+0x534c], R26 ;  /* 0x00534c1a01007387 */ /* 0x0001e80000100800 */
[----:B------:R1:W-:Y:S04]  /*79cb0*/  STL [R1+0x5348], R27 ;  /* 0x0053481b01007387 */ /* 0x0003e80000100800 */
[----:B------:R-:W4:Y:S04]  /*79cc0*/  LDL.LU R24, [R1+0x1070] ;  /* 0x0010700001187983 */ /* 0x000f280000300800 */
[----:B------:R-:W4:Y:S04]  /*79cd0*/  LDL.LU R25, [R1+0x1074] ;  /* 0x0010740001197983 */ /* 0x000f280000300800 */
[----:B0-----:R-:W4:Y:S04]  /*79ce0*/  LDL.LU R26, [R1+0x1078] ;  /* 0x00107800011a7983 */ /* 0x001f280000300800 */
[----:B-1----:R-:W4:Y:S01]  /*79cf0*/  LDL.LU R27, [R1+0x107c] ;  /* 0x00107c00011b7983 */ /* 0x002f220000300800 */
[----:B--2---:R-:W-:Y:S06]  /*79d00*/  HMMA.16816.F32.BF16 R16, R20, R4, R16 ;  /* 0x000000041410723c */ /* 0x004fec0000041810 */
[----:B------:R-:W-:-:S02]  /*79d10*/  IMAD.MOV.U32 R29, RZ, RZ, R4 ;  /* 0x000000ffff1d7224 */ /* 0x000fc400078e0004 */
[----:B------:R-:W-:-:S15]  /*79d20*/  IMAD.MOV.U32 R3, RZ, RZ, R5 ;  /* 0x000000ffff037224 */ /* 0x000fde00078e0005 */
[----:B------:R-:W-:Y:S04]  /*79d30*/  STL.64 [R1+0x1080], R16 ;  /* 0x0010801001007387 */ /* 0x000fe80000100a00 */
[----:B------:R0:W-:Y:S04]  /*79d40*/  STL.64 [R1+0x1088], R18 ;  /* 0x0010881201007387 */ /* 0x0001e80000100a00 */
[----:B0-----:R-:W3:Y:S04]  /*79d50*/  LDL.LU.64 R18, [R1+0x54a8] ;  /* 0x0054a80001127983 */ /* 0x001ee80000300a00 */
[----:B------:R-:W3:Y:S04]  /*79d60*/  LDL.LU.64 R16, [R1+0x54a0] ;  /* 0x0054a00001107983 */ /* 0x000ee80000300a00 */
[----:B------:R-:W4:Y:S04]  /*79d70*/  LDL.LU.64 R4, [R1+0x5498] ;  /* 0x0054980001047983 */ /* 0x000f280000300a00 */
[----:B------:R-:W-:Y:S04]  /*79d80*/  STL [R1+0x5354], R3 ;  /* 0x0053540301007387 */ /* 0x000fe80000100800 */
[----:B------:R-:W-:Y:S01]  /*79d90*/  STL [R1+0x5350], R29 ;  /* 0x0053501d01007387 */ /* 0x000fe20000100800 */
[----:B----4-:R-:W-:Y:S06]  /*79da0*/  HMMA.16816.F32.BF16 R24, R20, R4, R24 ;  /* 0x000000041418723c */ /* 0x010fec0000041818 */
[----:B------:R-:W-:-:S02]  /*79db0*/  IMAD.MOV.U32 R11, RZ, RZ, R5 ;  /* 0x000000ffff0b7224 */ /* 0x000fc400078e0005 */
[----:B------:R-:W-:-:S15]  /*79dc0*/  IMAD.MOV.U32 R10, RZ, RZ, R4 ;  /* 0x000000ffff0a7224 */ /* 0x000fde00078e0004 */
[----:B------:R-:W-:Y:S04]  /*79dd0*/  STL.64 [R1+0x1070], R24 ;  /* 0x0010701801007387 */ /* 0x000fe80000100a00 */
[----:B------:R-:W-:Y:S04]  /*79de0*/  STL.64 [R1+0x1078], R26 ;  /* 0x0010781a01007387 */ /* 0x000fe80000100a00 */
[----:B------:R-:W-:Y:S04]  /*79df0*/  STL [R1+0x535c], R11 ;  /* 0x00535c0b01007387 */ /* 0x000fe80000100800 */
[----:B------:R-:W-:Y:S04]  /*79e00*/  STL [R1+0x5358], R10 ;  /* 0x0053580a01007387 */ /* 0x000fe80000100800 */
[----:B------:R0:W-:Y:S04]  /*79e10*/  STL.64 [R1+0x5470], R8 ;  /* 0x0054700801007387 */ /* 0x0001e80000100a00 */
[----:B0-----:R-:W2:Y:S04]  /*79e20*/  LDL.LU R8, [R1+0x1030] ;  /* 0x0010300001087983 */ /* 0x001ea80000300800 */
[----:B------:R-:W2:Y:S04]  /*79e30*/  LDL.LU R9, [R1+0x1034] ;  /* 0x0010340001097983 */ /* 0x000ea80000300800 */
[----:B------:R-:W4:Y:S04]  /*79e40*/  LDL.LU R10, [R1+0x1038] ;  /* 0x00103800010a7983 */ /* 0x000f280000300800 */
[----:B------:R-:W4:Y:S01]  /*79e50*/  LDL.LU R11, [R1+0x103c] ;  /* 0x00103c00010b7983 */ /* 0x000f220000300800 */
[----:B---3--:R-:W-:Y:S03]  /*79e60*/  HMMA.16816.F32.BF16 R4, R20, R12, R16 ;  /* 0x0000000c1404723c */ /* 0x008fe60000041810 */
[----:B----4-:R-:W-:Y:S04]  /*79e70*/  STL.64 [R1+0x5480], R10 ;  /* 0x0054800a01007387 */ /* 0x010fe80000100a00 */
[----:B--2---:R0:W-:Y:S04]  /*79e80*/  STL.64 [R1+0x5478], R8 ;  /* 0x0054780801007387 */ /* 0x0041e80000100a00 */
[----:B0-----:R-:W2:Y:S04]  /*79e90*/  LDL.64 R8, [R1+0xa0] ;  /* 0x0000a00001087983 */ /* 0x001ea80000100a00 */
[----:B--2---:R0:W-:Y:S04]  /*79ea0*/  STL.64 [R1+0x5490], R8 ;  /* 0x0054900801007387 */ /* 0x0041e80000100a00 */
[----:B0-----:R-:W2:Y:S04]  /*79eb0*/  LDL.64 R8, [R1+0xb0] ;  /* 0x0000b00001087983 */ /* 0x001ea80000100a00 */
[----:B------:R0:W-:Y:S04]  /*79ec0*/  STL.64 [R1+0x1060], R4 ;  /* 0x0010600401007387 */ /* 0x0001e80000100a00 */
[----:B------:R-:W-:Y:S04]  /*79ed0*/  STL.64 [R1+0x1068], R6 ;  /* 0x0010680601007387 */ /* 0x000fe80000100a00 */
[----:B0-----:R-:W3:Y:S04]  /*79ee0*/  LDL.64 R4, [R1+0x60] ;  /* 0x0000600001047983 */ /* 0x001ee80000100a00 */
[----:B---3--:R0:W-:Y:S04]  /*79ef0*/  STL.64 [R1+0x5458], R4 ;  /* 0x0054580401007387 */ /* 0x0081e80000100a00 */
[----:B0-----:R-:W3:Y:S04]  /*79f00*/  LDL.64 R4, [R1+0x70] ;  /* 0x0000700001047983 */ /* 0x001ee80000100a00 */
[----:B---3--:R0:W-:Y:S04]  /*79f10*/  STL.64 [R1+0x5460], R4 ;  /* 0x0054600401007387 */ /* 0x0081e80000100a00 */
[----:B0-----:R-:W3:Y:S04]  /*79f20*/  LDL.64 R4, [R1+0x80] ;  /* 0x0000800001047983 */ /* 0x001ee80000100a00 */
[----:B---3--:R0:W-:Y:S04]  /*79f30*/  STL.64 [R1+0x5468], R4 ;  /* 0x0054680401007387 */ /* 0x0081e80000100a00 */
[----:B0-----:R-:W3:Y:S01]  /*79f40*/  LDL.64 R4, [R1+0x90] ;  /* 0x0000900001047983 */ /* 0x001ee20000100a00 */
[----:B------:R-:W-:-:S02]  /*79f50*/  IMAD.MOV.U32 R25, RZ, RZ, R13 ;  /* 0x000000ffff197224 */ /* 0x000fc400078e000d */
[----:B------:R-:W-:Y:S01]  /*79f60*/  IMAD.MOV.U32 R24, RZ, RZ, R12 ;  /* 0x000000ffff187224 */ /* 0x000fe200078e000c */
[----:B---3--:R0:W-:Y:S04]  /*79f70*/  STL.64 [R1+0x5488], R4 ;  /* 0x0054880401007387 */ /* 0x0081e80000100a00 */
[----:B0-----:R-:W3:Y:S04]  /*79f80*/  LDL.LU R4, [R1+0x1040] ;  /* 0x0010400001047983 */ /* 0x001ee80000300800 */
[----:B------:R-:W3:Y:S04]  /*79f90*/  LDL.LU R5, [R1+0x1044] ;  /* 0x0010440001057983 */ /* 0x000ee80000300800 */
[----:B------:R-:W3:Y:S04]  /*79fa0*/  LDL.LU R6, [R1+0x1048] ;  /* 0x0010480001067983 */ /* 0x000ee80000300800 */
[----:B------:R-:W3:Y:S04]  /*79fb0*/  LDL.LU R7, [R1+0x104c] ;  /* 0x00104c0001077983 */ /* 0x000ee80000300800 */
[----:B------:R-:W4:Y:S04]  /*79fc0*/  LDL.LU R16, [R1+0xff0] ;  /* 0x000ff00001107983 */ /* 0x000f280000300800 */
[----:B------:R-:W4:Y:S04]  /*79fd0*/  LDL.LU R17, [R1+0xff4] ;  /* 0x000ff40001117983 */ /* 0x000f280000300800 */
[----:B------:R-:W4:Y:S04]  /*79fe0*/  LDL.LU R18, [R1+0xff8] ;  /* 0x000ff80001127983 */ /* 0x000f280000300800 */
[----:B------:R-:W4:Y:S04]  /*79ff0*/  LDL.LU R19, [R1+0xffc] ;  /* 0x000ffc0001137983 */ /* 0x000f280000300800 */
[----:B------:R-:W4:Y:S04]  /*7a000*/  LDL.64 R12, [R1+0x50] ;  /* 0x00005000010c7983 */ /* 0x000f280000100a00 */
[----:B------:R-:W-:Y:S04]  /*7a010*/  STL [R1+0x5364], R25 ;  /* 0x0053641901007387 */ /* 0x000fe80000100800 */
[----:B------:R0:W-:Y:S04]  /*7a020*/  STL [R1+0x5360], R24 ;  /* 0x0053601801007387 */ /* 0x0001e80000100800 */
[----:B0-----:R-:W2:Y:S04]  /*7a030*/  LDL.LU R24, [R1+0x1050] ;  /* 0x0010500001187983 */ /* 0x001ea80000300800 */
[----:B------:R-:W2:Y:S04]  /*7a040*/  LDL.LU R25, [R1+0x1054] ;  /* 0x0010540001197983 */ /* 0x000ea80000300800 */
[----:B------:R-:W2:Y:S04]  /*7a050*/  LDL.LU R26, [R1+0x1058] ;  /* 0x00105800011a7983 */ /* 0x000ea80000300800 */
[----:B------:R-:W2:Y:S02]  /*7a060*/  LDL.LU R27, [R1+0x105c] ;  /* 0x00105c00011b7983 */ /* 0x000ea40000300800 */
[----:B--2---:R-:W-:-:S15]  /*7a070*/  HMMA.16816.F32.BF16 R24, R20, R8, R24 ;  /* 0x000000081418723c */ /* 0x004fde0000041818 */
        /* <DEDUP_REMOVED lines=8> */
[----:B------:R-:W2:Y:S04]  /*7a100*/  LDL.LU R24, [R1+0x1020] ;  /* 0x0010200001187983 */ /* 0x000ea80000300800 */
[----:B------:R-:W2:Y:S04]  /*7a110*/  LDL.LU R25, [R1+0x1024] ;  /* 0x0010240001197983 */ /* 0x000ea80000300800 */
[----:B0-----:R-:W2:Y:S04]  /*7a120*/  LDL.LU R26, [R1+0x1028] ;  /* 0x00102800011a7983 */ /* 0x001ea80000300800 */
[----:B------:R-:W2:Y:S01]  /*7a130*/  LDL.LU R27, [R1+0x102c] ;  /* 0x00102c00011b7983 */ /* 0x000ea20000300800 */
[----:B---3--:R-:W-:Y:S06]  /*7a140*/  HMMA.16816.F32.BF16 R4, R20, R8, R4 ;  /* 0x000000081404723c */ /* 0x008fec0000041804 */
[----:B------:R-:W-:-:S02]  /*7a150*/  IMAD.MOV.U32 R3, RZ, RZ, R8 ;  /* 0x000000ffff037224 */ /* 0x000fc400078e0008 */
[----:B------:R-:W-:-:S15]  /*7a160*/  IMAD.MOV.U32 R29, RZ, RZ, R9 ;  /* 0x000000ffff1d7224 */ /* 0x000fde00078e0009 */
        /* <DEDUP_REMOVED lines=11> */
[----:B0-----:R-:W3:Y:S01]  /*7a220*/  LDL.LU.64 R8, [R1+0x5470] ;  /* 0x0054700001087983 */ /* 0x001ee20000300a00 */
[----:B-1----:R-:W-:Y:S02]  /*7a230*/  IMAD.MOV.U32 R11, RZ, RZ, R4 ;  /* 0x000000ffff0b7224 */ /* 0x002fe400078e0004 */
[----:B------:R-:W-:-:S02]  /*7a240*/  IMAD.MOV.U32 R10, RZ, RZ, R5 ;  /* 0x000000ffff0a7224 */ /* 0x000fc400078e0005 */
[----:B------:R-:W2:Y:S04]  /*7a250*/  LDL.LU.64 R4, [R1+0x5468] ;  /* 0x0054680001047983 */ /* 0x000ea80000300a00 */
[----:B------:R-:W-:Y:S04]  /*7a260*/  STL [R1+0x537c], R10 ;  /* 0x00537c0a01007387 */ /* 0x000fe80000100800 */
[----:B------:R-:W-:Y:S01]  /*7a270*/  STL [R1+0x5378], R11 ;  /* 0x0053780b01007387 */ /* 0x000fe20000100800 */
[----:B--2---:R-:W-:-:S15]  /*7a280*/  HMMA.16816.F32.BF16 R24, R20, R4, R24 ;  /* 0x000000041418723c */ /* 0x004fde0000041818 */
[----:B------:R-:W-:-:S08]  /*7a290*/  NOP ;  /* 0x0000000000007918 */ /* 0x000fd00000000000 */
[----:B------:R0:W-:Y:S04]  /*7a2a0*/  STL.64 [R1+0x1020], R24 ;  /* 0x0010201801007387 */ /* 0x0001e80000100a00 */
[----:B------:R-:W-:Y:S01]  /*7a2b0*/  STL.64 [R1+0x1028], R26 ;  /* 0x0010281a01007387 */ /* 0x000fe20000100a00 */
[----:B0-----:R-:W-:Y:S02]  /*7a2c0*/  IMAD.MOV.U32 R24, RZ, RZ, R5 ;  /* 0x000000ffff187224 */ /* 0x001fe400078e0005 */
[----:B------:R-:W-:Y:S02]  /*7a2d0*/  IMAD.MOV.U32 R25, RZ, RZ, R4 ;  /* 0x000000ffff197224 */ /* 0x000fe400078e0004 */
[----:B------:R-:W2:Y:S04]  /*7a2e0*/  LDL.LU.64 R4, [R1+0x5460] ;  /* 0x0054600001047983 */ /* 0x000ea80000300a00 */
[----:B------:R0:W-:Y:S04]  /*7a2f0*/  STL [R1+0x5384], R24 ;  /* 0x0053841801007387 */ /* 0x0001e80000100800 */
[----:B------:R1:W-:Y:S04]  /*7a300*/  STL [R1+0x5380], R25 ;  /* 0x0053801901007387 */ /* 0x0003e80000100800 */
[----:B0-----:R-:W2:Y:S04]  /*7a310*/  LDL.LU R24, [R1+0x1010] ;  /* 0x0010100001187983 */ /* 0x001ea80000300800 */
[----:B-1----:R-:W2:Y:S04]  /*7a320*/  LDL.LU R25, [R1+0x1014] ;  /* 0x0010140001197983 */ /* 0x002ea80000300800 */
        /* <DEDUP_REMOVED lines=11> */
[----:B------:R-:W3:Y:S04]  /*7a3e0*/  LDL.LU R24, [R1+0x1000] ;  /* 0x0010000001187983 */ /* 0x000ee80000300800 */
[----:B------:R-:W3:Y:S04]  /*7a3f0*/  LDL.LU R25, [R1+0x1004] ;  /* 0x0010040001197983 */ /* 0x000ee80000300800 */
[----:B0-----:R-:W3:Y:S04]  /*7a400*/  LDL.LU R26, [R1+0x1008] ;  /* 0x00100800011a7983 */ /* 0x001ee80000300800 */
[----:B-1----:R-:W3:Y:S01]  /*7a410*/  LDL.LU R27, [R1+0x100c] ;  /* 0x00100c00011b7983 */ /* 0x002ee20000300800 */
[----:B----4-:R-:W-:-:S02]  /*7a420*/  IMAD.MOV.U32 R10, RZ, RZ, R12 ;  /* 0x000000ffff0a7224 */ /* 0x010fc400078e000c */
[----:B------:R-:W-:Y:S02]  /*7a430*/  IMAD.MOV.U32 R11, RZ, RZ, R13 ;  /* 0x000000ffff0b7224 */ /* 0x000fe400078e000d */
[----:B--2---:R-:W-:Y:S02]  /*7a440*/  IMAD.MOV.U32 R29, RZ, RZ, R4 ;  /* 0x000000ffff1d7224 */ /* 0x004fe400078e0004 */
[----:B------:R-:W-:Y:S01]  /*7a450*/  IMAD.MOV.U32 R3, RZ, RZ, R5 ;  /* 0x000000ffff037224 */ /* 0x000fe200078e0005 */
[C---:B---3--:R-:W-:Y:S06]  /*7a460*/  HMMA.16816.F32.BF16 R24, R20.reuse, R4, R24 ;  /* 0x000000041418723c */ /* 0x048fec0000041818 */
[----:B------:R-:W-:-:S15]  /*7a470*/  HMMA.16816.F32.BF16 R4, R20, R12, R16 ;  /* 0x0000000c1404723c */ /* 0x000fde0000041810 */
[----:B------:R-:W-:-:S02]  /*7a480*/  NOP ;  /* 0x0000000000007918 */ /* 0x000fc40000000000 */
[----:B------:R-:W-:Y:S04]  /*7a490*/  STL.64 [R1+0x1000], R24 ;  /* 0x0010001801007387 */ /* 0x000fe80000100a00 */
[----:B------:R-:W-:Y:S04]  /*7a4a0*/  STL.64 [R1+0x1008], R26 ;  /* 0x0010081a01007387 */ /* 0x000fe80000100a00 */
[----:B------:R-:W-:Y:S04]  /*7a4b0*/  STL [R1+0x5394], R3 ;  /* 0x0053940301007387 */ /* 0x000fe80000100800 */
[----:B------:R-:W-:Y:S04]  /*7a4c0*/  STL [R1+0x5390], R29 ;  /* 0x0053901d01007387 */ /* 0x000fe80000100800 */
[----:B------:R-:W-:Y:S04]  /*7a4d0*/  STL.64 [R1+0xff0], R4 ;  /* 0x000ff00401007387 */ /* 0x000fe80000100a00 */
[----:B------:R-:W-:Y:S04]  /*7a4e0*/  STL.64 [R1+0xff8], R6 ;  /* 0x000ff80601007387 */ /* 0x000fe80000100a00 */
[----:B------:R-:W2:Y:S04]  /*7a4f0*/  LDL.64 R12, [R1] ;  /* 0x00000000010c7983 */ /* 0x000ea80000100a00 */
[----:B--2---:R0:W-:Y:S04]  /*7a500*/  STL.64 [R1+0x5418], R12 ;  /* 0x0054180c01007387 */ /* 0x0041e80000100a00 */
[----:B0-----:R-:W2:Y:S04]  /*7a510*/  LDL.64 R12, [R1+0x10] ;  /* 0x00001000010c7983 */ /* 0x001ea80000100a00 */
[----:B--2---:R0:W-:Y:S04]  /*7a520*/  STL.64 [R1+0x5430], R12 ;  /* 0x0054300c01007387 */ /* 0x0041e80000100a00 */
        /* <DEDUP_REMOVED lines=8> */
[----:B0-----:R-:W2:Y:S04]  /*7a5b0*/  LDL.64 R12, [R1+0x20] ;  /* 0x00002000010c7983 */ /* 0x001ea80000100a00 */
[----:B--2---:R0:W-:Y:S04]  /*7a5c0*/  STL.64 [R1+0x5448], R12 ;  /* 0x0054480c01007387 */ /* 0x0041e80000100a00 */
[----:B0-----:R-:W2:Y:S04]  /*7a5d0*/  LDL.64 R12, [R1+0x30] ;  /* 0x00003000010c7983 */ /* 0x001ea80000100a00 */
[----:B--2---:R0:W-:Y:S04]  /*7a5e0*/  STL.64 [R1+0x5450], R12 ;  /* 0x0054500c01007387 */ /* 0x0041e80000100a00 */
[----:B0-----:R-:W4:Y:S04]  /*7a5f0*/  LDL.64 R12, [R1+0x40] ;  /* 0x00004000010c7983 */ /* 0x001f280000100a00 */
        /* <DEDUP_REMOVED lines=31> */
[----:B------:R0:W-:Y:S04]  /*7a7f0*/  STL.64 [R1+0xfe0], R24 ;  /* 0x000fe01801007387 */ /* 0x0001e80000100a00 */
[----:B------:R-:W-:Y:S01]  /*7a800*/  STL.64 [R1+0xfe8], R26 ;  /* 0x000fe81a01007387 */ /* 0x000fe20000100a00 */
[----:B0-----:R-:W-:-:S02]  /*7a810*/  IMAD.MOV.U32 R25, RZ, RZ, R13 ;  /* 0x000000ffff197224 */ /* 0x001fc400078e000d */
[----:B------:R-:W-:Y:S02]  /*7a820*/  IMAD.MOV.U32 R24, RZ, RZ, R12 ;  /* 0x000000ffff187224 */ /* 0x000fe400078e000c */
[----:B------:R-:W4:Y:S04]  /*7a830*/  LDL.LU.64 R12, [R1+0x5450] ;  /* 0x00545000010c7983 */ /* 0x000f280000300a00 */
[----:B------:R-:W-:Y:S04]  /*7a840*/  STL [R1+0x53a4], R25 ;  /* 0x0053a41901007387 */ /* 0x000fe80000100800 */
[----:B------:R0:W-:Y:S04]  /*7a850*/  STL [R1+0x53a0], R24 ;  /* 0x0053a01801007387 */ /* 0x0001e80000100800 */
[----:B0-----:R-:W4:Y:S04]  /*7a860*/  LDL.LU R24, [R1+0xfd0] ;  /* 0x000fd00001187983 */ /* 0x001f280000300800 */
[----:B------:R-:W4:Y:S04]  /*7a870*/  LDL.LU R25, [R1+0xfd4] ;  /* 0x000fd40001197983 */ /* 0x000f280000300800 */
        /* <DEDUP_REMOVED lines=32> */
[----:B------:R-:W4:Y:S04]  /*7aa80*/  LDL.LU R14, [R1+0x5400] ;  /* 0x00540000010e7983 */ /* 0x000f280000300800 */
[----:B------:R-:W2:Y:S04]  /*7aa90*/  LDL.LU.64 R12, [R1+0x53f8] ;  /* 0x0053f800010c7983 */ /* 0x000ea80000300a00 */
[----:B------:R-:W-:Y:S04]  /*7aaa0*/  STL.64 [R1+0x53b0], R26 ;  /* 0x0053b01a01007387 */ /* 0x000fe80000100a00 */
[----:B------:R0:W-:Y:S04]  /*7aab0*/  STL.64 [R1+0x53a8], R24 ;  /* 0x0053a81801007387 */ /* 0x0001e80000100a00 */
[----:B0-----:R-:W3:Y:S04]  /*7aac0*/  LDL.LU R24, [R1+0x420] ;  /* 0x0004200001187983 */ /* 0x001ee80000300800 */
[----:B------:R-:W3:Y:S04]  /*7aad0*/  LDL.LU R25, [R1+0x424] ;  /* 0x0004240001197983 */ /* 0x000ee80000300800 */
[----:B------:R-:W3:Y:S04]  /*7aae0*/  LDL.LU R26, [R1+0x428] ;  /* 0x00042800011a7983 */ /* 0x000ee80000300800 */
[----:B------:R-:W3:Y:S01]  /*7aaf0*/  LDL.LU R27, [R1+0x42c] ;  /* 0x00042c00011b7983 */ /* 0x000ee20000300800 */
[----:B--2---:R-:W-:-:S15]  /*7ab00*/  HMMA.16816.F32.BF16 R4, R20, R12, R4 ;  /* 0x0000000c1404723c */ /* 0x004fde0000041804 */
[----:B------:R-:W-:-:S08]  /*7ab10*/  NOP ;  /* 0x0000000000007918 */ /* 0x000fd00000000000 */
[----:B------:R-:W-:Y:S04]  /*7ab20*/  STL.64 [R1+0xf90], R4 ;  /* 0x000f900401007387 */ /* 0x000fe80000100a00 */
[----:B------:R0:W-:Y:S04]  /*7ab30*/  STL.64 [R1+0xf98], R6 ;  /* 0x000f980601007387 */ /* 0x0001e80000100a00 */
[----:B0-----:R-:W2:Y:S04]  /*7ab40*/  LDL.LU.64 R6, [R1+0x53f0] ;  /* 0x0053f00001067983 */ /* 0x001ea80000300a00 */
[----:B------:R-:W2:Y:S04]  /*7ab50*/  LDL.LU.64 R4, [R1+0x53e8] ;  /* 0x0053e80001047983 */ /* 0x000ea80000300a00 */
[----:B----4-:R-:W-:Y:S04]  /*7ab60*/  STL [R1+0x53c0], R14 ;  /* 0x0053c00e01007387 */ /* 0x010fe80000100800 */
[----:B------:R0:W-:Y:S04]  /*7ab70*/  STL.64 [R1+0x53b8], R12 ;  /* 0x0053b80c01007387 */ /* 0x0001e80000100a00 */
[----:B0-----:R-:W4:Y:S01]  /*7ab80*/  LDL.64 R12, [R1+0x1c0] ;  /* 0x0001c000010c7983 */ /* 0x001f220000100a00 */
[----:B--2---:R-:W-:-:S15]  /*7ab90*/  HMMA.16816.F32.BF16 R4, R20, R8, R4 ;  /* 0x000000081404723c */ /* 0x004fde0000041804 */
[----:B------:R-:W-:-:S08]  /*7aba0*/  NOP ;  /* 0x0000000000007918 */ /* 0x000fd00000000000 */
[----:B------:R-:W-:Y:S04]  /*7abb0*/  STL.64 [R1+0xf80], R4 ;  /* 0x000f800401007387 */ /* 0x000fe80000100a00 */
[----:B------:R0:W-:Y:S04]  /*7abc0*/  STL.64 [R1+0xf88], R6 ;  /* 0x000f880601007387 */ /* 0x0001e80000100a00 */
[----:B0-----:R-:W2:Y:S04]  /*7abd0*/  LDL.LU.64 R6, [R1+0x53e0] ;  /* 0x0053e00001067983 */ /* 0x001ea80000300a00 */
[----:B------:R-:W3:Y:S04]  /*7abe0*/  LDL.LU.64 R4, [R1+0x53d8] ;  /* 0x0053d80001047983 */ /* 0x000ee80000300a00 */
[----:B------:R-:W-:Y:S01]  /*7abf0*/  STL.64 [R1+0x52f0], R8 ;  /* 0x0052f00801007387 */ /* 0x000fe20000100a00 */
[----:B------:R-:W0:Y:S01]  /*7ac00*/  S2R R0, SR_TID.X ;  /* 0x0000000000007919 */ /* 0x000e220000002100 */
[----:B---3--:R-:W-:Y:S02]  /*7ac10*/  HMMA.16816.F32.BF16 R20, R20, R4, R16 ;  /* 0x000000041414723c */ /* 0x008fe40000041810 */
[----:B------:R-:W3:Y:S04]  /*7ac20*/  LDL.LU.64 R18, [R1+0x53d0] ;  /* 0x0053d00001127983 */ /* 0x000ee80000300a00 */
[----:B------:R-:W3:Y:S01]  /*7ac30*/  LDL.LU.64 R16, [R1+0x53c8] ;  /* 0x0053c80001107983 */ /* 0x000ee20000300a00 */
[----:B0-----:R-:W-:-:S02]  /*7ac40*/  IMAD.SHL.U32 R28, R0, 0x2, RZ ;  /* 0x00000002001c7824 */ /* 0x001fc400078e00ff */
[----:B------:R-:W-:-:S14]  /*7ac50*/  IMAD.SHL.U32 R15, R0, 0x80, RZ ;  /* 0x00000080000f7824 */ /* 0x000fdc00078e00ff */
[----:B------:R2:W-:Y:S04]  /*7ac60*/  STL.64 [R1+0x460], R20 ;  /* 0x0004601401007387 */ /* 0x0005e80000100a00 */
[----:B------:R-:W-:Y:S04]  /*7ac70*/  STL.64 [R1+0x468], R22 ;  /* 0x0004681601007387 */ /* 0x000fe80000100a00 */
[----:B------:R-:W3:Y:S01]  /*7ac80*/  LDL.LU R14, [R1+0x53c0] ;  /* 0x0053c000010e7983 */ /* 0x000ee20000300800 */
[----:B--2---:R-:W-:Y:S01]  /*7ac90*/  IMAD.MOV.U32 R20, RZ, RZ, R7 ;  /* 0x000000ffff147224 */ /* 0x004fe200078e0007 */
[----:B------:R-:W-:Y:S01]  /*7aca0*/  LOP3.LUT R7, R0, 0x7, RZ, 0xc0, !PT ;  /* 0x0000000700077812 */ /* 0x000fe200078ec0ff */
[----:B------:R-:W-:-:S04]  /*7acb0*/  IMAD.MOV.U32 R21, RZ, RZ, R2 ;  /* 0x000000ffff157224 */ /* 0x000fc800078e0002 */
[----:B------:R-:W-:Y:S02]  /*7acc0*/  IMAD R7, R7, 0x110, RZ ;  /* 0x0000011007077824 */ /* 0x000fe400078e02ff */
[----:B----4-:R-:W-:Y:S02]  /*7acd0*/  IMAD.MOV.U32 R2, RZ, RZ, R12 ;  /* 0x000000ffff027224 */ /* 0x010fe400078e000c */
[----:B------:R-:W-:Y:S01]  /*7ace0*/  IMAD.MOV.U32 R0, RZ, RZ, R13 ;  /* 0x000000ffff007224 */ /* 0x000fe200078e000d */
[----:B------:R-:W-:Y:S01]  /*7acf0*/  LOP3.LUT R28, R7, 0x10, R28, 0x78, !PT ;  /* 0x00000010071c7812 */ /* 0x000fe200078e781c */
[----:B---3--:R-:W-:Y:S01]  /*7ad00*/  HMMA.16816.F32.BF16 R24, R16, R12, R24 ;  /* 0x0000000c1018723c */ /* 0x008fe20000041818 */
[----:B------:R-:W2:-:S15]  /*7ad10*/  LDL.LU.64 R12, [R1+0x53b8] ;  /* 0x0053b800010c7983 */ /* 0x000e9e0000300a00 */
[----:B------:R-:W-:-:S07]  /*7ad20*/  NOP ;  /* 0x0000000000007918 */ /* 0x000fce0000000000 */
[----:B------:R-:W-:Y:S01]  /*7ad30*/  STL [R1+0x424], R25 ;  /* 0x0004241901007387 */ /* 0x000fe20000100800 */
[----:B------:R-:W-:-:S03]  /*7ad40*/  IMAD.MOV.U32 R7, RZ, RZ, R24 ;  /* 0x000000ffff077224 */ /* 0x000fc600078e0018 */
[----:B------:R0:W-:Y:S04]  /*7ad50*/  STL.64 [R1+0x428], R26 ;  /* 0x0004281a01007387 */ /* 0x0001e80000100a00 */
[----:B0-----:R-:W3:Y:S04]  /*7ad60*/  LDL.LU.64 R26, [R1+0x53b0] ;  /* 0x0053b000011a7983 */ /* 0x001ee80000300a00 */
[----:B------:R-:W4:Y:S04]  /*7ad70*/  LDL.LU.64 R24, [R1+0x53a8] ;  /* 0x0053a80001187983 */ /* 0x000f280000300a00 */
[----:B------:R-:W-:Y:S04]  /*7ad80*/  STL.64 [R1+0x5090], R6 ;  /* 0x0050900601007387 */ /* 0x000fe80000100a00 */
[----:B------:R0:W-:Y:S04]  /*7ad90*/  STL.64 [R1+0x5088], R4 ;  /* 0x0050880401007387 */ /* 0x0001e80000100a00 */
[----:B0-----:R-:W2:Y:S04]  /*7ada0*/  LDL.LU R4, [R1+0x410] ;  /* 0x0004100001047983 */ /* 0x001ea80000300800 */
[----:B------:R-:W2:Y:S04]  /*7adb0*/  LDL.LU R5, [R1+0x414] ;  /* 0x0004140001057983 */ /* 0x000ea80000300800 */
[----:B------:R-:W2:Y:S04]  /*7adc0*/  LDL.LU R6, [R1+0x418] ;  /* 0x0004180001067983 */ /* 0x000ea80000300800 */
[----:B------:R-:W2:Y:S01]  /*7add0*/  LDL.LU R7, [R1+0x41c] ;  /* 0x00041c0001077983 */ /* 0x000ea20000300800 */
[----:B------:R-:W-:Y:S01]  /*7ade0*/  LOP3.LUT R28, R28, 0x800, R15, 0xf8, !PT ;  /* 0x000008001c1c7812 */ /* 0x000fe200078ef80f */
[----:B--2---:R-:W-:-:S15]  /*7adf0*/  HMMA.16816.F32.BF16 R20, R16, R20, R4 ;  /* 0x000000141014723c */ /* 0x004fde0000041804 */
[----:B------:R-:W-:-:S09]  /*7ae00*/  NOP ;  /* 0x0000000000007918 */ /* 0x000fd20000000000 */
[----:B------:R-:W-:Y:S01]  /*7ae10*/  IMAD.MOV.U32 R15, RZ, RZ, R20 ;  /* 0x000000ffff0f7224 */ /* 0x000fe200078e0014 */
[----:B------:R0:W-:Y:S04]  /*7ae20*/  STL [R1+0x414], R21 ;  /* 0x0004141501007387 */ /* 0x0001e80000100800 */
[----:B------:R-:W-:Y:S01]  /*7ae30*/  STL.64 [R1+0x418], R22 ;  /* 0x0004181601007387 */ /* 0x000fe20000100a00 */
[----:B----4-:R-:W-:-:S03]  /*7ae40*/  IMAD.MOV.U32 R20, RZ, RZ, R25 ;  /* 0x000000ffff147224 */ /* 0x010fc600078e0019 */
[----:B------:R-:W-:Y:S04]  /*7ae50*/  STL.64 [R1+0x50a0], R14 ;  /* 0x0050a00e01007387 */ /* 0x000fe80000100a00 */
[----:B------:R1:W-:Y:S04]  /*7ae60*/  STL.64 [R1+0x5098], R12 ;  /* 0x0050980c01007387 */ /* 0x0003e80000100a00 */
[----:B------:R-:W2:Y:S01]  /*7ae70*/  LDL.LU R25, [R1+0x53a4] ;  /* 0x0053a40001197983 */ /* 0x000ea20000300800 */
[----:B0-----:R-:W-:-:S03]  /*7ae80*/  IMAD.MOV.U32 R21, RZ, RZ, R24 ;  /* 0x000000ffff157224 */ /* 0x001fc600078e0018 */
[----:B------:R-:W4:Y:S04]  /*7ae90*/  LDL.LU R24, [R1+0x53a0] ;  /* 0x0053a00001187983 */ /* 0x000f280000300800 */
[----:B------:R0:W-:Y:S04]  /*7aea0*/  STL.64 [R1+0x50a8], R20 ;  /* 0x0050a81401007387 */ /* 0x0001e80000100a00 */
[----:B------:R-:W3:Y:S04]  /*7aeb0*/  LDL.LU R4, [R1+0x800] ;  /* 0x0008000001047983 */ /* 0x000ee80000300800 */
        /* <DEDUP_REMOVED lines=17> */
[----:B----4-:R0:W-:Y:S04]  /*7afd0*/  STL.64 [R1+0x50c8], R20 ;  /* 0x0050c81401007387 */ /* 0x0101e80000100a00 */
[----:B------:R-:W2:Y:S04]  /*7afe0*/  LDL.LU R3, [R1+0x5394] ;  /* 0x0053940001037983 */ /* 0x000ea80000300800 */
        /* <DEDUP_REMOVED lines=8> */
[----:B--2---:R-:W-:Y:S04]  /*7b070*/  STL.64 [R1+0x50e8], R14 ;  /* 0x0050e80e01007387 */ /* 0x004fe80000100a00 */
[----:B---3--:R0:W-:Y:S04]  /*7b080*/  STL.64 [R1+0x50e0], R12 ;  /* 0x0050e00c01007387 */ /* 0x0081e80000100a00 */
[----:B------:R-:W2:Y:S04]  /*7b090*/  LDL.LU R26, [R1+0x538c] ;  /* 0x00538c00011a7983 */ /* 0x000ea80000300800 */
[----:B------:R-:W3:Y:S04]  /*7b0a0*/  LDL.LU R27, [R1+0x5388] ;  /* 0x00538800011b7983 */ /* 0x000ee80000300800 */
[----:B------:R4:W-:Y:S04]  /*7b0b0*/  STL.64 [R1+0x50f0], R20 ;  /* 0x0050f01401007387 */ /* 0x0009e80000100a00 */
[----:B-1----:R-:W4:Y:S04]  /*7b0c0*/  LDL.LU R4, [R1+0x830] ;  /* 0x0008300001047983 */ /* 0x002f280000300800 */
[----:B------:R-:W4:Y:S04]  /*7b0d0*/  LDL.LU R5, [R1+0x834] ;  /* 0x0008340001057983 */ /* 0x000f280000300800 */
[----:B------:R-:W2:Y:S04]  /*7b0e0*/  LDL.LU R6, [R1+0x838] ;  /* 0x0008380001067983 */ /* 0x000ea80000300800 */
[----:B------:R-:W2:Y:S01]  /*7b0f0*/  LDL.LU R7, [R1+0x83c] ;  /* 0x00083c0001077983 */ /* 0x000ea20000300800 */
[----:B0-----:R-:W-:-:S02]  /*7b100*/  IMAD.MOV.U32 R12, RZ, RZ, R24 ;  /* 0x000000ffff0c7224 */ /* 0x001fc400078e0018 */
[----:B------:R-:W-:Y:S01]  /*7b110*/  IMAD.MOV.U32 R13, RZ, RZ, R25 ;  /* 0x000000ffff0d7224 */ /* 0x000fe200078e0019 */
[----:B--2---:R-:W-:Y:S04]  /*7b120*/  STL.64 [R1+0x5100], R6 ;  /* 0x0051000601007387 */ /* 0x004fe80000100a00 */
[----:B----4-:R0:W-:Y:S04]  /*7b130*/  STL.64 [R1+0x50f8], R4 ;  /* 0x0050f80401007387 */ /* 0x0101e80000100a00 */
        /* <DEDUP_REMOVED lines=13> */
[----:B------:R1:W-:Y:S01]  /*7b210*/  STL.64 [R1+0x5120], R4 ;  /* 0x0051200401007387 */ /* 0x0003e20000100a00 */
[----:B0-----:R-:W-:-:S02]  /*7b220*/  IMAD.MOV.U32 R20, RZ, RZ, R29 ;  /* 0x000000ffff147224 */ /* 0x001fc400078e001d */
[----:B------:R-:W-:Y:S01]  /*7b230*/  IMAD.MOV.U32 R21, RZ, RZ, R3 ;  /* 0x000000ffff157224 */ /* 0x000fe200078e0003 */
[----:B------:R-:W2:Y:S04]  /*7b240*/  LDL.LU R29, [R1+0x5374] ;  /* 0x00537400011d7983 */ /* 0x000ea80000300800 */
[----:B------:R-:W2:Y:S04]  /*7b250*/  LDL.LU R3, [R1+0x5370] ;  /* 0x0053700001037983 */ /* 0x000ea80000300800 */
[----:B------:R0:W-:Y:S04]  /*7b260*/  STL.64 [R1+0x5128], R20 ;  /* 0x0051281401007387 */ /* 0x0001e80000100a00 */
[----:B-1----:R-:W4:Y:S04]  /*7b270*/  LDL.LU R4, [R1+0x860] ;  /* 0x0008600001047983 */ /* 0x002f280000300800 */
[----:B------:R-:W4:Y:S04]  /*7b280*/  LDL.LU R5, [R1+0x864] ;  /* 0x0008640001057983 */ /* 0x000f280000300800 */
[----:B------:R-:W3:Y:S04]  /*7b290*/  LDL.LU R6, [R1+0x868] ;  /* 0x0008680001067983 */ /* 0x000ee80000300800 */
[----:B------:R-:W3:Y:S01]  /*7b2a0*/  LDL.LU R7, [R1+0x86c] ;  /* 0x00086c0001077983 */ /* 0x000ee20000300800 */
[----:B0-----:R-:W-:-:S02]  /*7b2b0*/  IMAD.MOV.U32 R20, RZ, RZ, R27 ;  /* 0x000000ffff147224 */ /* 0x001fc400078e001b */
[----:B------:R-:W-:Y:S01]  /*7b2c0*/  IMAD.MOV.U32 R21, RZ, RZ, R26 ;  /* 0x000000ffff157224 */ /* 0x000fe200078e001a */
[----:B---3--:R-:W-:Y:S04]  /*7b2d0*/  STL.64 [R1+0x5138], R6 ;  /* 0x0051380601007387 */ /* 0x008fe80000100a00 */
[----:B----4-:R0:W-:Y:S04]  /*7b2e0*/  STL.64 [R1+0x5130], R4 ;  /* 0x0051300401007387 */ /* 0x0101e80000100a00 */
[----:B------:R-:W3:Y:S04]  /*7b2f0*/  LDL.LU R27, [R1+0x536c] ;  /* 0x00536c00011b7983 */ /* 0x000ee80000300800 */
[----:B------:R-:W4:Y:S04]  /*7b300*/  LDL.LU R26, [R1+0x5368] ;  /* 0x00536800011a7983 */ /* 0x000f280000300800 */
[----:B------:R1:W-:Y:S04]  /*7b310*/  STL.64 [R1+0x5140], R20 ;  /* 0x0051401401007387 */ /* 0x0003e80000100a00 */
[----:B0-----:R-:W2:Y:S04]  /*7b320*/  LDL.LU R4, [R1+0x870] ;  /* 0x0008700001047983 */ /* 0x001ea80000300800 */
[----:B------:R-:W2:Y:S04]  /*7b330*/  LDL.LU R5, [R1+0x874] ;  /* 0x0008740001057983 */ /* 0x000ea80000300800 */
[----:B------:R-:W3:Y:S04]  /*7b340*/  LDL.LU R6, [R1+0x878] ;  /* 0x0008780001067983 */ /* 0x000ee80000300800 */
[----:B------:R-:W3:Y:S01]  /*7b350*/  LDL.LU R7, [R1+0x87c] ;  /* 0x00087c0001077983 */ /* 0x000ee20000300800 */
[----:B-1----:R-:W-:-:S02]  /*7b360*/  IMAD.MOV.U32 R20, RZ, RZ, R25 ;  /* 0x000000ffff147224 */ /* 0x002fc400078e0019 */
[----:B------:R-:W-:Y:S01]  /*7b370*/  IMAD.MOV.U32 R21, RZ, RZ, R24 ;  /* 0x000000ffff157224 */ /* 0x000fe200078e0018 */
[----:B---3--:R-:W-:Y:S04]  /*7b380*/  STL.64 [R1+0x5150], R6 ;  /* 0x0051500601007387 */ /* 0x008fe80000100a00 */
[----:B--2---:R0:W-:Y:S04]  /*7b390*/  STL.64 [R1+0x5148], R4 ;  /* 0x0051480401007387 */ /* 0x0041e80000100a00 */
        /* <DEDUP_REMOVED lines=16> */
[----:B------:R-:W2:Y:S04]  /*7b4a0*/  LDL.LU R3, [R1+0x5354] ;  /* 0x0053540001037983 */ /* 0x000ea80000300800 */
        /* <DEDUP_REMOVED lines=29> */
[----:B--2---:R-:W-:Y:S01]  /*7b680*/  IMAD.MOV.U32 R21, RZ, RZ, R11 ;  /* 0x000000ffff157224 */ /* 0x004fe200078e000b */
        /* <DEDUP_REMOVED lines=24> */
[----:B------:R0:W-:Y:S02]  /*7b810*/  STL.64 [R1+0x5200], R20 ;  /* 0x0052001401007387 */ /* 0x0001e40000100a00 */
        /* <DEDUP_REMOVED lines=11> */
[----:B--2---:R-:W-:-:S02]  /*7b8d0*/  IMAD.MOV.U32 R20, RZ, RZ, R11 ;  /* 0x000000ffff147224 */ /* 0x004fc400078e000b */
        /* <DEDUP_REMOVED lines=38> */
[----:B------:R-:W-:Y:S01]  /*7bb40*/  IMAD.MOV.U32 R21, RZ, RZ, R11 ;  /* 0x000000ffff157224 */ /* 0x000fe200078e000b */
[----:B----4-:R-:W-:Y:S04]  /*7bb50*/  STL.64 [R1+0x5240], R6 ;  /* 0x0052400601007387 */ /* 0x010fe80000100a00 */
[----:B---3--:R0:W-:Y:S04]  /*7bb60*/  STL.64 [R1+0x5238], R4 ;  /* 0x0052380401007387 */ /* 0x0081e80000100a00 */
[----:B0-----:R-:W2:Y:S04]  /*7bb70*/  LDL.LU R4, [R1+0x920] ;  /* 0x0009200001047983 */ /* 0x001ea80000300800 */
[----:B------:R-:W2:Y:S04]  /*7bb80*/  LDL.LU R5, [R1+0x924] ;  /* 0x0009240001057983 */ /* 0x000ea80000300800 */
[----:B------:R-:W3:Y:S04]  /*7bb90*/  LDL.LU R6, [R1+0x928] ;  /* 0x0009280001067983 */ /* 0x000ee80000300800 */
[----:B------:R-:W3:Y:S04]  /*7bba0*/  LDL.LU R7, [R1+0x92c] ;  /* 0x00092c0001077983 */ /* 0x000ee80000300800 */
[----:B------:R-:W4:Y:S04]  /*7bbb0*/  LDL.LU R10, [R1+0x52fc] ;  /* 0x0052fc00010a7983 */ /* 0x000f280000300800 */
[----:B------:R-:W4:Y:S04]  /*7bbc0*/  LDL.LU R11, [R1+0x52f8] ;  /* 0x0052f800010b7983 */ /* 0x000f280000300800 */
[----:B------:R0:W-:Y:S04]  /*7bbd0*/  STL.64 [R1+0x5290], R20 ;  /* 0x0052901401007387 */ /* 0x0001e80000100a00 */
[----:B0-----:R-:W2:Y:S04]  /*7bbe0*/  LDL.LU R20, [R1+0x960] ;  /* 0x0009600001147983 */ /* 0x001ea80000300800 */
[----:B------:R-:W2:Y:S04]  /*7bbf0*/  LDL.LU R21, [R1+0x964] ;  /* 0x0009640001157983 */ /* 0x000ea80000300800 */
[----:B------:R-:W3:Y:S04]  /*7bc00*/  LDL.LU R22, [R1+0x968] ;  /* 0x0009680001167983 */ /* 0x000ee80000300800 */
[----:B------:R-:W3:Y:S04]  /*7bc10*/  LDL.LU R23, [R1+0x96c] ;  /* 0x00096c0001177983 */ /* 0x000ee80000300800 */
[----:B---3--:R-:W-:Y:S04]  /*7bc20*/  STL.64 [R1+0x52a0], R22 ;  /* 0x0052a01601007387 */ /* 0x008fe80000100a00 */
[----:B--2---:R0:W-:Y:S02]  /*7bc30*/  STL.64 [R1+0x5298], R20 ;  /* 0x0052981401007387 */ /* 0x0041e40000100a00 */
[----:B0-----:R-:W-:-:S02]  /*7bc40*/  IMAD.MOV.U32 R20, RZ, RZ, R27 ;  /* 0x000000ffff147224 */ /* 0x001fc400078e001b */
[----:B------:R-:W-:-:S05]  /*7bc50*/  IMAD.MOV.U32 R21, RZ, RZ, R26 ;  /* 0x000000ffff157224 */ /* 0x000fca00078e001a */
[----:B------:R-:W-:Y:S04]  /*7bc60*/  STL.64 [R1+0x52b8], R20 ;  /* 0x0052b81401007387 */ /* 0x000fe80000100a00 */
[----:B------:R-:W-:Y:S04]  /*7bc70*/  STL.64 [R1+0x5258], R6 ;  /* 0x0052580601007387 */ /* 0x000fe80000100a00 */
[----:B------:R0:W-:Y:S04]  /*7bc80*/  STL.64 [R1+0x5250], R4 ;  /* 0x0052500401007387 */ /* 0x0001e80000100a00 */
[----:B0-----:R-:W2:Y:S04]  /*7bc90*/  LDL.LU R4, [R1+0x930] ;  /* 0x0009300001047983 */ /* 0x001ea80000300800 */
[----:B------:R-:W2:Y:S04]  /*7bca0*/  LDL.LU R5, [R1+0x934] ;  /* 0x0009340001057983 */ /* 0x000ea80000300800 */
[----:B------:R-:W3:Y:S04]  /*7bcb0*/  LDL.LU R6, [R1+0x938] ;  /* 0x0009380001067983 */ /* 0x000ee80000300800 */
[----:B------:R-:W3:Y:S01]  /*7bcc0*/  LDL.LU R7, [R1+0x93c] ;  /* 0x00093c0001077983 */ /* 0x000ee20000300800 */
[----:B------:R-:W-:-:S02]  /*7bcd0*/  IMAD.MOV.U32 R20, RZ, RZ, R25 ;  /* 0x000000ffff147224 */ /* 0x000fc400078e0019 */
[----:B------:R-:W-:-:S05]  /*7bce0*/  IMAD.MOV.U32 R21, RZ, RZ, R24 ;  /* 0x000000ffff157224 */ /* 0x000fca00078e0018 */
        /* <DEDUP_REMOVED lines=11> */
[----:B------:R-:W4:Y:S04]  /*7bda0*/  LDL.LU R10, [R1+0x9a8] ;  /* 0x0009a800010a7983 */ /* 0x000f280000300800 */
[----:B------:R-:W4:Y:S04]  /*7bdb0*/  LDL.LU R11, [R1+0x9ac] ;  /* 0x0009ac00010b7983 */ /* 0x000f280000300800 */
[----:B------:R0:W-:Y:S04]  /*7bdc0*/  STL.64 [R1+0x52e8], R20 ;  /* 0x0052e81401007387 */ /* 0x0001e80000100a00 */
[----:B0-----:R-:W4:Y:S04]  /*7bdd0*/  LDL.64 R20, [R1+0x1a0] ;  /* 0x0001a00001147983 */ /* 0x001f280000100a00 */
        /* <DEDUP_REMOVED lines=12> */
[----:B------:R-:W-:-:S05]  /*7bea0*/  LOP3.LUT R28, R28, 0x20, RZ, 0x3c, !PT ;  /* 0x000000201c1c7812 */ /* 0x000fca00078e3cff */
[----:B------:R-:W0:Y:S04]  /*7beb0*/  LDSM.16.MT88.4 R24, [R28+UR4+0x12000] ;  /* 0x012000041c18783b */ /* 0x000e280008004200 */
[----:B---3--:R-:W-:Y:S04]  /*7bec0*/  STL.64 [R1+0x52c8], R6 ;  /* 0x0052c80601007387 */ /* 0x008fe80000100a00 */
[----:B--2---:R1:W-:Y:S04]  /*7bed0*/  STL.64 [R1+0x52c0], R4 ;  /* 0x0052c00401007387 */ /* 0x0043e80000100a00 */
[----:B-1----:R-:W2:Y:S04]  /*7bee0*/  LDL.LU R4, [R1+0x980] ;  /* 0x0009800001047983 */ /* 0x002ea80000300800 */
[----:B------:R-:W2:Y:S04]  /*7bef0*/  LDL.LU R5, [R1+0x984] ;  /* 0x0009840001057983 */ /* 0x000ea80000300800 */
[----:B------:R-:W3:Y:S04]  /*7bf00*/  LDL.LU R6, [R1+0x988] ;  /* 0x0009880001067983 */ /* 0x000ee80000300800 */
[----:B------:R-:W3:Y:S01]  /*7bf10*/  LDL.LU R7, [R1+0x98c] ;  /* 0x00098c0001077983 */ /* 0x000ee20000300800 */
[----:B----4-:R-:W-:Y:S03]  /*7bf20*/  HMMA.16816.F32.BF16 R8, R16, R20, R8 ;  /* 0x000000141008723c */ /* 0x010fe60000041808 */
[----:B---3--:R-:W-:Y:S04]  /*7bf30*/  STL.64 [R1+0x52e0], R6 ;  /* 0x0052e00601007387 */ /* 0x008fe80000100a00 */
[----:B--2---:R1:W-:Y:S04]  /*7bf40*/  STL.64 [R1+0x52d8], R4 ;  /* 0x0052d80401007387 */ /* 0x0043e80000100a00 */
[----:B-1----:R-:W2:Y:S04]  /*7bf50*/  LDL.LU R4, [R1+0x990] ;  /* 0x0009900001047983 */ /* 0x002ea80000300800 */
[----:B------:R-:W2:Y:S04]  /*7bf60*/  LDL.LU R5, [R1+0x994] ;  /* 0x0009940001057983 */ /* 0x000ea80000300800 */
[----:B------:R-:W2:Y:S04]  /*7bf70*/  LDL.LU R6, [R1+0x998] ;  /* 0x0009980001067983 */ /* 0x000ea80000300800 */
[----:B------:R-:W2:Y:S04]  /*7bf80*/  LDL.LU R7, [R1+0x99c] ;  /* 0x00099c0001077983 */ /* 0x000ea80000300800 */
[----:B------:R-:W3:Y:S04]  /*7bf90*/  LDL.LU R12, [R1+0x850] ;  /* 0x00085000010c7983 */ /* 0x000ee80000300800 */
[----:B------:R-:W3:Y:S04]  /*7bfa0*/  LDL.LU R13, [R1+0x854] ;  /* 0x00085400010d7983 */ /* 0x000ee80000300800 */
[----:B------:R-:W3:Y:S04]  /*7bfb0*/  LDL.LU R14, [R1+0x858] ;  /* 0x00085800010e7983 */ /* 0x000ee80000300800 */
[----:B------:R-:W3:Y:S04]  /*7bfc0*/  LDL.LU R15, [R1+0x85c] ;  /* 0x00085c00010f7983 */ /* 0x000ee80000300800 */
[----:B0-----:R-:W-:Y:S04]  /*7bfd0*/  STL.64 [R1+0x5080], R26 ;  /* 0x0050801a01007387 */ /* 0x001fe80000100a00 */
[----:B------:R0:W-:Y:S04]  /*7bfe0*/  STL.64 [R1+0x5078], R24 ;  /* 0x0050781801007387 */ /* 0x0001e80000100a00 */
[----:B------:R1:W-:Y:S04]  /*7bff0*/  STL.64 [R1+0x9a0], R8 ;  /* 0x0009a00801007387 */ /* 0x0003e80000100a00 */
[----:B------:R4:W-:Y:S01]  /*7c000*/  STL.64 [R1+0x9a8], R10 ;  /* 0x0009a80a01007387 */ /* 0x0009e20000100a00 */
[----:B0-----:R-:W-:-:S03]  /*7c010*/  IMAD.MOV.U32 R25, RZ, RZ, R3 ;  /* 0x000000ffff197224 */ /* 0x001fc600078e0003 */
[----:B-1----:R-:W3:Y:S01]  /*7c020*/  LDL.LU.64 R8, [R1+0x52f0] ;  /* 0x0052f00001087983 */ /* 0x002ee20000300a00 */
[----:B----4-:R-:W-:Y:S02]  /*7c030*/  IMAD.MOV.U32 R10, RZ, RZ, R20 ;  /* 0x000000ffff0a7224 */ /* 0x010fe400078e0014 */
[----:B------:R-:W-:Y:S02]  /*7c040*/  IMAD.MOV.U32 R3, RZ, RZ, R21 ;  /* 0x000000ffff037224 */ /* 0x000fe400078e0015 */
        /* <DEDUP_REMOVED lines=179> */
[----:B------:R-:W4:Y:S01]  /*7cb80*/  LDL.LU.64 R12, [R1+0x5098] ;  /* 0x00509800010c7983 */ /* 0x000f220000300a00 */
[----:B--2---:R-:W-:Y:S03]  /*7cb90*/  HMMA.16816.F32.BF16 R20, R16, R20, R4 ;  /* 0x000000141014723c */ /* 0x004fe60000041804 */
[----:B------:R-:W2:Y:S04]  /*7cba0*/  LDL.LU.64 R6, [R1+0x5090] ;  /* 0x0050900001067983 */ /* 0x000ea80000300a00 */
[----:B------:R-:W2:-:S15]  /*7cbb0*/  LDL.LU.64 R4, [R1+0x5088] ;  /* 0x0050880001047983 */ /* 0x000e9e0000300a00 */
[----:B------:R-:W-:-:S01]  /*7cbc0*/  NOP ;  /* 0x0000000000007918 */ /* 0x000fc20000000000 */
[----:B------:R-:W-:Y:S04]  /*7cbd0*/  STL.64 [R1+0x800], R20 ;  /* 0x0008001401007387 */ /* 0x000fe80000100a00 */
[----:B------:R-:W-:Y:S04]  /*7cbe0*/  STL.64 [R1+0x808], R22 ;  /* 0x0008081601007387 */ /* 0x000fe80000100a00 */
[----:B------:R-:W0:Y:S01]  /*7cbf0*/  LDSM.16.MT88.4 R20, [R28+UR4+0x12080] ;  /* 0x012080041c14783b */ /* 0x000e220008004200 */
[C---:B----4-:R-:W-:Y:S03]  /*7cc00*/  HMMA.16816.F32.BF16 R24, R16.reuse, R12, R24 ;  /* 0x0000000c1018723c */ /* 0x050fe60000041818 */
[----:B0-----:R-:W-:Y:S04]  /*7cc10*/  STL [R1+0x4e54], R22 ;  /* 0x004e541601007387 */ /* 0x001fe80000100800 */
[----:B------:R-:W-:Y:S04]  /*7cc20*/  STL [R1+0x4e50], R23 ;  /* 0x004e501701007387 */ /* 0x000fe80000100800 */
[----:B------:R0:W-:Y:S04]  /*7cc30*/  STL.64 [R1+0x5058], R20 ;  /* 0x0050581401007387 */ /* 0x0001e80000100a00 */
[----:B0-----:R-:W4:Y:S04]  /*7cc40*/  LDL.LU R20, [R1+0x11b0] ;  /* 0x0011b00001147983 */ /* 0x001f280000300800 */
[----:B------:R-:W4:Y:S04]  /*7cc50*/  LDL.LU R21, [R1+0x11b4] ;  /* 0x0011b40001157983 */ /* 0x000f280000300800 */
[----:B------:R-:W4:Y:S04]  /*7cc60*/  LDL.LU R22, [R1+0x11b8] ;  /* 0x0011b80001167983 */ /* 0x000f280000300800 */
[----:B------:R-:W4:Y:S04]  /*7cc70*/  LDL.LU R23, [R1+0x11bc] ;  /* 0x0011bc0001177983 */ /* 0x000f280000300800 */
[----:B------:R0:W-:Y:S04]  /*7cc80*/  STL.64 [R1+0x11c0], R24 ;  /* 0x0011c01801007387 */ /* 0x0001e80000100a00 */
[----:B------:R1:W-:Y:S04]  /*7cc90*/  STL.64 [R1+0x11c8], R26 ;  /* 0x0011c81a01007387 */ /* 0x0003e80000100a00 */
[----:B0-----:R-:W2:Y:S04]  /*7cca0*/  LDL.LU R24, [R1+0x7f0] ;  /* 0x0007f00001187983 */ /* 0x001ea80000300800 */
[----:B------:R-:W2:Y:S04]  /*7ccb0*/  LDL.LU R25, [R1+0x7f4] ;  /* 0x0007f40001197983 */ /* 0x000ea80000300800 */
[----:B-1----:R-:W2:Y:S04]  /*7ccc0*/  LDL.LU R26, [R1+0x7f8] ;  /* 0x0007f800011a7983 */ /* 0x002ea80000300800 */
[----:B------:R-:W2:Y:S04]  /*7ccd0*/  LDL.LU R27, [R1+0x7fc] ;  /* 0x0007fc00011b7983 */ /* 0x000ea80000300800 */
[----:B---3--:R-:W-:Y:S04]  /*7cce0*/  STL.64 [R1+0x4e98], R14 ;  /* 0x004e980e01007387 */ /* 0x008fe80000100a00 */
[----:B------:R0:W-:Y:S04]  /*7ccf0*/  STL.64 [R1+0x4e90], R12 ;  /* 0x004e900c01007387 */ /* 0x0001e80000100a00 */
[----:B0-----:R-:W3:Y:S04]  /*7cd00*/  LDL.64 R12, [R1+0x160] ;  /* 0x00016000010c7983 */ /* 0x001ee80000100a00 */
[----:B---3--:R0:W-:Y:S04]  /*7cd10*/  STL.64 [R1+0x5010], R12 ;  /* 0x0050100c01007387 */ /* 0x0081e80000100a00 */
[----:B0-----:R-:W3:Y:S01]  /*7cd20*/  LDL.64 R12, [R1+0x180] ;  /* 0x00018000010c7983 */ /* 0x001ee20000100a00 */
[----:B----4-:R-:W-:Y:S03]  /*7cd30*/  HMMA.16816.F32.BF16 R20, R16, R8, R20 ;  /* 0x000000081014723c */ /* 0x010fe60000041814 */
[----:B---3--:R0:W-:Y:S04]  /*7cd40*/  STL.64 [R1+0x5028], R12 ;  /* 0x0050280c01007387 */ /* 0x0081e80000100a00 */
[----:B0-----:R-:W3:Y:S04]  /*7cd50*/  LDL.64 R12, [R1+0x190] ;  /* 0x00019000010c7983 */ /* 0x001ee80000100a00 */
[----:B---3--:R-:W-:-:S12]  /*7cd60*/  STL.64 [R1+0x5038], R12 ;  /* 0x0050380c01007387 */ /* 0x008fd80000100a00 */
[----:B------:R0:W-:Y:S04]  /*7cd70*/  STL.64 [R1+0x11b0], R20 ;  /* 0x0011b01401007387 */ /* 0x0001e80000100a00 */
[----:B------:R1:W-:Y:S04]  /*7cd80*/  STL.64 [R1+0x11b8], R22 ;  /* 0x0011b81601007387 */ /* 0x0003e80000100a00 */
[----:B0-----:R-:W3:Y:S04]  /*7cd90*/  LDL.LU R20, [R1+0xf60] ;  /* 0x000f600001147983 */ /* 0x001ee80000300800 */
[----:B------:R-:W3:Y:S04]  /*7cda0*/  LDL.LU R21, [R1+0xf64] ;  /* 0x000f640001157983 */ /* 0x000ee80000300800 */
[----:B-1----:R-:W4:Y:S04]  /*7cdb0*/  LDL.LU R22, [R1+0xf68] ;  /* 0x000f680001167983 */ /* 0x002f280000300800 */
[----:B------:R-:W4:Y:S01]  /*7cdc0*/  LDL.LU R23, [R1+0xf6c] ;  /* 0x000f6c0001177983 */ /* 0x000f220000300800 */
[----:B------:R-:W-:-:S02]  /*7cdd0*/  IMAD.MOV.U32 R12, RZ, RZ, R10 ;  /* 0x000000ffff0c7224 */ /* 0x000fc400078e000a */
[----:B------:R-:W-:Y:S01]  /*7cde0*/  IMAD.MOV.U32 R13, RZ, RZ, R3 ;  /* 0x000000ffff0d7224 */ /* 0x000fe200078e0003 */
[----:B----4-:R-:W-:Y:S04]  /*7cdf0*/  STL.64 [R1+0x5068], R22 ;  /* 0x0050681601007387 */ /* 0x010fe80000100a00 */
[----:B---3--:R-:W-:Y:S04]  /*7ce00*/  STL.64 [R1+0x5060], R20 ;  /* 0x0050601401007387 */ /* 0x008fe80000100a00 */
[----:B------:R0:W-:Y:S04]  /*7ce10*/  STL.64 [R1+0x5050], R12 ;  /* 0x0050500c01007387 */ /* 0x0001e80000100a00 */
[----:B0-----:R-:W3:Y:S01]  /*7ce20*/  LDL.64 R12, [R1+0x1b0] ;  /* 0x0001b000010c7983 */ /* 0x001ee20000100a00 */
[----:B--2---:R-:W-:Y:S03]  /*7ce30*/  HMMA.16816.F32.BF16 R16, R16, R4, R24 ;  /* 0x000000041010723c */ /* 0x004fe60000041818 */
[----:B---3--:R0:W-:Y:S04]  /*7ce40*/  STL.64 [R1+0x5070], R12 ;  /* 0x0050700c01007387 */ /* 0x0081e80000100a00 */
[----:B0-----:R-:W2:Y:S04]  /*7ce50*/  LDL.LU R12, [R1+0xf70] ;  /* 0x000f7000010c7983 */ /* 0x001ea80000300800 */
[----:B------:R-:W2:Y:S04]  /*7ce60*/  LDL.LU R13, [R1+0xf74] ;  /* 0x000f7400010d7983 */ /* 0x000ea80000300800 */
[----:B------:R-:W2:Y:S04]  /*7ce70*/  LDL.LU R14, [R1+0xf78] ;  /* 0x000f7800010e7983 */ /* 0x000ea80000300800 */
[----:B------:R-:W2:Y:S04]  /*7ce80*/  LDL.LU R15, [R1+0xf7c] ;  /* 0x000f7c00010f7983 */ /* 0x000ea80000300800 */
[----:B------:R-:W-:Y:S04]  /*7ce90*/  STL [R1+0x4e78], R9 ;  /* 0x004e780901007387 */ /* 0x000fe80000100800 */
[----:B------:R0:W-:Y:S04]  /*7cea0*/  STL [R1+0x5030], R8 ;  /* 0x0050300801007387 */ /* 0x0001e80000100800 */
        /* <DEDUP_REMOVED lines=9> */
[----:B------:R-:W3:Y:S04]  /*7cf40*/  LDL.LU R11, [R1+0xf5c] ;  /* 0x000f5c00010b7983 */ /* 0x000ee80000300800 */
[----:B------:R-:W2:Y:S04]  /*7cf50*/  LDL.LU.64 R26, [R1+0x5080] ;  /* 0x00508000011a7983 */ /* 0x000ea80000300a00 */
[----:B------:R-:W2:Y:S04]  /*7cf60*/  LDL.LU.64 R24, [R1+0x5078] ;  /* 0x0050780001187983 */ /* 0x000ea80000300a00 */
[----:B------:R-:W-:Y:S04]  /*7cf70*/  STL.64 [R1+0x4e70], R6 ;  /* 0x004e700601007387 */ /* 0x000fe80000100a00 */
[----:B------:R0:W-:Y:S04]  /*7cf80*/  STL.64 [R1+0x4e68], R4 ;  /* 0x004e680401007387 */ /* 0x0001e80000100a00 */
[----:B------:R-:W-:Y:S04]  /*7cf90*/  STL.64 [R1+0x7f0], R16 ;  /* 0x0007f01001007387 */ /* 0x000fe80000100a00 */
[----:B------:R-:W-:Y:S04]  /*7cfa0*/  STL.64 [R1+0x7f8], R18 ;  /* 0x0007f81201007387 */ /* 0x000fe80000100a00 */
[----:B0-----:R-:W4:Y:S04]  /*7cfb0*/  LDL.LU R4, [R1+0xf10] ;  /* 0x000f100001047983 */ /* 0x001f280000300800 */
[----:B------:R-:W4:Y:S04]  /*7cfc0*/  LDL.LU R5, [R1+0xf14] ;  /* 0x000f140001057983 */ /* 0x000f280000300800 */
[----:B------:R-:W3:Y:S04]  /*7cfd0*/  LDL.LU R6, [R1+0xf18] ;  /* 0x000f180001067983 */ /* 0x000ee80000300800 */
[----:B------:R-:W3:Y:S01]  /*7cfe0*/  LDL.LU R7, [R1+0xf1c] ;  /* 0x000f1c0001077983 */ /* 0x000ee20000300800 */
[----:B------:R-:W-:-:S02]  /*7cff0*/  IMAD.MOV.U32 R20, RZ, RZ, R2 ;  /* 0x000000ffff147224 */ /* 0x000fc400078e0002 */
[----:B------:R-:W-:Y:S01]  /*7d000*/  IMAD.MOV.U32 R21, RZ, RZ, R0 ;  /* 0x000000ffff157224 */ /* 0x000fe200078e0000 */
[----:B---3--:R-:W-:Y:S04]  /*7d010*/  STL.64 [R1+0x5020], R6 ;  /* 0x0050200601007387 */ /* 0x008fe80000100a00 */
[----:B----4-:R0:W-:Y:S04]  /*7d020*/  STL.64 [R1+0x5018], R4 ;  /* 0x0050180401007387 */ /* 0x0101e80000100a00 */
[----:B0-----:R-:W3:Y:S04]  /*7d030*/  LDL.LU R4, [R1+0xf30] ;  /* 0x000f300001047983 */ /* 0x001ee80000300800 */
[----:B------:R-:W3:Y:S04]  /*7d040*/  LDL.LU R5, [R1+0xf34] ;  /* 0x000f340001057983 */ /* 0x000ee80000300800 */
[----:B------:R-:W3:Y:S04]  /*7d050*/  LDL.LU R6, [R1+0xf38] ;  /* 0x000f380001067983 */ /* 0x000ee80000300800 */
[----:B------:R-:W3:Y:S04]  /*7d060*/  LDL.LU R7, [R1+0xf3c] ;  /* 0x000f3c0001077983 */ /* 0x000ee80000300800 */
[----:B------:R-:W4:Y:S01]  /*7d070*/  LDL.64 R16, [R1] ;  /* 0x0000000001107983 */ /* 0x000f220000100a00 */
[----:B--2---:R-:W-:Y:S03]  /*7d080*/  HMMA.16816.F32.BF16 R20, R24, R20, R12 ;  /* 0x000000141814723c */ /* 0x004fe6000004180c */
[----:B----4-:R0:W-:Y:S04]  /*7d090*/  STL.64 [R1+0x4eb0], R16 ;  /* 0x004eb01001007387 */ /* 0x0101e80000100a00 */
[----:B0-----:R-:W2:Y:S04]  /*7d0a0*/  LDL.64 R16, [R1+0x170] ;  /* 0x0001700001107983 */ /* 0x001ea80000100a00 */
[----:B------:R-:W4:-:S12]  /*7d0b0*/  LDL.LU.64 R12, [R1+0x5070] ;  /* 0x00507000010c7983 */ /* 0x000f180000300a00 */
[----:B------:R-:W-:Y:S04]  /*7d0c0*/  STL.64 [R1+0xf70], R20 ;  /* 0x000f701401007387 */ /* 0x000fe80000100a00 */
[----:B------:R0:W-:Y:S04]  /*7d0d0*/  STL.64 [R1+0xf78], R22 ;  /* 0x000f781601007387 */ /* 0x0001e80000100a00 */
[----:B0-----:R-:W4:Y:S04]  /*7d0e0*/  LDL.LU.64 R22, [R1+0x5068] ;  /* 0x0050680001167983 */ /* 0x001f280000300a00 */
[----:B------:R-:W4:Y:S02]  /*7d0f0*/  LDL.LU.64 R20, [R1+0x5060] ;  /* 0x0050600001147983 */ /* 0x000f240000300a00 */
[----:B----4-:R-:W-:-:S15]  /*7d100*/  HMMA.16816.F32.BF16 R20, R24, R12, R20 ;  /* 0x0000000c1814723c */ /* 0x010fde0000041814 */
[----:B------:R-:W-:-:S08]  /*7d110*/  NOP ;  /* 0x0000000000007918 */ /* 0x000fd00000000000 */
[----:B------:R0:W-:Y:S04]  /*7d120*/  STL.64 [R1+0xf60], R20 ;  /* 0x000f601401007387 */ /* 0x0001e80000100a00 */
[----:B------:R1:W-:Y:S04]  /*7d130*/  STL.64 [R1+0xf68], R22 ;  /* 0x000f681601007387 */ /* 0x0003e80000100a00 */
[----:B0-----:R-:W4:Y:S01]  /*7d140*/  LDL.LU.64 R20, [R1+0x5058] ;  /* 0x0050580001147983 */ /* 0x001f220000300a00 */
[----:B-1----:R-:W-:Y:S02]  /*7d150*/  IMAD.MOV.U32 R22, RZ, RZ, R12 ;  /* 0x000000ffff167224 */ /* 0x002fe400078e000c */
[----:B------:R-:W-:-:S02]  /*7d160*/  IMAD.MOV.U32 R23, RZ, RZ, R13 ;  /* 0x000000ffff177224 */ /* 0x000fc400078e000d */
[----:B------:R-:W3:Y:S04]  /*7d170*/  LDL.LU.64 R12, [R1+0x5050] ;  /* 0x00505000010c7983 */ /* 0x000ee80000300a00 */
[----:B------:R-:W-:Y:S01]  /*7d180*/  STL.64 [R1+0x4e60], R22 ;  /* 0x004e601601007387 */ /* 0x000fe20000100a00 */
[C---:B---3--:R-:W-:Y:S03]  /*7d190*/  HMMA.16816.F32.BF16 R12, R24.reuse, R12, R8 ;  /* 0x0000000c180c723c */ /* 0x048fe60000041808 */
[----:B----4-:R0:W-:Y:S04]  /*7d1a0*/  STL.64 [R1+0x4e58], R20 ;  /* 0x004e581401007387 */ /* 0x0101e80000100a00 */
[----:B0-----:R-:W2:Y:S04]  /*7d1b0*/  LDL.LU R20, [R1+0xf20] ;  /* 0x000f200001147983 */ /* 0x001ea80000300800 */
[----:B------:R-:W2:Y:S04]  /*7d1c0*/  LDL.LU R21, [R1+0xf24] ;  /* 0x000f240001157983 */ /* 0x000ea80000300800 */
[----:B------:R-:W2:Y:S04]  /*7d1d0*/  LDL.LU R22, [R1+0xf28] ;  /* 0x000f280001167983 */ /* 0x000ea80000300800 */
[----:B------:R-:W2:Y:S04]  /*7d1e0*/  LDL.LU R23, [R1+0xf2c] ;  /* 0x000f2c0001177983 */ /* 0x000ea80000300800 */
[----:B------:R-:W3:Y:S04]  /*7d1f0*/  LDL.LU.64 R10, [R1+0x5048] ;  /* 0x00504800010a7983 */ /* 0x000ee80000300a00 */
[----:B------:R-:W3:Y:S04]  /*7d200*/  LDL.LU.64 R8, [R1+0x5040] ;  /* 0x0050400001087983 */ /* 0x000ee80000300a00 */
[----:B------:R0:W-:Y:S04]  /*7d210*/  STL.64 [R1+0xf50], R12 ;  /* 0x000f500c01007387 */ /* 0x0001e80000100a00 */
[----:B------:R-:W-:Y:S04]  /*7d220*/  STL.64 [R1+0xf58], R14 ;  /* 0x000f580e01007387 */ /* 0x000fe80000100a00 */
[----:B0-----:R-:W3:Y:S02]  /*7d230*/  LDL.LU.64 R12, [R1+0x5038] ;  /* 0x00503800010c7983 */ /* 0x001ee40000300a00 */
[----:B---3--:R-:W-:Y:S06]  /*7d240*/  HMMA.16816.F32.BF16 R8, R24, R12, R8 ;  /* 0x0000000c1808723c */ /* 0x008fec0000041808 */
[----:B------:R-:W-:-:S15]  /*7d250*/  IMAD.MOV.U32 R29, RZ, RZ, R13 ;  /* 0x000000ffff1d7224 */ /* 0x000fde00078e000d */
[----:B------:R-:W-:-:S02]  /*7d260*/  NOP ;  /* 0x0000000000007918 */ /* 0x000fc40000000000 */
[----:B------:R0:W-:Y:S04]  /*7d270*/  STL.64 [R1+0xf40], R8 ;  /* 0x000f400801007387 */ /* 0x0001e80000100a00 */
[----:B------:R-:W-:Y:S04]  /*7d280*/  STL.64 [R1+0xf48], R10 ;  /* 0x000f480a01007387 */ /* 0x000fe80000100a00 */
[----:B0-----:R-:W3:Y:S01]  /*7d290*/  LDL.LU R8, [R1+0x5030] ;  /* 0x0050300001087983 */ /* 0x001ee20000300800 */
[----:B------:R-:W-:-:S03]  /*7d2a0*/  IMAD.MOV.U32 R9, RZ, RZ, R12 ;  /* 0x000000ffff097224 */ /* 0x000fc600078e000c */
[----:B------:R-:W4:Y:S02]  /*7d2b0*/  LDL.LU.64 R12, [R1+0x5028] ;  /* 0x00502800010c7983 */ /* 0x000f240000300a00 */
[----:B----4-:R-:W-:Y:S06]  /*7d2c0*/  HMMA.16816.F32.BF16 R4, R24, R12, R4 ;  /* 0x0000000c1804723c */ /* 0x010fec0000041804 */
[----:B------:R-:W-:Y:S02]  /*7d2d0*/  IMAD.MOV.U32 R2, RZ, RZ, R12 ;  /* 0x000000ffff027224 */ /* 0x000fe400078e000c */
[----:B------:R-:W-:-:S15]  /*7d2e0*/  IMAD.MOV.U32 R0, RZ, RZ, R13 ;  /* 0x000000ffff007224 */ /* 0x000fde00078e000d */
[----:B------:R-:W-:Y:S04]  /*7d2f0*/  STL.64 [R1+0xf30], R4 ;  /* 0x000f300401007387 */ /* 0x000fe80000100a00 */
[----:B------:R0:W-:Y:S04]  /*7d300*/  STL.64 [R1+0xf38], R6 ;  /* 0x000f380601007387 */ /* 0x0001e80000100a00 */
[----:B0-----:R-:W4:Y:S04]  /*7d310*/  LDL.LU.64 R6, [R1+0x5020] ;  /* 0x0050200001067983 */ /* 0x001f280000300a00 */
[----:B------:R-:W4:Y:S04]  /*7d320*/  LDL.LU.64 R4, [R1+0x5018] ;  /* 0x0050180001047983 */ /* 0x000f280000300a00 */
[----:B------:R-:W4:Y:S01]  /*7d330*/  LDL.LU.64 R12, [R1+0x5010] ;  /* 0x00501000010c7983 */ /* 0x000f220000300a00 */
[----:B--2---:R-:W-:Y:S06]  /*7d340*/  HMMA.16816.F32.BF16 R20, R24, R16, R20 ;  /* 0x000000101814723c */ /* 0x004fec0000041814 */
[----:B------:R-:W-:Y:S01]  /*7d350*/  IMAD.MOV.U32 R3, RZ, RZ, R17 ;  /* 0x000000ffff037224 */ /* 0x000fe200078e0011 */
[----:B------:R-:W-:Y:S01]  /*7d360*/  STL [R1+0x4d8c], R0 ;  /* 0x004d8c0001007387 */ /* 0x000fe20000100800 */
[----:B------:R-:W-:-:S03]  /*7d370*/  IMAD.MOV.U32 R28, RZ, RZ, R16 ;  /* 0x000000ffff1c7224 */ /* 0x000fc600078e0010 */
[----:B------:R-:W-:-:S12]  /*7d380*/  STL [R1+0x4d88], R2 ;  /* 0x004d880201007387 */ /* 0x000fd80000100800 */
[----:B------:R0:W-:Y:S04]  /*7d390*/  STL.64 [R1+0xf20], R20 ;  /* 0x000f201401007387 */ /* 0x0001e80000100a00 */
[----:B------:R1:W-:Y:S04]  /*7d3a0*/  STL.64 [R1+0xf28], R22 ;  /* 0x000f281601007387 */ /* 0x0003e80000100a00 */
[----:B------:R-:W-:Y:S04]  /*7d3b0*/  STL [R1+0x4d94], R3 ;  /* 0x004d940301007387 */ /* 0x000fe80000100800 */
[----:B------:R-:W-:Y:S01]  /*7d3c0*/  STL [R1+0x4d90], R28 ;  /* 0x004d901c01007387 */ /* 0x000fe20000100800 */
[----:B----4-:R-:W-:-:S15]  /*7d3d0*/  HMMA.16816.F32.BF16 R4, R24, R12, R4 ;  /* 0x0000000c1804723c */ /* 0x010fde0000041804 */
[----:B------:R-:W-:-:S08]  /*7d3e0*/  NOP ;  /* 0x0000000000007918 */ /* 0x000fd00000000000 */
[----:B------:R-:W-:Y:S04]  /*7d3f0*/  STL.64 [R1+0xf10], R4 ;  /* 0x000f100401007387 */ /* 0x000fe80000100a00 */
[----:B------:R-:W-:Y:S04]  /*7d400*/  STL.64 [R1+0xf18], R6 ;  /* 0x000f180601007387 */ /* 0x000fe80000100a00 */
[----:B0-----:R-:W2:Y:S04]  /*7d410*/  LDL.LU R20, [R1+0xea0] ;  /* 0x000ea00001147983 */ /* 0x001ea80000300800 */
[----:B------:R-:W2:Y:S04]  /*7d420*/  LDL.LU R21, [R1+0xea4] ;  /* 0x000ea40001157983 */ /* 0x000ea80000300800 */
[----:B-1----:R-:W4:Y:S04]  /*7d430*/  LDL.LU R22, [R1+0xea8] ;  /* 0x000ea80001167983 */ /* 0x002f280000300800 */
[----:B------:R-:W4:Y:S04]  /*7d440*/  LDL.LU R23, [R1+0xeac] ;  /* 0x000eac0001177983 */ /* 0x000f280000300800 */
[----:B----4-:R-:W-:Y:S04]  /*7d450*/  STL.64 [R1+0x4f88], R22 ;  /* 0x004f881601007387 */ /* 0x010fe80000100a00 */
        /* <DEDUP_REMOVED lines=8> */
[----:B--2---:R-:W-:Y:S04]  /*7d4e0*/  STL.64 [R1+0x4fe0], R20 ;  /* 0x004fe01401007387 */ /* 0x004fe80000100a00 */
[----:B------:R-:W2:Y:S04]  /*7d4f0*/  LDL.64 R16, [R1+0xf0] ;  /* 0x0000f00001107983 */ /* 0x000ea80000100a00 */
[----:B--2---:R0:W-:Y:S04]  /*7d500*/  STL.64 [R1+0x4f90], R16 ;  /* 0x004f901001007387 */ /* 0x0041e80000100a00 */
[----:B0-----:R-:W2:Y:S04]  /*7d510*/  LDL.LU R16, [R1+0xeb0] ;  /* 0x000eb00001107983 */ /* 0x001ea80000300800 */
[----:B------:R-:W2:Y:S04]  /*7d520*/  LDL.LU R17, [R1+0xeb4] ;  /* 0x000eb40001117983 */ /* 0x000ea80000300800 */
[----:B------:R-:W4:Y:S04]  /*7d530*/  LDL.LU R18, [R1+0xeb8] ;  /* 0x000eb80001127983 */ /* 0x000f280000300800 */
[----:B------:R-:W4:Y:S04]  /*7d540*/  LDL.LU R19, [R1+0xebc] ;  /* 0x000ebc0001137983 */ /* 0x000f280000300800 */
[----:B------:R-:W3:Y:S04]  /*7d550*/  LDL R20, [R1+0x140] ;  /* 0x0001400001147983 */ /* 0x000ee80000100800 */
[----:B------:R-:W3:Y:S04]  /*7d560*/  LDL R21, [R1+0x144] ;  /* 0x0001440001157983 */ /* 0x000ee80000100800 */
[----:B---3--:R0:W-:Y:S04]  /*7d570*/  STL.64 [R1+0x4ff8], R20 ;  /* 0x004ff81401007387 */ /* 0x0081e80000100a00 */
[----:B0-----:R-:W3:Y:S04]  /*7d580*/  LDL.64 R20, [R1+0x150] ;  /* 0x0001500001147983 */ /* 0x001ee80000100a00 */
        /* <DEDUP_REMOVED lines=30> */
[----:B------:R-:W-:-:S03]  /*7d770*/  IMAD.MOV.U32 R10, RZ, RZ, R13 ;  /* 0x000000ffff0a7224 */ /* 0x000fc600078e000d */
[----:B------:R-:W4:Y:S01]  /*7d780*/  LDL.LU R4, [R1+0xe90] ;  /* 0x000e900001047983 */ /* 0x000f220000300800 */
[----:B------:R-:W-:-:S03]  /*7d790*/  IMAD.MOV.U32 R11, RZ, RZ, R12 ;  /* 0x000000ffff0b7224 */ /* 0x000fc600078e000c */
[----:B------:R-:W4:Y:S04]  /*7d7a0*/  LDL.LU R5, [R1+0xe94] ;  /* 0x000e940001057983 */ /* 0x000f280000300800 */
[----:B------:R-:W4:Y:S04]  /*7d7b0*/  LDL.LU R6, [R1+0xe98] ;  /* 0x000e980001067983 */ /* 0x000f280000300800 */
[----:B------:R-:W4:Y:S04]  /*7d7c0*/  LDL.LU R7, [R1+0xe9c] ;  /* 0x000e9c0001077983 */ /* 0x000f280000300800 */
[----:B------:R-:W4:Y:S04]  /*7d7d0*/  LDL.64 R12, [R1+0xe0] ;  /* 0x0000e000010c7983 */ /* 0x000f280000100a00 */
[----:B------:R-:W-:Y:S04]  /*7d7e0*/  STL [R1+0x4d9c], R10 ;  /* 0x004d9c0a01007387 */ /* 0x000fe80000100800 */
[----:B------:R-:W-:Y:S01]  /*7d7f0*/  STL [R1+0x4d98], R11 ;  /* 0x004d980b01007387 */ /* 0x000fe20000100800 */
[----:B---3--:R-:W-:-:S02]  /*7d800*/  IMAD.MOV.U32 R0, RZ, RZ, R20 ;  /* 0x000000ffff007224 */ /* 0x008fc400078e0014 */
[----:B------:R-:W-:Y:S01]  /*7d810*/  IMAD.MOV.U32 R2, RZ, RZ, R21 ;  /* 0x000000ffff027224 */ /* 0x000fe200078e0015 */
        /* <DEDUP_REMOVED lines=49> */
[----:B------:R0:W-:Y:S04]  /*7db30*/  STL.64 [R1+0xeb0], R16 ;  /* 0x000eb01001007387 */ /* 0x0001e80000100a00 */
[----:B------:R-:W-:Y:S04]  /*7db40*/  STL.64 [R1+0xeb8], R18 ;  /* 0x000eb81201007387 */ /* 0x000fe80000100a00 */
        /* <DEDUP_REMOVED lines=9> */
[----:B------:R0:W-:Y:S04]  /*7dbe0*/  STL.64 [R1+0xea0], R20 ;  /* 0x000ea01401007387 */ /* 0x0001e80000100a00 */
[----:B------:R1:W-:Y:S04]  /*7dbf0*/  STL.64 [R1+0xea8], R22 ;  /* 0x000ea81601007387 */ /* 0x0003e80000100a00 */
[----:B------:R-:W-:Y:S04]  /*7dc00*/  STL [R1+0x4dcc], R10 ;  /* 0x004dcc0a01007387 */ /* 0x000fe80000100800 */
[----:B------:R-:W-:Y:S04]  /*7dc10*/  STL [R1+0x4dc8], R11 ;  /* 0x004dc80b01007387 */ /* 0x000fe80000100800 */
[----:B------:R2:W-:Y:S04]  /*7dc20*/  STL.64 [R1+0x4f60], R8 ;  /* 0x004f600801007387 */ /* 0x0005e80000100a00 */
[----:B------:R-:W-:Y:S04]  /*7dc30*/  STL.64 [R1+0xe90], R4 ;  /* 0x000e900401007387 */ /* 0x000fe80000100a00 */
[----:B------:R-:W-:Y:S04]  /*7dc40*/  STL.64 [R1+0xe98], R6 ;  /* 0x000e980601007387 */ /* 0x000fe80000100a00 */
[----:B0-----:R-:W3:Y:S04]  /*7dc50*/  LDL.LU R20, [R1+0xe30] ;  /* 0x000e300001147983 */ /* 0x001ee80000300800 */
[----:B------:R-:W3:Y:S04]  /*7dc60*/  LDL.LU R21, [R1+0xe34] ;  /* 0x000e340001157983 */ /* 0x000ee80000300800 */
[----:B-1----:R-:W4:Y:S04]  /*7dc70*/  LDL.LU R22, [R1+0xe38] ;  /* 0x000e380001167983 */ /* 0x002f280000300800 */
[----:B------:R-:W4:Y:S04]  /*7dc80*/  LDL.LU R23, [R1+0xe3c] ;  /* 0x000e3c0001177983 */ /* 0x000f280000300800 */
[----:B--2---:R-:W2:Y:S04]  /*7dc90*/  LDL.LU R8, [R1+0xe70] ;  /* 0x000e700001087983 */ /* 0x004ea80000300800 */
[----:B------:R-:W2:Y:S04]  /*7dca0*/  LDL.LU R9, [R1+0xe74] ;  /* 0x000e740001097983 */ /* 0x000ea80000300800 */
[----:B------:R-:W3:Y:S04]  /*7dcb0*/  LDL.LU R10, [R1+0xe78] ;  /* 0x000e7800010a7983 */ /* 0x000ee80000300800 */
[----:B------:R-:W3:Y:S04]  /*7dcc0*/  LDL.LU R11, [R1+0xe7c] ;  /* 0x000e7c00010b7983 */ /* 0x000ee80000300800 */
[----:B---3--:R-:W-:Y:S04]  /*7dcd0*/  STL.64 [R1+0x4f70], R10 ;  /* 0x004f700a01007387 */ /* 0x008fe80000100a00 */
[----:B--2---:R0:W-:Y:S04]  /*7dce0*/  STL.64 [R1+0x4f68], R8 ;  /* 0x004f680801007387 */ /* 0x0041e80000100a00 */
[----:B0-----:R-:W2:Y:S04]  /*7dcf0*/  LDL.64 R8, [R1+0xd0] ;  /* 0x0000d00001087983 */ /* 0x001ea80000100a00 */
[----:B----4-:R-:W-:Y:S04]  /*7dd00*/  STL.64 [R1+0x4f18], R22 ;  /* 0x004f181601007387 */ /* 0x010fe80000100a00 */
[----:B------:R0:W-:Y:S04]  /*7dd10*/  STL.64 [R1+0x4f10], R20 ;  /* 0x004f101401007387 */ /* 0x0001e80000100a00 */
[----:B0-----:R-:W3:Y:S04]  /*7dd20*/  LDL.64 R20, [R1+0x90] ;  /* 0x0000900001147983 */ /* 0x001ee80000100a00 */
[----:B---3--:R0:W-:Y:S04]  /*7dd30*/  STL.64 [R1+0x4f28], R20 ;  /* 0x004f281401007387 */ /* 0x0081e80000100a00 */
[----:B0-----:R-:W3:Y:S04]  /*7dd40*/  LDL.64 R20, [R1+0xa0] ;  /* 0x0000a00001147983 */ /* 0x001ee80000100a00 */
[----:B---3--:R0:W-:Y:S04]  /*7dd50*/  STL.64 [R1+0x4f40], R20 ;  /* 0x004f401401007387 */ /* 0x0081e80000100a00 */
[----:B0-----:R-:W3:Y:S04]  /*7dd60*/  LDL.64 R20, [R1+0xb0] ;  /* 0x0000b00001147983 */ /* 0x001ee80000100a00 */
[----:B---3--:R0:W-:Y:S04]  /*7dd70*/  STL.64 [R1+0x4f58], R20 ;  /* 0x004f581401007387 */ /* 0x0081e80000100a00 */
[----:B0-----:R-:W3:Y:S04]  /*7dd80*/  LDL.64 R20, [R1+0xc0] ;  /* 0x0000c00001147983 */ /* 0x001ee80000100a00 */
[----:B---3--:R0:W-:Y:S04]  /*7dd90*/  STL.64 [R1+0x4f78], R20 ;  /* 0x004f781401007387 */ /* 0x0081e80000100a00 */
[----:B0-----:R-:W2:Y:S04]  /*7dda0*/  LDL.LU R20, [R1+0xe80] ;  /* 0x000e800001147983 */ /* 0x001ea80000300800 */
[----:B------:R-:W2:Y:S04]  /*7ddb0*/  LDL.LU R21, [R1+0xe84] ;  /* 0x000e840001157983 */ /* 0x000ea80000300800 */
[----:B------:R-:W2:Y:S04]  /*7ddc0*/  LDL.LU R22, [R1+0xe88] ;  /* 0x000e880001167983 */ /* 0x000ea80000300800 */
[----:B------:R-:W2:Y:S04]  /*7ddd0*/  LDL.LU R23, [R1+0xe8c] ;  /* 0x000e8c0001177983 */ /* 0x000ea80000300800 */
[----:B------:R-:W3:Y:S04]  /*7dde0*/  LDL.64 R16, [R1+0x80] ;  /* 0x0000800001107983 */ /* 0x000ee80000100a00 */
        /* <DEDUP_REMOVED lines=13> */
[----:B------:R-:W-:Y:S02]  /*7dec0*/  IMAD.MOV.U32 R0, RZ, RZ, R12 ;  /* 0x000000ffff007224 */ /* 0x000fe400078e000c */
[----:B------:R-:W-:Y:S02]  /*7ded0*/  IMAD.MOV.U32 R3, RZ, RZ, R8 ;  /* 0x000000ffff037224 */ /* 0x000fe400078e0008 */
        /* <DEDUP_REMOVED lines=11> */
[----:B------:R-:W3:Y:S04]  /*7df90*/  LDL.64 R12, [R1+0x70] ;  /* 0x00007000010c7983 */ /* 0x000ee80000100a00 */
[----:B------:R-:W-:Y:S04]  /*7dfa0*/  STL [R1+0x4dd4], R2 ;  /* 0x004dd40201007387 */ /* 0x000fe80000100800 */
[----:B------:R-:W-:Y:S04]  /*7dfb0*/  STL [R1+0x4dd0], R0 ;  /* 0x004dd00001007387 */ /* 0x000fe80000100800 */
[----:B------:R0:W-:Y:S04]  /*7dfc0*/  STL.64 [R1+0xe80], R20 ;  /* 0x000e801401007387 */ /* 0x0001e80000100a00 */
[----:B------:R-:W-:Y:S04]  /*7dfd0*/  STL.64 [R1+0xe88], R22 ;  /* 0x000e881601007387 */ /* 0x000fe80000100a00 */
[----:B0-----:R-:W4:Y:S04]  /*7dfe0*/  LDL.LU.64 R20, [R1+0x4f78] ;  /* 0x004f780001147983 */ /* 0x001f280000300a00 */
[----:B------:R-:W4:Y:S04]  /*7dff0*/  LDL.LU.64 R10, [R1+0x4f70] ;  /* 0x004f7000010a7983 */ /* 0x000f280000300a00 */
[----:B------:R-:W4:Y:S04]  /*7e000*/  LDL.LU.64 R8, [R1+0x4f68] ;  /* 0x004f680001087983 */ /* 0x000f280000300a00 */
[----:B------:R-:W-:Y:S04]  /*7e010*/  STL [R1+0x4ddc], R28 ;  /* 0x004ddc1c01007387 */ /* 0x000fe80000100800 */
[----:B------:R-:W-:Y:S01]  /*7e020*/  STL [R1+0x4dd8], R3 ;  /* 0x004dd80301007387 */ /* 0x000fe20000100800 */
[----:B----4-:R-:W-:-:S15]  /*7e030*/  HMMA.16816.F32.BF16 R8, R24, R20, R8 ;  /* 0x000000141808723c */ /* 0x010fde0000041808 */
[----:B------:R-:W-:-:S08]  /*7e040*/  NOP ;  /* 0x0000000000007918 */ /* 0x000fd00000000000 */
[----:B------:R0:W-:Y:S04]  /*7e050*/  STL.64 [R1+0xe70], R8 ;  /* 0x000e700801007387 */ /* 0x0001e80000100a00 */
[----:B------:R1:W-:Y:S04]  /*7e060*/  STL.64 [R1+0xe78], R10 ;  /* 0x000e780a01007387 */ /* 0x0003e80000100a00 */
[----:B0-----:R-:W4:Y:S01]  /*7e070*/  LDL.LU.64 R8, [R1+0x4f60] ;  /* 0x004f600001087983 */ /* 0x001f220000300a00 */
[----:B-1----:R-:W-:Y:S02]  /*7e080*/  IMAD.MOV.U32 R10, RZ, RZ, R20 ;  /* 0x000000ffff0a7224 */ /* 0x002fe400078e0014 */
[----:B------:R-:W-:-:S02]  /*7e090*/  IMAD.MOV.U32 R11, RZ, RZ, R21 ;  /* 0x000000ffff0b7224 */ /* 0x000fc400078e0015 */
        /* <DEDUP_REMOVED lines=30> */
[----:B------:R-:W2:Y:S04]  /*7e280*/  LDL.LU.64 R20, [R1+0x4f10] ;  /* 0x004f100001147983 */ /* 0x000ea80000300a00 */
[----:B------:R-:W-:Y:S04]  /*7e290*/  STL [R1+0x4dfc], R10 ;  /* 0x004dfc0a01007387 */ /* 0x000fe80000100800 */
[----:B------:R-:W-:Y:S04]  /*7e2a0*/  STL [R1+0x4df8], R11 ;  /* 0x004df80b01007387 */ /* 0x000fe80000100800 */
[----:B----4-:R2:W-:Y:S01]  /*7e2b0*/  STL.64 [R1+0x4f08], R8 ;  /* 0x004f080801007387 */ /* 0x0105e20000100a00 */
[----:B---3--:R-:W-:Y:S06]  /*7e2c0*/  HMMA.16816.F32.BF16 R4, R24, R12, R4 ;  /* 0x0000000c1804723c */ /* 0x008fec0000041804 */
[----:B------:R-:W-:-:S02]  /*7e2d0*/  IMAD.MOV.U32 R3, RZ, RZ, R12 ;  /* 0x000000ffff037224 */ /* 0x000fc400078e000c */
[----:B------:R-:W-:Y:S01]  /*7e2e0*/  IMAD.MOV.U32 R28, RZ, RZ, R13 ;  /* 0x000000ffff1c7224 */ /* 0x000fe200078e000d */
[----:B--2---:R-:W-:Y:S06]  /*7e2f0*/  HMMA.16816.F32.BF16 R8, R24, R16, R20 ;  /* 0x000000101808723c */ /* 0x004fec0000041814 */
[----:B------:R-:W-:Y:S02]  /*7e300*/  IMAD.MOV.U32 R2, RZ, RZ, R17 ;  /* 0x000000ffff027224 */ /* 0x000fe400078e0011 */
[----:B------:R-:W-:-:S15]  /*7e310*/  IMAD.MOV.U32 R0, RZ, RZ, R16 ;  /* 0x000000ffff007224 */ /* 0x000fde00078e0010 */
[----:B------:R0:W-:Y:S04]  /*7e320*/  STL.64 [R1+0xe30], R8 ;  /* 0x000e300801007387 */ /* 0x0001e80000100a00 */
[----:B------:R1:W-:Y:S04]  /*7e330*/  STL.64 [R1+0xe38], R10 ;  /* 0x000e380a01007387 */ /* 0x0003e80000100a00 */
[----:B------:R-:W-:Y:S04]  /*7e340*/  STL [R1+0x4e04], R2 ;  /* 0x004e040201007387 */ /* 0x000fe80000100800 */
[----:B------:R-:W-:Y:S04]  /*7e350*/  STL [R1+0x4e00], R0 ;  /* 0x004e000001007387 */ /* 0x000fe80000100800 */
[----:B------:R-:W-:Y:S04]  /*7e360*/  STL.64 [R1+0xe20], R4 ;  /* 0x000e200401007387 */ /* 0x000fe80000100a00 */
[----:B------:R-:W-:Y:S04]  /*7e370*/  STL.64 [R1+0xe28], R6 ;  /* 0x000e280601007387 */ /* 0x000fe80000100a00 */
[----:B------:R-:W2:Y:S04]  /*7e380*/  LDL.LU R12, [R1+0xdc0] ;  /* 0x000dc000010c7983 */ /* 0x000ea80000300800 */
[----:B------:R-:W2:Y:S04]  /*7e390*/  LDL.LU R13, [R1+0xdc4] ;  /* 0x000dc400010d7983 */ /* 0x000ea80000300800 */
[----:B------:R-:W3:Y:S04]  /*7e3a0*/  LDL.LU R14, [R1+0xdc8] ;  /* 0x000dc800010e7983 */ /* 0x000ee80000300800 */
[----:B------:R-:W3:Y:S04]  /*7e3b0*/  LDL.LU R15, [R1+0xdcc] ;  /* 0x000dcc00010f7983 */ /* 0x000ee80000300800 */
[----:B------:R-:W4:Y:S04]  /*7e3c0*/  LDL.LU R16, [R1+0xdd0] ;  /* 0x000dd00001107983 */ /* 0x000f280000300800 */
[----:B------:R-:W4:Y:S04]  /*7e3d0*/  LDL.LU R17, [R1+0xdd4] ;  /* 0x000dd40001117983 */ /* 0x000f280000300800 */
[----:B------:R-:W2:Y:S04]  /*7e3e0*/  LDL.LU R18, [R1+0xdd8] ;  /* 0x000dd80001127983 */ /* 0x000ea80000300800 */
[----:B------:R-:W2:Y:S04]  /*7e3f0*/  LDL.LU R19, [R1+0xddc] ;  /* 0x000ddc0001137983 */ /* 0x000ea80000300800 */
[----:B0-----:R-:W3:Y:S04]  /*7e400*/  LDL.LU R8, [R1+0xe10] ;  /* 0x000e100001087983 */ /* 0x001ee80000300800 */
[----:B------:R-:W3:Y:S04]  /*7e410*/  LDL.LU R9, [R1+0xe14] ;  /* 0x000e140001097983 */ /* 0x000ee80000300800 */
[----:B-1----:R-:W3:Y:S04]  /*7e420*/  LDL.LU R10, [R1+0xe18] ;  /* 0x000e1800010a7983 */ /* 0x002ee80000300800 */
[----:B------:R-:W3:Y:S04]  /*7e430*/  LDL.LU R11, [R1+0xe1c] ;  /* 0x000e1c00010b7983 */ /* 0x000ee80000300800 */
[----:B--2---:R-:W-:Y:S04]  /*7e440*/  STL.64 [R1+0x4ec0], R18 ;  /* 0x004ec01201007387 */ /* 0x004fe80000100a00 */
[----:B----4-:R0:W-:Y:S04]  /*7e450*/  STL.64 [R1+0x4eb8], R16 ;  /* 0x004eb81001007387 */ /* 0x0101e80000100a00 */
[----:B0-----:R-:W2:Y:S04]  /*7e460*/  LDL.64 R16, [R1+0x30] ;  /* 0x0000300001107983 */ /* 0x001ea80000100a00 */
[----:B--2---:R0:W-:Y:S04]  /*7e470*/  STL.64 [R1+0x4ed0], R16 ;  /* 0x004ed01001007387 */ /* 0x0041e80000100a00 */
[----:B0-----:R-:W2:Y:S04]  /*7e480*/  LDL.64 R16, [R1+0x40] ;  /* 0x0000400001107983 */ /* 0x001ea80000100a00 */
[----:B--2---:R0:W-:Y:S04]  /*7e490*/  STL.64 [R1+0x4ee8], R16 ;  /* 0x004ee81001007387 */ /* 0x0041e80000100a00 */
[----:B0-----:R-:W2:Y:S04]  /*7e4a0*/  LDL.64 R16, [R1+0x50] ;  /* 0x0000500001107983 */ /* 0x001ea80000100a00 */
[----:B--2---:R0:W-:Y:S04]  /*7e4b0*/  STL.64 [R1+0x4f00], R16 ;  /* 0x004f001001007387 */ /* 0x0041e80000100a00 */
[----:B0-----:R-:W2:Y:S04]  /*7e4c0*/  LDL.64 R16, [R1+0x60] ;  /* 0x0000600001107983 */ /* 0x001ea80000100a00 */
[----:B---3--:R-:W-:Y:S04]  /*7e4d0*/  STL.64 [R1+0x4ea8], R14 ;  /* 0x004ea80e01007387 */ /* 0x008fe80000100a00 */
[----:B------:R0:W-:Y:S04]  /*7e4e0*/  STL.64 [R1+0x4ea0], R12 ;  /* 0x004ea00c01007387 */ /* 0x0001e80000100a00 */
[----:B0-----:R-:W3:Y:S04]  /*7e4f0*/  LDL.64 R12, [R1+0x20] ;  /* 0x00002000010c7983 */ /* 0x001ee80000100a00 */
        /* <DEDUP_REMOVED lines=18> */
[----:B------:R-:W3:Y:S04]  /*7e620*/  LDL.64 R20, [R1+0x10] ;  /* 0x0000100001147983 */ /* 0x000ee80000100a00 */
[----:B------:R-:W4:Y:S04]  /*7e630*/  LDL.LU R4, [R1+0xdb0] ;  /* 0x000db00001047983 */ /* 0x000f280000300800 */
[----:B------:R-:W4:Y:S04]  /*7e640*/  LDL.LU R5, [R1+0xdb4] ;  /* 0x000db40001057983 */ /* 0x000f280000300800 */
[----:B------:R-:W4:Y:S04]  /*7e650*/  LDL.LU R6, [R1+0xdb8] ;  /* 0x000db80001067983 */ /* 0x000f280000300800 */
[----:B------:R-:W4:Y:S04]  /*7e660*/  LDL.LU R7, [R1+0xdbc] ;  /* 0x000dbc0001077983 */ /* 0x000f280000300800 */
[----:B------:R-:W-:Y:S04]  /*7e670*/  STL [R1+0x4e0c], R28 ;  /* 0x004e0c1c01007387 */ /* 0x000fe80000100800 */
[----:B------:R-:W-:Y:S04]  /*7e680*/  STL [R1+0x4e08], R3 ;  /* 0x004e080301007387 */ /* 0x000fe80000100800 */
[----:B------:R0:W-:Y:S04]  /*7e690*/  STL.64 [R1+0xe10], R8 ;  /* 0x000e100801007387 */ /* 0x0001e80000100a00 */
[----:B------:R1:W-:Y:S04]  /*7e6a0*/  STL.64 [R1+0xe18], R10 ;  /* 0x000e180a01007387 */ /* 0x0003e80000100a00 */
[----:B0-----:R-:W3:Y:S01]  /*7e6b0*/  LDL.LU.64 R8, [R1+0x4f08] ;  /* 0x004f080001087983 */ /* 0x001ee20000300a00 */
[----:B-1----:R-:W-:-:S02]  /*7e6c0*/  IMAD.MOV.U32 R10, RZ, RZ, R16 ;  /* 0x000000ffff0a7224 */ /* 0x002fc400078e0010 */
[----:B------:R-:W-:Y:S02]  /*7e6d0*/  IMAD.MOV.U32 R11, RZ, RZ, R17 ;  /* 0x000000ffff0b7224 */ /* 0x000fe400078e0011 */
        /* <DEDUP_REMOVED lines=29> */
[----:B------:R-:W-:Y:S04]  /*7e8b0*/  STL.64 [R1+0x4e88], R10 ;  /* 0x004e880a01007387 */ /* 0x000fe80000100a00 */
[----:B---3--:R0:W-:Y:S04]  /*7e8c0*/  STL.64 [R1+0x4e80], R8 ;  /* 0x004e800801007387 */ /* 0x0081e80000100a00 */
[----:B0-----:R-:W3:Y:S04]  /*7e8d0*/  LDL.LU R8, [R1+0xda0] ;  /* 0x000da00001087983 */ /* 0x001ee80000300800 */
[----:B------:R-:W3:Y:S04]  /*7e8e0*/  LDL.LU R9, [R1+0xda4] ;  /* 0x000da40001097983 */ /* 0x000ee80000300800 */
[----:B------:R-:W3:Y:S04]  /*7e8f0*/  LDL.LU R10, [R1+0xda8] ;  /* 0x000da800010a7983 */ /* 0x000ee80000300800 */
[----:B------:R-:W3:Y:S01]  /*7e900*/  LDL.LU R11, [R1+0xdac] ;  /* 0x000dac00010b7983 */ /* 0x000ee20000300800 */
[----:B--2---:R-:W-:-:S15]  /*7e910*/  HMMA.16816.F32.BF16 R16, R24, R12, R16 ;  /* 0x0000000c1810723c */ /* 0x004fde0000041810 */
[----:B------:R-:W-:-:S08]  /*7e920*/  NOP ;  /* 0x0000000000007918 */ /* 0x000fd00000000000 */
[----:B------:R0:W-:Y:S04]  /*7e930*/  STL.64 [R1+0xdd0], R16 ;  /* 0x000dd01001007387 */ /* 0x0001e80000100a00 */
[----:B------:R1:W-:Y:S04]  /*7e940*/  STL.64 [R1+0xdd8], R18 ;  /* 0x000dd81201007387 */ /* 0x0003e80000100a00 */
[----:B0-----:R-:W4:Y:S01]  /*7e950*/  LDL.LU.64 R16, [R1+0x4eb0] ;  /* 0x004eb00001107983 */ /* 0x001f220000300a00 */
[----:B-1----:R-:W-:Y:S02]  /*7e960*/  IMAD.MOV.U32 R19, RZ, RZ, R12 ;  /* 0x000000ffff137224 */ /* 0x002fe400078e000c */
[----:B------:R-:W-:Y:S01]  /*7e970*/  IMAD.MOV.U32 R18, RZ, RZ, R13 ;  /* 0x000000ffff127224 */ /* 0x000fe200078e000d */
[----:B------:R-:W2:Y:S04]  /*7e980*/  LDL.LU.64 R14, [R1+0x4ea8] ;  /* 0x004ea800010e7983 */ /* 0x000ea80000300a00 */
[----:B------:R-:W2:Y:S01]  /*7e990*/  LDL.LU.64 R12, [R1+0x4ea0] ;  /* 0x004ea000010c7983 */ /* 0x000ea20000300a00 */
[----:B------:R-:W-:-:S02]  /*7e9a0*/  IMAD.MOV.U32 R0, RZ, RZ, R20 ;  /* 0x000000ffff007224 */ /* 0x000fc400078e0014 */
[----:B------:R-:W-:Y:S01]  /*7e9b0*/  IMAD.MOV.U32 R2, RZ, RZ, R21 ;  /* 0x000000ffff027224 */ /* 0x000fe200078e0015 */
[C---:B--2---:R-:W-:Y:S06]  /*7e9c0*/  HMMA.16816.F32.BF16 R12, R24.reuse, R20, R12 ;  /* 0x00000014180c723c */ /* 0x044fec000004180c */
[----:B----4-:R-:W-:-:S15]  /*7e9d0*/  HMMA.16816.F32.BF16 R20, R24, R16, R4 ;  /* 0x000000101814723c */ /* 0x010fde0000041804 */
[----:B------:R-:W-:-:S02]  /*7e9e0*/  NOP ;  /* 0x0000000000007918 */ /* 0x000fc40000000000 */
[----:B------:R-:W-:Y:S04]  /*7e9f0*/  STL.64 [R1+0xdc0], R12 ;  /* 0x000dc00c01007387 */ /* 0x000fe80000100a00 */
[----:B------:R0:W-:Y:S04]  /*7ea00*/  STL.64 [R1+0xdc8], R14 ;  /* 0x000dc80e01007387 */ /* 0x0001e80000100a00 */
[----:B0-----:R-:W2:Y:S04]  /*7ea10*/  LDL.LU.64 R14, [R1+0x4e98] ;  /* 0x004e9800010e7983 */ /* 0x001ea80000300a00 */
[----:B------:R-:W3:Y:S04]  /*7ea20*/  LDL.LU.64 R12, [R1+0x4e90] ;  /* 0x004e9000010c7983 */ /* 0x000ee80000300a00 */
[----:B------:R-:W4:Y:S04]  /*7ea30*/  LDL.LU R4, [R1+0xd90] ;  /* 0x000d900001047983 */ /* 0x000f280000300800 */
[----:B------:R0:W-:Y:S04]  /*7ea40*/  STL.64 [R1+0xdb0], R20 ;  /* 0x000db01401007387 */ /* 0x0001e80000100a00 */
[----:B------:R1:W-:Y:S04]  /*7ea50*/  STL.64 [R1+0xdb8], R22 ;  /* 0x000db81601007387 */ /* 0x0003e80000100a00 */
[----:B------:R-:W4:Y:S04]  /*7ea60*/  LDL.LU R5, [R1+0xd94] ;  /* 0x000d940001057983 */ /* 0x000f280000300800 */
[----:B------:R-:W4:Y:S04]  /*7ea70*/  LDL.LU R6, [R1+0xd98] ;  /* 0x000d980001067983 */ /* 0x000f280000300800 */
[----:B------:R-:W4:Y:S04]  /*7ea80*/  LDL.LU R7, [R1+0xd9c] ;  /* 0x000d9c0001077983 */ /* 0x000f280000300800 */
[----:B0-----:R-:W4:Y:S04]  /*7ea90*/  LDL.LU R20, [R1+0x450] ;  /* 0x0004500001147983 */ /* 0x001f280000300800 */
[----:B------:R-:W4:Y:S04]  /*7eaa0*/  LDL.LU R21, [R1+0x454] ;  /* 0x0004540001157983 */ /* 0x000f280000300800 */
[----:B-1----:R-:W4:Y:S04]  /*7eab0*/  LDL.LU R22, [R1+0x458] ;  /* 0x0004580001167983 */ /* 0x002f280000300800 */
[----:B------:R-:W4:Y:S04]  /*7eac0*/  LDL.LU R23, [R1+0x45c] ;  /* 0x00045c0001177983 */ /* 0x000f280000300800 */
[----:B------:R0:W-:Y:S04]  /*7ead0*/  STL.64 [R1+0x4b58], R16 ;  /* 0x004b581001007387 */ /* 0x0001e80000100a00 */
[----:B------:R1:W-:Y:S04]  /*7eae0*/  STL.64 [R1+0x4e20], R18 ;  /* 0x004e201201007387 */ /* 0x0003e80000100a00 */
        /* <DEDUP_REMOVED lines=9> */
[----:B------:R-:W3:Y:S01]  /*7eb80*/  LDL.LU R19, [R1+0x3fc] ;  /* 0x0003fc0001137983 */ /* 0x000ee20000300800 */
[----:B------:R-:W-:Y:S03]  /*7eb90*/  HMMA.16816.F32.BF16 R8, R24, R12, R8 ;  /* 0x0000000c1808723c */ /* 0x000fe60000041808 */
[----:B---3--:R-:W-:Y:S04]  /*7eba0*/  STL.64 [R1+0x4e40], R18 ;  /* 0x004e401201007387 */ /* 0x008fe80000100a00 */
[----:B--2---:R0:W-:Y:S04]  /*7ebb0*/  STL.64 [R1+0x4e38], R16 ;  /* 0x004e381001007387 */ /* 0x0041e80000100a00 */
[----:B0-----:R-:W2:Y:S04]  /*7ebc0*/  LDL R16, [R1+0x1c0] ;  /* 0x0001c00001107983 */ /* 0x001ea80000100800 */
[----:B------:R-:W2:Y:S08]  /*7ebd0*/  LDL R17, [R1+0x1c4] ;  /* 0x0001c40001117983 */ /* 0x000eb00000100800 */
[----:B------:R-:W-:Y:S04]  /*7ebe0*/  STL.64 [R1+0xda0], R8 ;  /* 0x000da00801007387 */ /* 0x000fe80000100a00 */
[----:B------:R0:W-:Y:S04]  /*7ebf0*/  STL.64 [R1+0xda8], R10 ;  /* 0x000da80a01007387 */ /* 0x0001e80000100a00 */
[----:B0-----:R-:W3:Y:S04]  /*7ec00*/  LDL.LU.64 R10, [R1+0x4e88] ;  /* 0x004e8800010a7983 */ /* 0x001ee80000300a00 */
[----:B------:R-:W4:Y:S04]  /*7ec10*/  LDL.LU.64 R8, [R1+0x4e80] ;  /* 0x004e800001087983 */ /* 0x000f280000300a00 */
[----:B------:R-:W-:Y:S04]  /*7ec20*/  STL.64 [R1+0x4b50], R14 ;  /* 0x004b500e01007387 */ /* 0x000fe80000100a00 */
[----:B------:R4:W-:Y:S02]  /*7ec30*/  STL.64 [R1+0x4b48], R12 ;  /* 0x004b480c01007387 */ /* 0x0009e40000100a00 */
[----:B----4-:R-:W-:-:S02]  /*7ec40*/  IMAD.MOV.U32 R12, RZ, RZ, R9 ;  /* 0x000000ffff0c7224 */ /* 0x010fc400078e0009 */
[----:B------:R-:W4:Y:S01]  /*7ec50*/  LDL.LU R9, [R1+0x4e78] ;  /* 0x004e780001097983 */ /* 0x000f220000300800 */
[----:B------:R-:W-:-:S05]  /*7ec60*/  IMAD.MOV.U32 R13, RZ, RZ, R29 ;  /* 0x000000ffff0d7224 */ /* 0x000fca00078e001d */
[----:B------:R0:W-:Y:S04]  /*7ec70*/  STL.64 [R1+0x4e48], R12 ;  /* 0x004e480c01007387 */ /* 0x0001e80000100a00 */
[----:B0-----:R-:W2:Y:S04]  /*7ec80*/  LDL.LU R12, [R1+0x400] ;  /* 0x00040000010c7983 */ /* 0x001ea80000300800 */
[----:B------:R-:W2:Y:S04]  /*7ec90*/  LDL.LU R13, [R1+0x404] ;  /* 0x00040400010d7983 */ /* 0x000ea80000300800 */
[----:B------:R-:W2:Y:S04]  /*7eca0*/  LDL.LU R14, [R1+0x408] ;  /* 0x00040800010e7983 */ /* 0x000ea80000300800 */
[----:B------:R-:W2:Y:S01]  /*7ecb0*/  LDL.LU R15, [R1+0x40c] ;  /* 0x00040c00010f7983 */ /* 0x000ea20000300800 */
[----:B----4-:R-:W-:-:S15]  /*7ecc0*/  HMMA.16816.F32.BF16 R4, R24, R8, R4 ;  /* 0x000000081804723c */ /* 0x010fde0000041804 */
[----:B------:R-:W-:-:S08]  /*7ecd0*/  NOP ;  /* 0x0000000000007918 */ /* 0x000fd00000000000 */
[----:B------:R-:W-:Y:S04]  /*7ece0*/  STL.64 [R1+0xd90], R4 ;  /* 0x000d900401007387 */ /* 0x000fe80000100a00 */
[----:B------:R0:W-:Y:S04]  /*7ecf0*/  STL.64 [R1+0xd98], R6 ;  /* 0x000d980601007387 */ /* 0x0001e80000100a00 */
[----:B0-----:R-:W4:Y:S04]  /*7ed00*/  LDL.LU.64 R6, [R1+0x4e70] ;  /* 0x004e700001067983 */ /* 0x001f280000300a00 */
[----:B------:R-:W3:Y:S04]  /*7ed10*/  LDL.LU.64 R4, [R1+0x4e68] ;  /* 0x004e680001047983 */ /* 0x000ee80000300a00 */
[----:B------:R-:W-:Y:S01]  /*7ed20*/  STL.64 [R1+0x4b40], R8 ;  /* 0x004b400801007387 */ /* 0x000fe20000100a00 */
[----:B---3--:R-:W-:Y:S03]  /*7ed30*/  HMMA.16816.F32.BF16 R24, R24, R4, R20 ;  /* 0x000000041818723c */ /* 0x008fe60000041814 */
[----:B------:R-:W3:Y:S04]  /*7ed40*/  LDL.LU.64 R22, [R1+0x4e60] ;  /* 0x004e600001167983 */ /* 0x000ee80000300a00 */
[----:B------:R-:W2:-:S15]  /*7ed50*/  LDL.LU.64 R20, [R1+0x4e58] ;  /* 0x004e580001147983 */ /* 0x000e9e0000300a00 */
[----:B------:R-:W-:-:S01]  /*7ed60*/  NOP ;  /* 0x0000000000007918 */ /* 0x000fc20000000000 */
[----:B------:R3:W-:Y:S04]  /*7ed70*/  STL.64 [R1+0x450], R24 ;  /* 0x0004501801007387 */ /* 0x0007e80000100a00 */
[----:B------:R-:W-:Y:S01]  /*7ed80*/  STL.64 [R1+0x458], R26 ;  /* 0x0004581a01007387 */ /* 0x000fe20000100a00 */
[----:B------:R-:W0:Y:S01]  /*7ed90*/  S2R R29, SR_TID.X ;  /* 0x00000000001d7919 */ /* 0x000e220000002100 */
[----:B---3--:R-:W-:Y:S02]  /*7eda0*/  IMAD.MOV.U32 R24, RZ, RZ, R22 ;  /* 0x000000ffff187224 */ /* 0x008fe400078e0016 */
[----:B------:R-:W-:Y:S01]  /*7edb0*/  IMAD.MOV.U32 R25, RZ, RZ, R23 ;  /* 0x000000ffff197224 */ /* 0x000fe200078e0017 */
[----:B------:R-:W2:Y:S04]  /*7edc0*/  LDL.LU R22, [R1+0x4e54] ;  /* 0x004e540001167983 */ /* 0x000ea80000300800 */
[----:B------:R-:W2:Y:S01]  /*7edd0*/  LDL.LU R23, [R1+0x4e50] ;  /* 0x004e500001177983 */ /* 0x000ea20000300800 */
[C---:B0-----:R-:W-:Y:S01]  /*7ede0*/  LOP3.LUT R18, R29.reuse, 0x7, RZ, 0xc0, !PT ;  /* 0x000000071d127812 */ /* 0x041fe200078ec0ff */
[----:B------:R-:W-:-:S02]  /*7edf0*/  IMAD.SHL.U32 R19, R29, 0x80, RZ ;  /* 0x000000801d137824 */ /* 0x000fc400078e00ff */
[----:B------:R-:W-:Y:S02]  /*7ee00*/  IMAD.SHL.U32 R29, R29, 0x2, RZ ;  /* 0x000000021d1d7824 */ /* 0x000fe400078e00ff */
[----:B------:R-:W-:-:S05]  /*7ee10*/  IMAD R18, R18, 0x110, RZ ;  /* 0x0000011012127824 */ /* 0x000fca00078e02ff */
[----:B------:R-:W-:-:S04]  /*7ee20*/  LOP3.LUT R29, R18, 0x10, R29, 0x78, !PT ;  /* 0x00000010121d7812 */ /* 0x000fc800078e781d */
[----:B------:R-:W-:Y:S01]  /*7ee30*/  LOP3.LUT R29, R29, 0x800, R19, 0xf8, !PT ;  /* 0x000008001d1d7812 */ /* 0x000fe200078ef813 */
[----:B----4-:R-:W-:Y:S04]  /*7ee40*/  STL.64 [R1+0x4b68], R6 ;  /* 0x004b680601007387 */ /* 0x010fe80000100a00 */
[----:B------:R0:W-:Y:S04]  /*7ee50*/  STL.64 [R1+0x4b60], R4 ;  /* 0x004b600401007387 */ /* 0x0001e80000100a00 */
[----:B0-----:R-:W3:Y:S04]  /*7ee60*/  LDL.LU R4, [R1+0x7d0] ;  /* 0x0007d00001047983 */ /* 0x001ee80000300800 */
[----:B------:R-:W3:Y:S04]  /*7ee70*/  LDL.LU R5, [R1+0x7d4] ;  /* 0x0007d40001057983 */ /* 0x000ee80000300800 */
[----:B------:R-:W3:Y:S04]  /*7ee80*/  LDL.LU R6, [R1+0x7d8] ;  /* 0x0007d80001067983 */ /* 0x000ee80000300800 */
[----:B------:R-:W3:Y:S01]  /*7ee90*/  LDL.LU R7, [R1+0x7dc] ;  /* 0x0007dc0001077983 */ /* 0x000ee20000300800 */
[----:B--2---:R-:W-:Y:S03]  /*7eea0*/  HMMA.16816.F32.BF16 R16, R20, R16, R12 ;  /* 0x000000101410723c */ /* 0x004fe6000004180c */
[----:B------:R-:W3:-:S15]  /*7eeb0*/  LDL.LU.64 R12, [R1+0x4e48] ;  /* 0x004e4800010c7983 */ /* 0x000ede0000300a00 */
[----:B------:R-:W-:-:S05]  /*7eec0*/  NOP ;  /* 0x0000000000007918 */ /* 0x000fca0000000000 */
[----:B------:R-:W-:Y:S04]  /*7eed0*/  STL.64 [R1+0x400], R16 ;  /* 0x0004001001007387 */ /* 0x000fe80000100a00 */
[----:B------:R0:W-:Y:S04]  /*7eee0*/  STL.64 [R1+0x408], R18 ;  /* 0x0004081201007387 */ /* 0x0001e80000100a00 */
[----:B0-----:R-:W2:Y:S04]  /*7eef0*/  LDL.LU.64 R18, [R1+0x4e40] ;  /* 0x004e400001127983 */ /* 0x001ea80000300a00 */
[----:B------:R-:W2:Y:S01]  /*7ef00*/  LDL.LU.64 R16, [R1+0x4e38] ;  /* 0x004e380001107983 */ /* 0x000ea20000300a00 */
[----:B------:R-:W-:Y:S01]  /*7ef10*/  LOP3.LUT R29, R29, 0x40, RZ, 0x3c, !PT ;  /* 0x000000401d1d7812 */ /* 0x000fe200078e3cff */
[----:B--2---:R-:W-:Y:S02]  /*7ef20*/  HMMA.16816.F32.BF16 R24, R20, R24, R16 ;  /* 0x000000181418723c */ /* 0x004fe40000041810 */
[----:B------:R-:W2:Y:S04]  /*7ef30*/  LDL.LU.64 R18, [R1+0x4e30] ;  /* 0x004e300001127983 */ /* 0x000ea80000300a00 */
[----:B------:R-:W2:-:S15]  /*7ef40*/  LDL.LU.64 R16, [R1+0x4e28] ;  /* 0x004e280001107983 */ /* 0x000e9e0000300a00 */
[----:B------:R-:W-:-:S02]  /*7ef50*/  NOP ;  /* 0x0000000000007918 */ /* 0x000fc40000000000 */
[----:B------:R-:W-:Y:S04]  /*7ef60*/  STL.64 [R1+0x3f0], R24 ;  /* 0x0003f01801007387 */ /* 0x000fe80000100a00 */
[----:B------:R-:W-:Y:S04]  /*7ef70*/  STL.64 [R1+0x3f8], R26 ;  /* 0x0003f81a01007387 */ /* 0x000fe80000100a00 */
[----:B------:R-:W0:Y:S04]  /*7ef80*/  LDSM.16.MT88.4 R24, [R29+UR4+0x12000] ;  /* 0x012000041d18783b */ /* 0x000e280008004200 */
[----:B0-----:R-:W-:Y:S04]  /*7ef90*/  STL.64 [R1+0x4b78], R26 ;  /* 0x004b781a01007387 */ /* 0x001fe80000100a00 */
[----:B------:R0:W-:Y:S04]  /*7efa0*/  STL.64 [R1+0x4b70], R24 ;  /* 0x004b701801007387 */ /* 0x0001e80000100a00 */
[----:B0-----:R-:W2:Y:S04]  /*7efb0*/  LDL R24, [R1+0x1a0] ;  /* 0x0001a00001187983 */ /* 0x001ea80000100800 */
[----:B------:R-:W2:Y:S01]  /*7efc0*/  LDL R25, [R1+0x1a4] ;  /* 0x0001a40001197983 */ /* 0x000ea20000100800 */
[C---:B---3--:R-:W-:Y:S06]  /*7efd0*/  HMMA.16816.F32.BF16 R4, R20.reuse, R12, R4 ;  /* 0x0000000c1404723c */ /* 0x048fec0000041804 */
[----:B--2---:R-:W-:Y:S01]  /*7efe0*/  HMMA.16816.F32.BF16 R24, R20, R24, R16 ;  /* 0x000000181418723c */ /* 0x004fe20000041810 */
[----:B------:R-:W2:Y:S06]  /*7eff0*/  LDL.LU.64 R18, [R1+0x4e20] ;  /* 0x004e200001127983 */ /* 0x000eac0000300a00 */
[----:B------:R-:W-:-:S02]  /*7f000*/  IMAD.MOV.U32 R16, RZ, RZ, R0 ;  /* 0x000000ffff107224 */ /* 0x000fc400078e0000 */
[----:B------:R-:W-:-:S14]  /*7f010*/  IMAD.MOV.U32 R17, RZ, RZ, R2 ;  /* 0x000000ffff117224 */ /* 0x000fdc00078e0002 */
[----:B------:R-:W-:Y:S04]  /*7f020*/  STL.64 [R1+0x7e0], R24 ;  /* 0x0007e01801007387 */ /* 0x000fe80000100a00 */
[----:B------:R-:W-:Y:S04]  /*7f030*/  STL.64 [R1+0x7e8], R26 ;  /* 0x0007e81a01007387 */ /* 0x000fe80000100a00 */
[----:B------:R-:W3:Y:S04]  /*7f040*/  LDL.LU R0, [R1+0x4e1c] ;  /* 0x004e1c0001007983 */ /* 0x000ee80000300800 */
[----:B------:R0:W-:Y:S04]  /*7f050*/  STL.64 [R1+0x7d0], R4 ;  /* 0x0007d00401007387 */ /* 0x0001e80000100a00 */
[----:B------:R1:W-:Y:S04]  /*7f060*/  STL.64 [R1+0x7d8], R6 ;  /* 0x0007d80601007387 */ /* 0x0003e80000100a00 */
[----:B------:R-:W4:Y:S04]  /*7f070*/  LDL.LU R2, [R1+0x4e18] ;  /* 0x004e180001027983 */ /* 0x000f280000300800 */
[----:B------:R2:W-:Y:S04]  /*7f080*/  STL.64 [R1+0x4b80], R16 ;  /* 0x004b801001007387 */ /* 0x0005e80000100a00 */
[----:B0-----:R-:W3:Y:S04]  /*7f090*/  LDL.LU R4, [R1+0x650] ;  /* 0x0006500001047983 */ /* 0x001ee80000300800 */
[----:B------:R-:W3:Y:S04]  /*7f0a0*/  LDL.LU R5, [R1+0x654] ;  /* 0x0006540001057983 */ /* 0x000ee80000300800 */
[----:B-1----:R-:W4:Y:S04]  /*7f0b0*/  LDL.LU R6, [R1+0x658] ;  /* 0x0006580001067983 */ /* 0x002f280000300800 */
[----:B------:R-:W4:Y:S01]  /*7f0c0*/  LDL.LU R7, [R1+0x65c] ;  /* 0x00065c0001077983 */ /* 0x000f220000300800 */
[----:B--2---:R-:W-:-:S02]  /*7f0d0*/  IMAD.MOV.U32 R24, RZ, RZ, R19 ;  /* 0x000000ffff187224 */ /* 0x004fc400078e0013 */
[----:B------:R-:W-:Y:S01]  /*7f0e0*/  IMAD.MOV.U32 R25, RZ, RZ, R18 ;  /* 0x000000ffff197224 */ /* 0x000fe200078e0012 */
[----:B----4-:R-:W-:Y:S04]  /*7f0f0*/  STL.64 [R1+0x4b90], R6 ;  /* 0x004b900601007387 */ /* 0x010fe80000100a00 */
[----:B---3--:R0:W-:Y:S04]  /*7f100*/  STL.64 [R1+0x4b88], R4 ;  /* 0x004b880401007387 */ /* 0x0081e80000100a00 */
[----:B------:R1:W-:Y:S04]  /*7f110*/  STL.64 [R1+0x4b98], R24 ;  /* 0x004b981801007387 */ /* 0x0003e80000100a00 */
[----:B------:R-:W2:Y:S04]  /*7f120*/  LDL.LU R16, [R1+0x660] ;  /* 0x0006600001107983 */ /* 0x000ea80000300800 */
[----:B------:R-:W2:Y:S04]  /*7f130*/  LDL.LU R17, [R1+0x664] ;  /* 0x0006640001117983 */ /* 0x000ea80000300800 */
[----:B------:R-:W3:Y:S04]  /*7f140*/  LDL.LU R18, [R1+0x668] ;  /* 0x0006680001127983 */ /* 0x000ee80000300800 */
[----:B------:R-:W3:Y:S01]  /*7f150*/  LDL.LU R19, [R1+0x66c] ;  /* 0x00066c0001137983 */ /* 0x000ee20000300800 */
[----:B0-----:R-:W-:-:S02]  /*7f160*/  IMAD.MOV.U32 R4, RZ, RZ, R11 ;  /* 0x000000ffff047224 */ /* 0x001fc400078e000b */
[----:B------:R-:W-:Y:S01]  /*7f170*/  IMAD.MOV.U32 R5, RZ, RZ, R10 ;  /* 0x000000ffff057224 */ /* 0x000fe200078e000a */
[----:B---3--:R-:W-:Y:S04]  /*7f180*/  STL.64 [R1+0x4ba8], R18 ;  /* 0x004ba81201007387 */ /* 0x008fe80000100a00 */
[----:B--2---:R0:W-:Y:S04]  /*7f190*/  STL.64 [R1+0x4ba0], R16 ;  /* 0x004ba01001007387 */ /* 0x0041e80000100a00 */
[----:B------:R-:W2:Y:S04]  /*7f1a0*/  LDL.LU R11, [R1+0x4e14] ;  /* 0x004e1400010b7983 */ /* 0x000ea80000300800 */
[----:B------:R-:W3:Y:S04]  /*7f1b0*/  LDL.LU R10, [R1+0x4e10] ;  /* 0x004e1000010a7983 */ /* 0x000ee80000300800 */
[----:B------:R-:W-:Y:S04]  /*7f1c0*/  STL.64 [R1+0x4bb0], R4 ;  /* 0x004bb00401007387 */ /* 0x000fe80000100a00 */
        /* <DEDUP_REMOVED lines=18> */
[----:B------:R-:W2:Y:S04]  /*7f2f0*/  LDL.LU R18, [R1+0x698] ;  /* 0x0006980001127983 */ /* 0x000ea80000300800 */
        /* <DEDUP_REMOVED lines=37> */
[----:B------:R-:W2:Y:S04]  /*7f550*/  LDL.LU R18, [R1+0x6c8] ;  /* 0x0006c80001127983 */ /* 0x000ea80000300800 */
[----:B------:R-:W2:Y:S01]  /*7f560*/  LDL.LU R19, [R1+0x6cc] ;  /* 0x0006cc0001137983 */ /* 0x000ea20000300800 */
[----:B----4-:R-:W-:-:S02]  /*7f570*/  IMAD.MOV.U32 R24, RZ, RZ, R28 ;  /* 0x000000ffff187224 */ /* 0x010fc400078e001c */
        /* <DEDUP_REMOVED lines=88> */
[----:B---3--:R-:W-:Y:S04]  /*7fb00*/  STL.64 [R1+0x4cd0], R18 ;  /* 0x004cd01201007387 */ /* 0x008fe80000100a00 */
[----:B--2---:R0:W-:Y:S04]  /*7fb10*/  STL.64 [R1+0x4cc8], R16 ;  /* 0x004cc81001007387 */ /* 0x0041e80000100a00 */
[----:B0-----:R-:W2:Y:S04]  /*7fb20*/  LDL.LU R16, [R1+0x740] ;  /* 0x0007400001107983 */ /* 0x001ea80000300800 */
[----:B------:R-:W2:Y:S04]  /*7fb30*/  LDL.LU R17, [R1+0x744] ;  /* 0x0007440001117983 */ /* 0x000ea80000300800 */
[----:B------:R-:W3:Y:S04]  /*7fb40*/  LDL.LU R18, [R1+0x748] ;  /* 0x0007480001127983 */ /* 0x000ee80000300800 */
[----:B------:R-:W3:Y:S04]  /*7fb50*/  LDL.LU R19, [R1+0x74c] ;  /* 0x00074c0001137983 */ /* 0x000ee80000300800 */
[----:B------:R-:W4:Y:S04]  /*7fb60*/  LDL.LU R3, [R1+0x4d94] ;  /* 0x004d940001037983 */ /* 0x000f280000300800 */
[----:B------:R-:W2:Y:S04]  /*7fb70*/  LDL.LU R28, [R1+0x4d90] ;  /* 0x004d9000011c7983 */ /* 0x000ea80000300800 */
[----:B------:R0:W-:Y:S04]  /*7fb80*/  STL.64 [R1+0x4d20], R24 ;  /* 0x004d201801007387 */ /* 0x0001e80000100a00 */
[----:B0-----:R-:W3:Y:S04]  /*7fb90*/  LDL.LU R24, [R1+0x780] ;  /* 0x0007800001187983 */ /* 0x001ee80000300800 */
[----:B------:R-:W3:Y:S04]  /*7fba0*/  LDL.LU R25, [R1+0x784] ;  /* 0x0007840001197983 */ /* 0x000ee80000300800 */
[----:B------:R-:W4:Y:S04]  /*7fbb0*/  LDL.LU R26, [R1+0x788] ;  /* 0x00078800011a7983 */ /* 0x000f280000300800 */
[----:B------:R-:W4:Y:S04]  /*7fbc0*/  LDL.LU R27, [R1+0x78c] ;  /* 0x00078c00011b7983 */ /* 0x000f280000300800 */
[----:B----4-:R-:W-:Y:S04]  /*7fbd0*/  STL.64 [R1+0x4d30], R26 ;  /* 0x004d301a01007387 */ /* 0x010fe80000100a00 */
[----:B---3--:R0:W-:Y:S02]  /*7fbe0*/  STL.64 [R1+0x4d28], R24 ;  /* 0x004d281801007387 */ /* 0x0081e40000100a00 */
[----:B0-----:R-:W-:-:S02]  /*7fbf0*/  IMAD.MOV.U32 R24, RZ, RZ, R0 ;  /* 0x000000ffff187224 */ /* 0x001fc400078e0000 */
[----:B------:R-:W-:Y:S01]  /*7fc00*/  IMAD.MOV.U32 R25, RZ, RZ, R2 ;  /* 0x000000ffff197224 */ /* 0x000fe200078e0002 */
[----:B------:R-:W3:Y:S04]  /*7fc10*/  LDL.LU R0, [R1+0x4d8c] ;  /* 0x004d8c0001007983 */ /* 0x000ee80000300800 */
[----:B------:R-:W4:Y:S04]  /*7fc20*/  LDL.LU R2, [R1+0x4d88] ;  /* 0x004d880001027983 */ /* 0x000f280000300800 */
[----:B------:R0:W-:Y:S02]  /*7fc30*/  STL.64 [R1+0x4d40], R24 ;  /* 0x004d401801007387 */ /* 0x0001e40000100a00 */
[----:B0-----:R-:W-:-:S02]  /*7fc40*/  IMAD.MOV.U32 R24, RZ, RZ, R11 ;  /* 0x000000ffff187224 */ /* 0x001fc400078e000b */
[----:B------:R-:W-:-:S05]  /*7fc50*/  IMAD.MOV.U32 R25, RZ, RZ, R10 ;  /* 0x000000ffff197224 */ /* 0x000fca00078e000a */
[----:B------:R-:W-:Y:S04]  /*7fc60*/  STL.64 [R1+0x4d58], R24 ;  /* 0x004d581801007387 */ /* 0x000fe80000100a00 */
[----:B------:R-:W2:Y:S04]  /*7fc70*/  LDL.64 R8, [R1+0x140] ;  /* 0x0001400001087983 */ /* 0x000ea80000100a00 */
[----:B--2---:R0:W-:Y:S04]  /*7fc80*/  STL.64 [R1+0x4d38], R8 ;  /* 0x004d380801007387 */ /* 0x0041e80000100a00 */
        /* <DEDUP_REMOVED lines=31> */
[----:B----4-:R-:W-:-:S02]  /*7fe80*/  IMAD.MOV.U32 R24, RZ, RZ, R2 ;  /* 0x000000ffff187224 */ /* 0x010fc400078e0002 */
[----:B------:R-:W-:Y:S01]  /*7fe90*/  IMAD.MOV.U32 R25, RZ, RZ, R0 ;  /* 0x000000ffff197224 */ /* 0x000fe200078e0000 */
[----:B--2---:R-:W-:Y:S04]  /*7fea0*/  STL.64 [R1+0x4d00], R18 ;  /* 0x004d001201007387 */ /* 0x004fe80000100a00 */
[----:B---3--:R0:W-:Y:S04]  /*7feb0*/  STL.64 [R1+0x4cf8], R16 ;  /* 0x004cf81001007387 */ /* 0x0081e80000100a00 */
[----:B0-----:R-:W2:Y:S04]  /*7fec0*/  LDL.LU R16, [R1+0x760] ;  /* 0x0007600001107983 */ /* 0x001ea80000300800 */
[----:B------:R-:W2:Y:S04]  /*7fed0*/  LDL.LU R17, [R1+0x764] ;  /* 0x0007640001117983 */ /* 0x000ea80000300800 */
[----:B------:R-:W3:Y:S04]  /*7fee0*/  LDL.LU R18, [R1+0x768] ;  /* 0x0007680001127983 */ /* 0x000ee80000300800 */
[----:B------:R-:W3:Y:S01]  /*7fef0*/  LDL.LU R19, [R1+0x76c] ;  /* 0x00076c0001137983 */ /* 0x000ee20000300800 */
[C---:B------:R-:W-:Y:S03]  /*7ff00*/  HMMA.16816.F32.BF16 R24, R20.reuse, R24, R8 ;  /* 0x000000181418723c */ /* 0x040fe60000041808 */
        /* <DEDUP_REMOVED lines=43> */
[----:B------:R1:W-:Y:S04]  /*801c0*/  STL.64 [R1+0x788], R26 ;  /* 0x0007881a01007387 */ /* 0x0003e80000100a00 */
[----:B0-----:R-:W1:Y:S01]  /*801d0*/  LDL.LU.64 R24, [R1+0x4d20] ;  /* 0x004d200001187983 */ /* 0x001e620000300a00 */
[----:B------:R-:W-:Y:S02]  /*801e0*/  IMAD.MOV.U32 R2, RZ, RZ, R8 ;  /* 0x000000ffff027224 */ /* 0x000fe400078e0008 */
[----:B------:R-:W-:Y:S01]  /*801f0*/  IMAD.MOV.U32 R0, RZ, RZ, R9 ;  /* 0x000000ffff007224 */ /* 0x000fe200078e0009 */
[----:B------:R-:W2:Y:S04]  /*80200*/  LDL.LU R8, [R1+0x11a0] ;  /* 0x0011a00001087983 */ /* 0x000ea80000300800 */
[----:B------:R-:W2:Y:S04]  /*80210*/  LDL.LU R9, [R1+0x11a4] ;  /* 0x0011a40001097983 */ /* 0x000ea80000300800 */
[----:B------:R-:W2:Y:S04]  /*80220*/  LDL.LU R10, [R1+0x11a8] ;  /* 0x0011a800010a7983 */ /* 0x000ea80000300800 */
[----:B------:R-:W2:Y:S01]  /*80230*/  LDL.LU R11, [R1+0x11ac] ;  /* 0x0011ac00010b7983 */ /* 0x000ea20000300800 */
        /* <DEDUP_REMOVED lines=103> */
[----:B0-----:R-:W4:Y:S04]  /*808b0*/  LDL.LU.64 R26, [R1+0x4bc0] ;  /* 0x004bc000011a7983 */ /* 0x001f280000300a00 */
[----:B------:R-:W4:Y:S01]  /*808c0*/  LDL.LU.64 R24, [R1+0x4bb8] ;  /* 0x004bb80001187983 */ /* 0x000f220000300a00 */
[----:B---3--:R-:W-:Y:S03]  /*808d0*/  HMMA.16816.F32.BF16 R16, R20, R16, R4 ;  /* 0x000000101410723c */ /* 0x008fe60000041804 */
[----:B------:R-:W4:-:S15]  /*808e0*/  LDL.LU.64 R4, [R1+0x4bb0] ;  /* 0x004bb00001047983 */ /* 0x000f1e0000300a00 */
[----:B------:R-:W-:-:S05]  /*808f0*/  NOP ;  /* 0x0000000000007918 */ /* 0x000fca0000000000 */
[----:B------:R-:W-:Y:S04]  /*80900*/  STL.64 [R1+0x680], R16 ;  /* 0x0006801001007387 */ /* 0x000fe80000100a00 */
[----:B------:R0:W-:Y:S04]  /*80910*/  STL.64 [R1+0x688], R18 ;  /* 0x0006881201007387 */ /* 0x0001e80000100a00 */
[----:B0-----:R-:W3:Y:S04]  /*80920*/  LDL.LU.64 R18, [R1+0x4ba8] ;  /* 0x004ba80001127983 */ /* 0x001ee80000300a00 */
[----:B------:R-:W3:Y:S01]  /*80930*/  LDL.LU.64 R16, [R1+0x4ba0] ;  /* 0x004ba00001107983 */ /* 0x000ee20000300a00 */
[----:B----4-:R-:W-:Y:S03]  /*80940*/  HMMA.16816.F32.BF16 R4, R20, R4, R24 ;  /* 0x000000041404723c */ /* 0x010fe60000041818 */
[----:B------:R-:W3:-:S15]  /*80950*/  LDL.LU.64 R24, [R1+0x4b98] ;  /* 0x004b980001187983 */ /* 0x000ede0000300a00 */
[----:B------:R-:W-:-:S05]  /*80960*/  NOP ;  /* 0x0000000000007918 */ /* 0x000fca0000000000 */
        /* <DEDUP_REMOVED lines=12> */
[----:B------:R-:W4:Y:S04]  /*80a30*/  LDL.LU.64 R6, [R1+0x4b68] ;  /* 0x004b680001067983 */ /* 0x000f280000300a00 */
[----:B------:R-:W3:-:S15]  /*80a40*/  LDL.LU.64 R4, [R1+0x4b60] ;  /* 0x004b600001047983 */ /* 0x000ede0000300a00 */
[----:B------:R-:W-:-:S01]  /*80a50*/  NOP ;  /* 0x0000000000007918 */ /* 0x000fc20000000000 */
[----:B------:R0:W-:Y:S04]  /*80a60*/  STL.64 [R1+0x650], R16 ;  /* 0x0006501001007387 */ /* 0x0001e80000100a00 */
[----:B------:R-:W-:Y:S04]  /*80a70*/  STL.64 [R1+0x658], R18 ;  /* 0x0006581201007387 */ /* 0x000fe80000100a00 */
[----:B0-----:R-:W2:Y:S02]  /*80a80*/  LDL.LU.64 R16, [R1+0x4b58] ;  /* 0x004b580001107983 */ /* 0x001ea40000300a00 */
[----:B--2---:R-:W-:-:S15]  /*80a90*/  HMMA.16816.F32.BF16 R12, R20, R16, R12 ;  /* 0x00000010140c723c */ /* 0x004fde000004180c */
[----:B------:R-:W-:-:S08]  /*80aa0*/  NOP ;  /* 0x0000000000007918 */ /* 0x000fd00000000000 */
[----:B------:R-:W-:Y:S04]  /*80ab0*/  STL.64 [R1+0x640], R12 ;  /* 0x0006400c01007387 */ /* 0x000fe80000100a00 */
[----:B------:R0:W-:Y:S04]  /*80ac0*/  STL.64 [R1+0x648], R14 ;  /* 0x0006480e01007387 */ /* 0x0001e80000100a00 */
[----:B0-----:R-:W2:Y:S04]  /*80ad0*/  LDL.LU.64 R14, [R1+0x4b50] ;  /* 0x004b5000010e7983 */ /* 0x001ea80000300a00 */
[----:B------:R-:W4:Y:S01]  /*80ae0*/  LDL.LU.64 R12, [R1+0x4b48] ;  /* 0x004b4800010c7983 */ /* 0x000f220000300a00 */
[----:B------:R-:W-:-:S02]  /*80af0*/  IMAD.MOV.U32 R28, RZ, RZ, R16 ;  /* 0x000000ffff1c7224 */ /* 0x000fc400078e0010 */
[----:B------:R-:W-:Y:S02]  /*80b00*/  IMAD.MOV.U32 R3, RZ, RZ, R17 ;  /* 0x000000ffff037224 */ /* 0x000fe400078e0011 */
[----:B------:R-:W0:Y:S04]  /*80b10*/  LDSM.16.MT88.4 R16, [R29+UR4+0x12080] ;  /* 0x012080041d10783b */ /* 0x000e280008004200 */
[----:B0-----:R-:W-:Y:S04]  /*80b20*/  STL [R1+0x4914], R18 ;  /* 0x0049141201007387 */ /* 0x001fe80000100800 */
[----:B------:R-:W-:Y:S04]  /*80b30*/  STL [R1+0x4910], R19 ;  /* 0x0049101301007387 */ /* 0x000fe80000100800 */
[----:B------:R0:W-:Y:S04]  /*80b40*/  STL.64 [R1+0x4b28], R16 ;  /* 0x004b281001007387 */ /* 0x0001e80000100a00 */
[----:B0-----:R-:W3:Y:S04]  /*80b50*/  LDL.LU R16, [R1+0x1190] ;  /* 0x0011900001107983 */ /* 0x001ee80000300800 */
[----:B------:R-:W3:Y:S04]  /*80b60*/  LDL.LU R17, [R1+0x1194] ;  /* 0x0011940001117983 */ /* 0x000ee80000300800 */
[----:B------:R-:W3:Y:S04]  /*80b70*/  LDL.LU R18, [R1+0x1198] ;  /* 0x0011980001127983 */ /* 0x000ee80000300800 */
[----:B------:R-:W3:Y:S01]  /*80b80*/  LDL.LU R19, [R1+0x119c] ;  /* 0x00119c0001137983 */ /* 0x000ee20000300800 */
[----:B----4-:R-:W-:-:S15]  /*80b90*/  HMMA.16816.F32.BF16 R8, R20, R12, R8 ;  /* 0x0000000c1408723c */ /* 0x010fde0000041808 */
[----:B------:R-:W-:-:S08]  /*80ba0*/  NOP ;  /* 0x0000000000007918 */ /* 0x000fd00000000000 */
[----:B------:R0:W-:Y:S04]  /*80bb0*/  STL.64 [R1+0x11a0], R8 ;  /* 0x0011a00801007387 */ /* 0x0001e80000100a00 */
[----:B------:R-:W-:Y:S04]  /*80bc0*/  STL.64 [R1+0x11a8], R10 ;  /* 0x0011a80a01007387 */ /* 0x000fe80000100a00 */
[----:B0-----:R-:W3:Y:S04]  /*80bd0*/  LDL.LU.64 R8, [R1+0x4b40] ;  /* 0x004b400001087983 */ /* 0x001ee80000300a00 */
[----:B--2---:R-:W-:Y:S04]  /*80be0*/  STL.64 [R1+0x4960], R14 ;  /* 0x0049600e01007387 */ /* 0x004fe80000100a00 */
[----:B------:R3:W-:Y:S02]  /*80bf0*/  STL.64 [R1+0x4958], R12 ;  /* 0x0049580c01007387 */ /* 0x0007e40000100a00 */
[----:B---3--:R-:W-:Y:S02]  /*80c00*/  HMMA.16816.F32.BF16 R12, R20, R8, R16 ;  /* 0x00000008140c723c */ /* 0x008fe40000041810 */
[----:B------:R-:W2:-:S15]  /*80c10*/  LDL.LU R16, [R1+0xd70] ;  /* 0x000d700001107983 */ /* 0x000e9e0000300800 */
[----:B------:R-:W-:-:S06]  /*80c20*/  NOP ;  /* 0x0000000000007918 */ /* 0x000fcc0000000000 */
[----:B------:R0:W-:Y:S04]  /*80c30*/  STL.64 [R1+0x1190], R12 ;  /* 0x0011900c01007387 */ /* 0x0001e80000100a00 */
[----:B------:R-:W-:Y:S04]  /*80c40*/  STL.64 [R1+0x1198], R14 ;  /* 0x0011980e01007387 */ /* 0x000fe80000100a00 */
[----:B------:R-:W2:Y:S04]  /*80c50*/  LDL.LU R17, [R1+0xd74] ;  /* 0x000d740001117983 */ /* 0x000ea80000300800 */
[----:B------:R-:W3:Y:S04]  /*80c60*/  LDL.LU R18, [R1+0xd78] ;  /* 0x000d780001127983 */ /* 0x000ee80000300800 */
[----:B------:R-:W3:Y:S04]  /*80c70*/  LDL.LU R19, [R1+0xd7c] ;  /* 0x000d7c0001137983 */ /* 0x000ee80000300800 */
[----:B---3--:R-:W-:Y:S04]  /*80c80*/  STL.64 [R1+0x4b38], R18 ;  /* 0x004b381201007387 */ /* 0x008fe80000100a00 */
[----:B--2---:R1:W-:Y:S04]  /*80c90*/  STL.64 [R1+0x4b30], R16 ;  /* 0x004b301001007387 */ /* 0x0043e80000100a00 */
[----:B0-----:R-:W2:Y:S04]  /*80ca0*/  LDL.64 R12, [R1+0x170] ;  /* 0x00017000010c7983 */ /* 0x001ea80000100a00 */
[----:B-1----:R-:W3:Y:S04]  /*80cb0*/  LDL.64 R16, [R1+0x1c0] ;  /* 0x0001c00001107983 */ /* 0x002ee80000100a00 */
[----:B--2---:R0:W-:Y:S04]  /*80cc0*/  STL.64 [R1+0x4b00], R12 ;  /* 0x004b000c01007387 */ /* 0x0041e80000100a00 */
[----:B0-----:R-:W2:Y:S04]  /*80cd0*/  LDL.64 R12, [R1+0x190] ;  /* 0x00019000010c7983 */ /* 0x001ea80000100a00 */
[----:B--2---:R0:W-:Y:S04]  /*80ce0*/  STL.64 [R1+0x4b18], R12 ;  /* 0x004b180c01007387 */ /* 0x0041e80000100a00 */
[----:B0-----:R-:W2:Y:S04]  /*80cf0*/  LDL.LU R12, [R1+0x630] ;  /* 0x00063000010c7983 */ /* 0x001ea80000300800 */
[----:B------:R-:W2:Y:S04]  /*80d00*/  LDL.LU R13, [R1+0x634] ;  /* 0x00063400010d7983 */ /* 0x000ea80000300800 */
[----:B------:R-:W2:Y:S04]  /*80d10*/  LDL.LU R14, [R1+0x638] ;  /* 0x00063800010e7983 */ /* 0x000ea80000300800 */
[----:B------:R-:W2:Y:S04]  /*80d20*/  LDL.LU R15, [R1+0x63c] ;  /* 0x00063c00010f7983 */ /* 0x000ea80000300800 */
[----:B------:R0:W-:Y:S04]  /*80d30*/  STL [R1+0x4944], R8 ;  /* 0x0049440801007387 */ /* 0x0001e80000100800 */
[----:B------:R1:W-:Y:S04]  /*80d40*/  STL [R1+0x4940], R9 ;  /* 0x0049400901007387 */ /* 0x0003e80000100800 */
[----:B0-----:R-:W3:Y:S04]  /*80d50*/  LDL.LU R8, [R1+0xd80] ;  /* 0x000d800001087983 */ /* 0x001ee80000300800 */
[----:B-1----:R-:W3:Y:S04]  /*80d60*/  LDL.LU R9, [R1+0xd84] ;  /* 0x000d840001097983 */ /* 0x002ee80000300800 */
[----:B------:R-:W3:Y:S04]  /*80d70*/  LDL.LU R10, [R1+0xd88] ;  /* 0x000d8800010a7983 */ /* 0x000ee80000300800 */
[----:B------:R-:W3:Y:S01]  /*80d80*/  LDL.LU R11, [R1+0xd8c] ;  /* 0x000d8c00010b7983 */ /* 0x000ee20000300800 */
[----:B--2---:R-:W-:Y:S03]  /*80d90*/  HMMA.16816.F32.BF16 R20, R20, R4, R12 ;  /* 0x000000041414723c */ /* 0x004fe6000004180c */
[----:B------:R-:W2:Y:S04]  /*80da0*/  LDL.64 R12, [R1+0x1a0] ;  /* 0x0001a000010c7983 */ /* 0x000ea80000100a00 */
[----:B--2---:R0:W-:-:S15]  /*80db0*/  STL.64 [R1+0x4b20], R12 ;  /* 0x004b200c01007387 */ /* 0x0041de0000100a00 */
[----:B------:R-:W-:-:S01]  /*80dc0*/  NOP ;  /* 0x0000000000007918 */ /* 0x000fc20000000000 */
[----:B------:R1:W-:Y:S04]  /*80dd0*/  STL.64 [R1+0x630], R20 ;  /* 0x0006301401007387 */ /* 0x0003e80000100a00 */
[----:B------:R-:W-:Y:S04]  /*80de0*/  STL.64 [R1+0x638], R22 ;  /* 0x0006381601007387 */ /* 0x000fe80000100a00 */
[----:B0-----:R-:W2:Y:S04]  /*80df0*/  LDL.64 R12, [R1+0x1b0] ;  /* 0x0001b000010c7983 */ /* 0x001ea80000100a00 */
[----:B------:R-:W-:Y:S04]  /*80e00*/  STL.64 [R1+0x4930], R6 ;  /* 0x0049300601007387 */ /* 0x000fe80000100a00 */
[----:B------:R0:W-:Y:S01]  /*80e10*/  STL.64 [R1+0x4928], R4 ;  /* 0x0049280401007387 */ /* 0x0001e20000100a00 */
[----:B-1----:R-:W-:-:S02]  /*80e20*/  IMAD.MOV.U32 R20, RZ, RZ, R28 ;  /* 0x000000ffff147224 */ /* 0x002fc400078e001c */
[----:B------:R-:W-:Y:S01]  /*80e30*/  IMAD.MOV.U32 R21, RZ, RZ, R3 ;  /* 0x000000ffff157224 */ /* 0x000fe200078e0003 */
[----:B0-----:R-:W4:Y:S04]  /*80e40*/  LDL.LU R4, [R1+0xd60] ;  /* 0x000d600001047983 */ /* 0x001f280000300800 */
[----:B------:R-:W4:Y:S04]  /*80e50*/  LDL.LU R5, [R1+0xd64] ;  /* 0x000d640001057983 */ /* 0x000f280000300800 */
[----:B------:R-:W4:Y:S04]  /*80e60*/  LDL.LU R6, [R1+0xd68] ;  /* 0x000d680001067983 */ /* 0x000f280000300800 */
[----:B------:R-:W4:Y:S04]  /*80e70*/  LDL.LU R7, [R1+0xd6c] ;  /* 0x000d6c0001077983 */ /* 0x000f280000300800 */
[----:B------:R0:W-:Y:S04]  /*80e80*/  STL.64 [R1+0x4a88], R20 ;  /* 0x004a881401007387 */ /* 0x0001e80000100a00 */
[----:B0-----:R-:W2:Y:S04]  /*80e90*/  LDL.LU R20, [R1+0xd30] ;  /* 0x000d300001147983 */ /* 0x001ea80000300800 */
[----:B------:R-:W2:Y:S04]  /*80ea0*/  LDL.LU R21, [R1+0xd34] ;  /* 0x000d340001157983 */ /* 0x000ea80000300800 */
[----:B------:R-:W4:Y:S04]  /*80eb0*/  LDL.LU R22, [R1+0xd38] ;  /* 0x000d380001167983 */ /* 0x000f280000300800 */
[----:B------:R-:W4:Y:S01]  /*80ec0*/  LDL.LU R23, [R1+0xd3c] ;  /* 0x000d3c0001177983 */ /* 0x000f220000300800 */
[----:B---3--:R-:W-:Y:S06]  /*80ed0*/  HMMA.16816.F32.BF16 R8, R24, R16, R8 ;  /* 0x000000101808723c */ /* 0x008fec0000041808 */
[----:B------:R-:W-:Y:S01]  /*80ee0*/  IMAD.MOV.U32 R3, RZ, RZ, R17 ;  /* 0x000000ffff037224 */ /* 0x000fe200078e0011 */
[----:B----4-:R-:W-:Y:S04]  /*80ef0*/  STL.64 [R1+0x4b10], R22 ;  /* 0x004b101601007387 */ /* 0x010fe80000100a00 */
[----:B--2---:R0:W-:Y:S04]  /*80f00*/  STL.64 [R1+0x4b08], R20 ;  /* 0x004b081401007387 */ /* 0x0041e80000100a00 */
[----:B0-----:R-:W2:Y:S04]  /*80f10*/  LDL.LU R20, [R1+0xd50] ;  /* 0x000d500001147983 */ /* 0x001ea80000300800 */
[----:B------:R-:W2:Y:S04]  /*80f20*/  LDL.LU R21, [R1+0xd54] ;  /* 0x000d540001157983 */ /* 0x000ea80000300800 */
[----:B------:R-:W2:Y:S04]  /*80f30*/  LDL.LU R22, [R1+0xd58] ;  /* 0x000d580001167983 */ /* 0x000ea80000300800 */
[----:B------:R-:W2:Y:S04]  /*80f40*/  LDL.LU R23, [R1+0xd5c] ;  /* 0x000d5c0001177983 */ /* 0x000ea80000300800 */
[----:B------:R-:W-:Y:S04]  /*80f50*/  STL.64 [R1+0xd80], R8 ;  /* 0x000d800801007387 */ /* 0x000fe80000100a00 */
[----:B------:R0:W-:Y:S04]  /*80f60*/  STL.64 [R1+0xd88], R10 ;  /* 0x000d880a01007387 */ /* 0x0001e80000100a00 */
[----:B------:R-:W3:Y:S01]  /*80f70*/  LDL.LU.64 R18, [R1+0x4b38] ;  /* 0x004b380001127983 */ /* 0x000ee20000300a00 */
[----:B0-----:R-:W-:-:S03]  /*80f80*/  IMAD.MOV.U32 R10, RZ, RZ, R16 ;  /* 0x000000ffff0a7224 */ /* 0x001fc600078e0010 */
[----:B------:R-:W3:Y:S04]  /*80f90*/  LDL.LU.64 R16, [R1+0x4b30] ;  /* 0x004b300001107983 */ /* 0x000ee80000300a00 */
[----:B------:R-:W-:Y:S04]  /*80fa0*/  STL [R1+0x494c], R3 ;  /* 0x00494c0301007387 */ /* 0x000fe80000100800 */
[----:B------:R-:W-:Y:S04]  /*80fb0*/  STL [R1+0x4948], R10 ;  /* 0x0049480a01007387 */ /* 0x000fe80000100800 */
[----:B------:R-:W4:Y:S01]  /*80fc0*/  LDL.64 R8, [R1+0x180] ;  /* 0x0001800001087983 */ /* 0x000f220000100a00 */
        /* <DEDUP_REMOVED lines=8> */
[----:B------:R-:W-:Y:S01]  /*81050*/  STL.64 [R1+0x4920], R18 ;  /* 0x0049201201007387 */ /* 0x000fe20000100a00 */
[----:B--2---:R-:W-:Y:S03]  /*81060*/  HMMA.16816.F32.BF16 R4, R24, R12, R4 ;  /* 0x0000000c1804723c */ /* 0x004fe60000041804 */
[----:B---3--:R0:W-:Y:S04]  /*81070*/  STL.64 [R1+0x4918], R16 ;  /* 0x0049181001007387 */ /* 0x0081e80000100a00 */
[----:B0-----:R-:W4:Y:S04]  /*81080*/  LDL.LU R16, [R1+0xd40] ;  /* 0x000d400001107983 */ /* 0x001f280000300800 */
[----:B------:R-:W4:Y:S04]  /*81090*/  LDL.LU R17, [R1+0xd44] ;  /* 0x000d440001117983 */ /* 0x000f280000300800 */
[----:B------:R-:W4:Y:S04]  /*810a0*/  LDL.LU R18, [R1+0xd48] ;  /* 0x000d480001127983 */ /* 0x000f280000300800 */
[----:B------:R-:W4:Y:S04]  /*810b0*/  LDL.LU R19, [R1+0xd4c] ;  /* 0x000d4c0001137983 */ /* 0x000f280000300800 */
[----:B------:R0:W-:Y:S04]  /*810c0*/  STL.64 [R1+0xd60], R4 ;  /* 0x000d600401007387 */ /* 0x0001e80000100a00 */
[----:B------:R1:W-:Y:S01]  /*810d0*/  STL.64 [R1+0xd68], R6 ;  /* 0x000d680601007387 */ /* 0x0003e20000100a00 */
[----:B0-----:R-:W-:-:S02]  /*810e0*/  IMAD.MOV.U32 R5, RZ, RZ, R12 ;  /* 0x000000ffff057224 */ /* 0x001fc400078e000c */
[----:B------:R-:W-:Y:S02]  /*810f0*/  IMAD.MOV.U32 R4, RZ, RZ, R13 ;  /* 0x000000ffff047224 */ /* 0x000fe400078e000d */
[----:B------:R-:W2:Y:S04]  /*81100*/  LDL.LU.64 R12, [R1+0x4b18] ;  /* 0x004b1800010c7983 */ /* 0x000ea80000300a00 */
[----:B------:R-:W-:Y:S01]  /*81110*/  STL [R1+0x4950], R5 ;  /* 0x0049500501007387 */ /* 0x000fe20000100800 */
[----:B--2---:R-:W-:Y:S06]  /*81120*/  HMMA.16816.F32.BF16 R20, R24, R12, R20 ;  /* 0x0000000c1814723c */ /* 0x004fec0000041814 */
[----:B-1----:R-:W-:-:S02]  /*81130*/  IMAD.MOV.U32 R7, RZ, RZ, R12 ;  /* 0x000000ffff077224 */ /* 0x002fc400078e000c */
[----:B------:R-:W-:-:S15]  /*81140*/  IMAD.MOV.U32 R6, RZ, RZ, R13 ;  /* 0x000000ffff067224 */ /* 0x000fde00078e000d */
[----:B------:R-:W-:Y:S04]  /*81150*/  STL.64 [R1+0xd50], R20 ;  /* 0x000d501401007387 */ /* 0x000fe80000100a00 */
[----:B------:R0:W-:Y:S04]  /*81160*/  STL.64 [R1+0xd58], R22 ;  /* 0x000d581601007387 */ /* 0x0001e80000100a00 */
[----:B0-----:R-:W2:Y:S04]  /*81170*/  LDL.LU.64 R22, [R1+0x4b10] ;  /* 0x004b100001167983 */ /* 0x001ea80000300a00 */
[----:B------:R-:W2:Y:S04]  /*81180*/  LDL.LU.64 R20, [R1+0x4b08] ;  /* 0x004b080001147983 */ /* 0x000ea80000300a00 */
[----:B------:R-:W2:Y:S04]  /*81190*/  LDL.LU.64 R12, [R1+0x4b00] ;  /* 0x004b0000010c7983 */ /* 0x000ea80000300a00 */
[----:B------:R-:W-:Y:S04]  /*811a0*/  STL.64 [R1+0x4ac0], R6 ;  /* 0x004ac00601007387 */ /* 0x000fe80000100a00 */
[----:B------:R4:W-:Y:S02]  /*811b0*/  STL [R1+0x4ab8], R4 ;  /* 0x004ab80401007387 */ /* 0x0009e40000100800 */
[----:B----4-:R-:W-:-:S15]  /*811c0*/  HMMA.16816.F32.BF16 R4, R24, R8, R16 ;  /* 0x000000081804723c */ /* 0x010fde0000041810 */
[----:B------:R-:W-:-:S08]  /*811d0*/  NOP ;  /* 0x0000000000007918 */ /* 0x000fd00000000000 */
[----:B------:R-:W-:Y:S04]  /*811e0*/  STL.64 [R1+0xd40], R4 ;  /* 0x000d400401007387 */ /* 0x000fe80000100a00 */
[----:B------:R2:W-:Y:S02]  /*811f0*/  STL.64 [R1+0xd48], R6 ;  /* 0x000d480601007387 */ /* 0x0005e40000100a00 */
[----:B--2---:R-:W-:-:S15]  /*81200*/  HMMA.16816.F32.BF16 R4, R24, R12, R20 ;  /* 0x0000000c1804723c */ /* 0x004fde0000041814 */
[----:B------:R-:W-:-:S08]  /*81210*/  NOP ;  /* 0x0000000000007918 */ /* 0x000fd00000000000 */
[----:B------:R0:W-:Y:S04]  /*81220*/  STL.64 [R1+0xd30], R4 ;  /* 0x000d300401007387 */ /* 0x0001e80000100a00 */
[----:B------:R1:W-:Y:S04]  /*81230*/  STL.64 [R1+0xd38], R6 ;  /* 0x000d380601007387 */ /* 0x0003e80000100a00 */
[----:B0-----:R-:W2:Y:S04]  /*81240*/  LDL.LU R4, [R1+0xcf0] ;  /* 0x000cf00001047983 */ /* 0x001ea80000300800 */
[----:B------:R-:W2:Y:S04]  /*81250*/  LDL.LU R5, [R1+0xcf4] ;  /* 0x000cf40001057983 */ /* 0x000ea80000300800 */
[----:B-1----:R-:W3:Y:S04]  /*81260*/  LDL.LU R6, [R1+0xcf8] ;  /* 0x000cf80001067983 */ /* 0x002ee80000300800 */
[----:B------:R-:W3:Y:S01]  /*81270*/  LDL.LU R7, [R1+0xcfc] ;  /* 0x000cfc0001077983 */ /* 0x000ee20000300800 */
[----:B------:R-:W-:-:S02]  /*81280*/  IMAD.MOV.U32 R17, RZ, RZ, R8 ;  /* 0x000000ffff117224 */ /* 0x000fc400078e0008 */
[----:B------:R-:W-:Y:S01]  /*81290*/  IMAD.MOV.U32 R16, RZ, RZ, R9 ;  /* 0x000000ffff107224 */ /* 0x000fe200078e0009 */
[----:B---3--:R-:W-:Y:S04]  /*812a0*/  STL.64 [R1+0x4ad0], R6 ;  /* 0x004ad00601007387 */ /* 0x008fe80000100a00 */
[----:B--2---:R0:W-:Y:S04]  /*812b0*/  STL.64 [R1+0x4ac8], R4 ;  /* 0x004ac80401007387 */ /* 0x0041e80000100a00 */
[----:B------:R-:W2:Y:S04]  /*812c0*/  LDL.LU R8, [R1+0xd20] ;  /* 0x000d200001087983 */ /* 0x000ea80000300800 */
[----:B------:R-:W2:Y:S04]  /*812d0*/  LDL.LU R9, [R1+0xd24] ;  /* 0x000d240001097983 */ /* 0x000ea80000300800 */
[----:B------:R-:W2:Y:S04]  /*812e0*/  LDL.LU R10, [R1+0xd28] ;  /* 0x000d2800010a7983 */ /* 0x000ea80000300800 */
[----:B------:R-:W2:Y:S01]  /*812f0*/  LDL.LU R11, [R1+0xd2c] ;  /* 0x000d2c00010b7983 */ /* 0x000ea20000300800 */
[----:B0-----:R-:W-:-:S02]  /*81300*/  IMAD.MOV.U32 R4, RZ, RZ, R2 ;  /* 0x000000ffff047224 */ /* 0x001fc400078e0002 */
[----:B------:R-:W-:-:S05]  /*81310*/  IMAD.MOV.U32 R5, RZ, RZ, R0 ;  /* 0x000000ffff057224 */ /* 0x000fca00078e0000 */
[----:B------:R0:W-:Y:S04]  /*81320*/  STL.64 [R1+0x4ae0], R4 ;  /* 0x004ae00401007387 */ /* 0x0001e80000100a00 */
[----:B0-----:R-:W3:Y:S04]  /*81330*/  LDL.64 R4, [R1+0x150] ;  /* 0x0001500001047983 */ /* 0x001ee80000100a00 */
[----:B---3--:R0:W-:Y:S04]  /*81340*/  STL.64 [R1+0x4af8], R4 ;  /* 0x004af80401007387 */ /* 0x0081e80000100a00 */
[----:B------:R-:W3:Y:S04]  /*81350*/  LDL.64 R20, [R1+0x110] ;  /* 0x0001100001147983 */ /* 0x000ee80000100a00 */
[----:B0-----:R-:W2:Y:S04]  /*81360*/  LDL.64 R4, [R1+0x160] ;  /* 0x0001600001047983 */ /* 0x001ea80000100a00 */
[----:B---3--:R0:W-:Y:S04]  /*81370*/  STL.64 [R1+0x4a98], R20 ;  /* 0x004a981401007387 */ /* 0x0081e80000100a00 */
[----:B0-----:R-:W3:Y:S04]  /*81380*/  LDL.64 R20, [R1+0x120] ;  /* 0x0001200001147983 */ /* 0x001ee80000100a00 */
[----:B---3--:R0:W-:Y:S04]  /*81390*/  STL.64 [R1+0x4ab0], R20 ;  /* 0x004ab01401007387 */ /* 0x0081e80000100a00 */
[----:B0-----:R-:W3:Y:S04]  /*813a0*/  LDL.64 R20, [R1+0x130] ;  /* 0x0001300001147983 */ /* 0x001ee80000100a00 */
[----:B---3--:R0:W-:Y:S04]  /*813b0*/  STL.64 [R1+0x4ad8], R20 ;  /* 0x004ad81401007387 */ /* 0x0081e80000100a00 */
[----:B0-----:R-:W3:Y:S04]  /*813c0*/  LDL.LU R20, [R1+0xd00] ;  /* 0x000d000001147983 */ /* 0x001ee80000300800 */
[----:B------:R-:W3:Y:S04]  /*813d0*/  LDL.LU R21, [R1+0xd04] ;  /* 0x000d040001157983 */ /* 0x000ee80000300800 */
[----:B------:R-:W4:Y:S04]  /*813e0*/  LDL.LU R22, [R1+0xd08] ;  /* 0x000d080001167983 */ /* 0x000f280000300800 */
[----:B------:R-:W4:Y:S01]  /*813f0*/  LDL.LU R23, [R1+0xd0c] ;  /* 0x000d0c0001177983 */ /* 0x000f220000300800 */
[----:B------:R-:W-:-:S02]  /*81400*/  IMAD.MOV.U32 R19, RZ, RZ, R12 ;  /* 0x000000ffff137224 */ /* 0x000fc400078e000c */
[----:B------:R-:W-:Y:S01]  /*81410*/  IMAD.MOV.U32 R18, RZ, RZ, R13 ;  /* 0x000000ffff127224 */ /* 0x000fe200078e000d */
[----:B----4-:R-:W-:Y:S04]  /*81420*/  STL.64 [R1+0x4af0], R22 ;  /* 0x004af01601007387 */ /* 0x010fe80000100a00 */
[----:B---3--:R0:W-:Y:S04]  /*81430*/  STL.64 [R1+0x4ae8], R20 ;  /* 0x004ae81401007387 */ /* 0x0081e80000100a00 */
[----:B0-----:R-:W3:Y:S04]  /*81440*/  LDL.LU R20, [R1+0xd10] ;  /* 0x000d100001147983 */ /* 0x001ee80000300800 */
[----:B------:R-:W3:Y:S04]  /*81450*/  LDL.LU R21, [R1+0xd14] ;  /* 0x000d140001157983 */ /* 0x000ee80000300800 */
[----:B------:R-:W3:Y:S04]  /*81460*/  LDL.LU R22, [R1+0xd18] ;  /* 0x000d180001167983 */ /* 0x000ee80000300800 */
[----:B------:R-:W3:Y:S04]  /*81470*/  LDL.LU R23, [R1+0xd1c] ;  /* 0x000d1c0001177983 */ /* 0x000ee80000300800 */
[----:B------:R-:W4:Y:S01]  /*81480*/  LDL.64 R12, [R1+0xf0] ;  /* 0x0000f000010c7983 */ /* 0x000f220000100a00 */
[----:B--2---:R-:W-:Y:S03]  /*81490*/  HMMA.16816.F32.BF16 R8, R24, R4, R8 ;  /* 0x000000041808723c */ /* 0x004fe60000041808 */
[----:B----4-:R0:W-:Y:S04]  /*814a0*/  STL.64 [R1+0x4a90], R12 ;  /* 0x004a900c01007387 */ /* 0x0101e80000100a00 */
        /* <DEDUP_REMOVED lines=12> */
[----:B0-----:R-:W4:Y:S04]  /*81570*/  LDL.LU R16, [R1+0xcb0] ;  /* 0x000cb00001107983 */ /* 0x001f280000300800 */
[----:B------:R-:W4:Y:S04]  /*81580*/  LDL.LU R17, [R1+0xcb4] ;  /* 0x000cb40001117983 */ /* 0x000f280000300800 */
[----:B------:R-:W4:Y:S04]  /*81590*/  LDL.LU R18, [R1+0xcb8] ;  /* 0x000cb80001127983 */ /* 0x000f280000300800 */
[----:B------:R-:W4:Y:S04]  /*815a0*/  LDL.LU R19, [R1+0xcbc] ;  /* 0x000cbc0001137983 */ /* 0x000f280000300800 */
[----:B------:R0:W-:Y:S04]  /*815b0*/  STL.64 [R1+0xd20], R8 ;  /* 0x000d200801007387 */ /* 0x0001e80000100a00 */
[----:B------:R1:W-:Y:S01]  /*815c0*/  STL.64 [R1+0xd28], R10 ;  /* 0x000d280a01007387 */ /* 0x0003e20000100a00 */
[----:B0-----:R-:W-:-:S02]  /*815d0*/  IMAD.MOV.U32 R9, RZ, RZ, R4 ;  /* 0x000000ffff097224 */ /* 0x001fc400078e0004 */
[----:B-1----:R-:W-:Y:S02]  /*815e0*/  IMAD.MOV.U32 R11, RZ, RZ, R5 ;  /* 0x000000ffff0b7224 */ /* 0x002fe400078e0005 */
[----:B------:R-:W3:Y:S02]  /*815f0*/  LDL.LU.64 R4, [R1+0x4af8] ;  /* 0x004af80001047983 */ /* 0x000ee40000300a00 */
[----:B---3--:R-:W-:Y:S06]  /*81600*/  HMMA.16816.F32.BF16 R20, R24, R4, R20 ;  /* 0x000000041814723c */ /* 0x008fec0000041814 */
[----:B------:R-:W-:-:S02]  /*81610*/  IMAD.MOV.U32 R10, RZ, RZ, R4 ;  /* 0x000000ffff0a7224 */ /* 0x000fc400078e0004 */
[----:B------:R-:W-:-:S15]  /*81620*/  IMAD.MOV.U32 R8, RZ, RZ, R5 ;  /* 0x000000ffff087224 */ /* 0x000fde00078e0005 */
[----:B------:R-:W-:Y:S04]  /*81630*/  STL.64 [R1+0xd10], R20 ;  /* 0x000d101401007387 */ /* 0x000fe80000100a00 */
[----:B------:R0:W-:Y:S04]  /*81640*/  STL.64 [R1+0xd18], R22 ;  /* 0x000d181601007387 */ /* 0x0001e80000100a00 */
[----:B0-----:R-:W3:Y:S04]  /*81650*/  LDL.LU.64 R22, [R1+0x4af0] ;  /* 0x004af00001167983 */ /* 0x001ee80000300a00 */
[----:B------:R-:W3:Y:S04]  /*81660*/  LDL.LU.64 R20, [R1+0x4ae8] ;  /* 0x004ae80001147983 */ /* 0x000ee80000300a00 */
[----:B------:R-:W3:Y:S04]  /*81670*/  LDL.LU.64 R4, [R1+0x4ae0] ;  /* 0x004ae00001047983 */ /* 0x000ee80000300a00 */
[----:B------:R-:W-:Y:S04]  /*81680*/  STL.64 [R1+0x4980], R10 ;  /* 0x0049800a01007387 */ /* 0x000fe80000100a00 */
[----:B------:R0:W-:Y:S04]  /*81690*/  STL.64 [R1+0x4978], R8 ;  /* 0x0049780801007387 */ /* 0x0001e80000100a00 */
[----:B0-----:R-:W4:Y:S01]  /*816a0*/  LDL.64 R8, [R1+0x100] ;  /* 0x0001000001087983 */ /* 0x001f220000100a00 */
[----:B---3--:R-:W-:Y:S03]  /*816b0*/  HMMA.16816.F32.BF16 R4, R24, R4, R20 ;  /* 0x000000041804723c */ /* 0x008fe60000041814 */
[----:B------:R-:W3:-:S15]  /*816c0*/  LDL.LU.64 R20, [R1+0x4ad8] ;  /* 0x004ad80001147983 */ /* 0x000ede0000300a00 */
[----:B------:R-:W-:-:S05]  /*816d0*/  NOP ;  /* 0x0000000000007918 */ /* 0x000fca0000000000 */
[----:B------:R-:W-:Y:S04]  /*816e0*/  STL.64 [R1+0xd00], R4 ;  /* 0x000d000401007387 */ /* 0x000fe80000100a00 */
[----:B------:R0:W-:Y:S04]  /*816f0*/  STL.64 [R1+0xd08], R6 ;  /* 0x000d080601007387 */ /* 0x0001e80000100a00 */
[----:B0-----:R-:W2:Y:S04]  /*81700*/  LDL.LU.64 R6, [R1+0x4ad0] ;  /* 0x004ad00001067983 */ /* 0x001ea80000300a00 */
[----:B------:R-:W2:Y:S01]  /*81710*/  LDL.LU.64 R4, [R1+0x4ac8] ;  /* 0x004ac80001047983 */ /* 0x000ea20000300a00 */
[----:B---3--:R-:W-:Y:S01]  /*81720*/  IMAD.MOV.U32 R3, RZ, RZ, R21 ;  /* 0x000000ffff037224 */ /* 0x008fe200078e0015 */
[----:B--2---:R-:W-:-:S15]  /*81730*/  HMMA.16816.F32.BF16 R4, R24, R20, R4 ;  /* 0x000000141804723c */ /* 0x004fde0000041804 */
[----:B------:R-:W-:-:S08]  /*81740*/  NOP ;  /* 0x0000000000007918 */ /* 0x000fd00000000000 */
[----:B------:R0:W-:Y:S04]  /*81750*/  STL.64 [R1+0xcf0], R4 ;  /* 0x000cf00401007387 */ /* 0x0001e80000100a00 */
[----:B------:R1:W-:Y:S01]  /*81760*/  STL.64 [R1+0xcf8], R6 ;  /* 0x000cf80601007387 */ /* 0x0003e20000100a00 */
[----:B0-----:R-:W-:-:S03]  /*81770*/  IMAD.MOV.U32 R5, RZ, RZ, R20 ;  /* 0x000000ffff057224 */ /* 0x001fc600078e0014 */
[----:B-1----:R-:W2:Y:S04]  /*81780*/  LDL.LU.64 R6, [R1+0x4ac0] ;  /* 0x004ac00001067983 */ /* 0x002ea80000300a00 */
[----:B------:R-:W3:Y:S04]  /*81790*/  LDL.LU R4, [R1+0x4ab8] ;  /* 0x004ab80001047983 */ /* 0x000ee80000300800 */
[----:B------:R-:W4:Y:S02]  /*817a0*/  LDL.LU.64 R20, [R1+0x4ab0] ;  /* 0x004ab00001147983 */ /* 0x000f240000300a00 */
[----:B----4-:R-:W-:Y:S02]  /*817b0*/  HMMA.16816.F32.BF16 R12, R24, R20, R12 ;  /* 0x00000014180c723c */ /* 0x010fe4000004180c */
[----:B--2---:R-:W-:Y:S04]  /*817c0*/  STL.64 [R1+0x4990], R6 ;  /* 0x0049900601007387 */ /* 0x004fe80000100a00 */
[----:B---3--:R0:W-:Y:S01]  /*817d0*/  STL.64 [R1+0x4988], R4 ;  /* 0x0049880401007387 */ /* 0x0081e20000100a00 */
[----:B------:R-:W-:-:S02]  /*817e0*/  IMAD.MOV.U32 R2, RZ, RZ, R20 ;  /* 0x000000ffff027224 */ /* 0x000fc400078e0014 */
[----:B------:R-:W-:Y:S01]  /*817f0*/  IMAD.MOV.U32 R0, RZ, RZ, R21 ;  /* 0x000000ffff007224 */ /* 0x000fe200078e0015 */
[----:B0-----:R-:W2:Y:S04]  /*81800*/  LDL.LU R4, [R1+0xcc0] ;  /* 0x000cc00001047983 */ /* 0x001ea80000300800 */
[----:B------:R-:W2:Y:S04]  /*81810*/  LDL.LU R5, [R1+0xcc4] ;  /* 0x000cc40001057983 */ /* 0x000ea80000300800 */
[----:B------:R-:W2:Y:S04]  /*81820*/  LDL.LU R6, [R1+0xcc8] ;  /* 0x000cc80001067983 */ /* 0x000ea80000300800 */
[----:B------:R-:W2:Y:S04]  /*81830*/  LDL.LU R7, [R1+0xccc] ;  /* 0x000ccc0001077983 */ /* 0x000ea80000300800 */
[----:B------:R-:W-:Y:S04]  /*81840*/  STL.64 [R1+0xce0], R12 ;  /* 0x000ce00c01007387 */ /* 0x000fe80000100a00 */
[----:B------:R0:W-:Y:S04]  /*81850*/  STL.64 [R1+0xce8], R14 ;  /* 0x000ce80e01007387 */ /* 0x0001e80000100a00 */
        /* <DEDUP_REMOVED lines=11> */
[----:B------:R-:W-:-:S02]  /*81910*/  IMAD.MOV.U32 R28, RZ, RZ, R21 ;  /* 0x000000ffff1c7224 */ /* 0x000fc400078e0015 */
[----:B------:R-:W4:Y:S01]  /*81920*/  LDL.LU.64 R20, [R1+0x4a88] ;  /* 0x004a880001147983 */ /* 0x000f220000300a00 */
[----:B--2---:R-:W-:Y:S03]  /*81930*/  HMMA.16816.F32.BF16 R4, R24, R8, R4 ;  /* 0x000000081804723c */ /* 0x004fe60000041804 */
[----:B------:R-:W-:Y:S04]  /*81940*/  STL [R1+0x47f4], R28 ;  /* 0x0047f41c01007387 */ /* 0x000fe80000100800 */
[----:B------:R-:W-:Y:S01]  /*81950*/  STL [R1+0x47f0], R29 ;  /* 0x0047f01d01007387 */ /* 0x000fe20000100800 */
[----:B------:R-:W-:Y:S02]  /*81960*/  IMAD.MOV.U32 R22, RZ, RZ, R9 ;  /* 0x000000ffff167224 */ /* 0x000fe400078e0009 */
[----:B------:R-:W-:-:S13]  /*81970*/  IMAD.MOV.U32 R23, RZ, RZ, R8 ;  /* 0x000000ffff177224 */ /* 0x000fda00078e0008 */
[----:B------:R-:W-:Y:S04]  /*81980*/  STL.64 [R1+0xcc0], R4 ;  /* 0x000cc00401007387 */ /* 0x000fe80000100a00 */
[----:B------:R3:W-:Y:S04]  /*81990*/  STL.64 [R1+0xcc8], R6 ;  /* 0x000cc80601007387 */ /* 0x0007e80000100a00 */
[----:B------:R-:W-:Y:S04]  /*819a0*/  STL [R1+0x47fc], R22 ;  /* 0x0047fc1601007387 */ /* 0x000fe80000100800 */
[----:B------:R-:W-:Y:S01]  /*819b0*/  STL [R1+0x47f8], R23 ;  /* 0x0047f81701007387 */ /* 0x000fe20000100800 */
[----:B---3--:R-:W-:Y:S03]  /*819c0*/  HMMA.16816.F32.BF16 R4, R24, R12, R16 ;  /* 0x0000000c1804723c */ /* 0x008fe60000041810 */
[----:B----4-:R-:W-:-:S15]  /*819d0*/  STL.64 [R1+0x4a68], R20 ;  /* 0x004a681401007387 */ /* 0x010fde0000100a00 */
[----:B------:R-:W-:-:S05]  /*819e0*/  NOP ;  /* 0x0000000000007918 */ /* 0x000fca0000000000 */
[----:B------:R0:W-:Y:S04]  /*819f0*/  STL.64 [R1+0xcb0], R4 ;  /* 0x000cb00401007387 */ /* 0x0001e80000100a00 */
[----:B------:R1:W-:Y:S04]  /*81a00*/  STL.64 [R1+0xcb8], R6 ;  /* 0x000cb80601007387 */ /* 0x0003e80000100a00 */
[----:B0-----:R-:W2:Y:S04]  /*81a10*/  LDL.LU R4, [R1+0xc50] ;  /* 0x000c500001047983 */ /* 0x001ea80000300800 */
[----:B------:R-:W2:Y:S04]  /*81a20*/  LDL.LU R5, [R1+0xc54] ;  /* 0x000c540001057983 */ /* 0x000ea80000300800 */
[----:B-1----:R-:W3:Y:S04]  /*81a30*/  LDL.LU R6, [R1+0xc58] ;  /* 0x000c580001067983 */ /* 0x002ee80000300800 */
[----:B------:R-:W3:Y:S04]  /*81a40*/  LDL.LU R7, [R1+0xc5c] ;  /* 0x000c5c0001077983 */ /* 0x000ee80000300800 */
[----:B------:R-:W4:Y:S04]  /*81a50*/  LDL.LU R20, [R1+0xc90] ;  /* 0x000c900001147983 */ /* 0x000f280000300800 */
[----:B------:R-:W4:Y:S04]  /*81a60*/  LDL.LU R21, [R1+0xc94] ;  /* 0x000c940001157983 */ /* 0x000f280000300800 */
[----:B------:R-:W2:Y:S04]  /*81a70*/  LDL.LU R22, [R1+0xc98] ;  /* 0x000c980001167983 */ /* 0x000ea80000300800 */
[----:B------:R-:W2:Y:S04]  /*81a80*/  LDL.LU R23, [R1+0xc9c] ;  /* 0x000c9c0001177983 */ /* 0x000ea80000300800 */
[----:B--2---:R-:W-:Y:S04]  /*81a90*/  STL.64 [R1+0x4a78], R22 ;  /* 0x004a781601007387 */ /* 0x004fe80000100a00 */
[----:B----4-:R0:W-:Y:S04]  /*81aa0*/  STL.64 [R1+0x4a70], R20 ;  /* 0x004a701401007387 */ /* 0x0101e80000100a00 */
[----:B0-----:R-:W2:Y:S04]  /*81ab0*/  LDL.64 R20, [R1+0xe0] ;  /* 0x0000e00001147983 */ /* 0x001ea80000100a00 */
[----:B---3--:R-:W-:Y:S04]  /*81ac0*/  STL.64 [R1+0x4a20], R6 ;  /* 0x004a200601007387 */ /* 0x008fe80000100a00 */
        /* <DEDUP_REMOVED lines=90> */
[----:B----4-:R-:W-:Y:S01]  /*82070*/  STL.64 [R1+0x4a10], R20 ;  /* 0x004a101401007387 */ /* 0x010fe20000100a00 */
[----:B--2---:R-:W-:Y:S06]  /*82080*/  HMMA.16816.F32.BF16 R4, R24, R8, R4 ;  /* 0x000000081804723c */ /* 0x004fec0000041804 */
[----:B------:R-:W-:-:S02]  /*82090*/  IMAD.MOV.U32 R2, RZ, RZ, R9 ;  /* 0x000000ffff027224 */ /* 0x000fc400078e0009 */
[----:B------:R-:W-:-:S15]  /*820a0*/  IMAD.MOV.U32 R0, RZ, RZ, R8 ;  /* 0x000000ffff007224 */ /* 0x000fde00078e0008 */
[----:B------:R-:W-:Y:S04]  /*820b0*/  STL.64 [R1+0xc50], R4 ;  /* 0x000c500401007387 */ /* 0x000fe80000100a00 */
[----:B------:R3:W-:Y:S02]  /*820c0*/  STL.64 [R1+0xc58], R6 ;  /* 0x000c580601007387 */ /* 0x0007e40000100a00 */
[----:B---3--:R-:W-:Y:S02]  /*820d0*/  HMMA.16816.F32.BF16 R4, R24, R12, R16 ;  /* 0x0000000c1804723c */ /* 0x008fe40000041810 */
[----:B------:R-:W-:Y:S04]  /*820e0*/  STL [R1+0x4834], R2 ;  /* 0x0048340201007387 */ /* 0x000fe80000100800 */
[----:B------:R-:W-:-:S15]  /*820f0*/  STL [R1+0x4830], R0 ;  /* 0x0048300001007387 */ /* 0x000fde0000100800 */
[----:B------:R-:W-:-:S02]  /*82100*/  NOP ;  /* 0x0000000000007918 */ /* 0x000fc40000000000 */
        /* <DEDUP_REMOVED lines=12> */
[----:B------:R-:W4:Y:S04]  /*821d0*/  LDL.LU R20, [R1+0xc30] ;  /* 0x000c300001147983 */ /* 0x000f280000300800 */
[----:B------:R-:W4:Y:S04]  /*821e0*/  LDL.LU R21, [R1+0xc34] ;  /* 0x000c340001157983 */ /* 0x000f280000300800 */
[----:B------:R-:W4:Y:S04]  /*821f0*/  LDL.LU R22, [R1+0xc38] ;  /* 0x000c380001167983 */ /* 0x000f280000300800 */
[----:B------:R-:W4:Y:S04]  /*82200*/  LDL.LU R23, [R1+0xc3c] ;  /* 0x000c3c0001177983 */ /* 0x000f280000300800 */
[----:B---3--:R-:W-:Y:S04]  /*82210*/  STL.64 [R1+0x49b0], R10 ;  /* 0x0049b00a01007387 */ /* 0x008fe80000100a00 */
        /* <DEDUP_REMOVED lines=9> */
[----:B------:R-:W2:Y:S04]  /*822b0*/  LDL.64 R4, [R1+0x20] ;  /* 0x0000200001047983 */ /* 0x000ea80000100a00 */
[----:B0-----:R-:W4:Y:S04]  /*822c0*/  LDL.64 R8, [R1+0x70] ;  /* 0x0000700001087983 */ /* 0x001f280000100a00 */
        /* <DEDUP_REMOVED lines=35> */
[----:B0-----:R-:W4:Y:S01]  /*82500*/  LDL.LU.64 R20, [R1+0x4a10] ;  /* 0x004a100001147983 */ /* 0x001f220000300a00 */
        /* <DEDUP_REMOVED lines=42> */
[----:B------:R-:W2:Y:S02]  /*827b0*/  LDL.LU.64 R8, [R1+0x49a8] ;  /* 0x0049a80001087983 */ /* 0x000ea40000300a00 */
        /* <DEDUP_REMOVED lines=8> */
[----:B------:R-:W-:Y:S01]  /*82840*/  IMAD.MOV.U32 R29, RZ, RZ, R5 ;  /* 0x000000ffff1d7224 */ /* 0x000fe200078e0005 */
[----:B------:R-:W4:Y:S04]  /*82850*/  LDL.LU.64 R6, [R1+0x4990] ;  /* 0x0049900001067983 */ /* 0x000f280000300a00 */
[----:B------:R-:W4:Y:S01]  /*82860*/  LDL.LU.64 R4, [R1+0x4988] ;  /* 0x0049880001047983 */ /* 0x000f220000300a00 */
[----:B---3--:R-:W-:Y:S02]  /*82870*/  IMAD.MOV.U32 R22, RZ, RZ, R16 ;  /* 0x000000ffff167224 */ /* 0x008fe400078e0010 */
[----:B------:R-:W-:Y:S01]  /*82880*/  IMAD.MOV.U32 R23, RZ, RZ, R17 ;  /* 0x000000ffff177224 */ /* 0x000fe200078e0011 */
[----:B--2---:R-:W-:-:S15]  /*82890*/  HMMA.16816.F32.BF16 R8, R24, R16, R8 ;  /* 0x000000101808723c */ /* 0x004fde0000041808 */
[----:B------:R-:W-:-:S08]  /*828a0*/  NOP ;  /* 0x0000000000007918 */ /* 0x000fd00000000000 */
[----:B------:R-:W-:Y:S04]  /*828b0*/  STL.64 [R1+0xbd0], R8 ;  /* 0x000bd00801007387 */ /* 0x000fe80000100a00 */
[----:B------:R0:W-:Y:S04]  /*828c0*/  STL.64 [R1+0xbd8], R10 ;  /* 0x000bd80a01007387 */ /* 0x0001e80000100a00 */
[----:B0-----:R-:W2:Y:S04]  /*828d0*/  LDL.LU.64 R10, [R1+0x4980] ;  /* 0x00498000010a7983 */ /* 0x001ea80000300a00 */
[----:B------:R-:W3:Y:S04]  /*828e0*/  LDL.LU.64 R8, [R1+0x4978] ;  /* 0x0049780001087983 */ /* 0x000ee80000300a00 */
[----:B------:R-:W3:Y:S04]  /*828f0*/  LDL.LU.64 R18, [R1+0x4970] ;  /* 0x0049700001127983 */ /* 0x000ee80000300a00 */
[----:B------:R-:W3:Y:S04]  /*82900*/  LDL.LU.64 R16, [R1+0x4968] ;  /* 0x0049680001107983 */ /* 0x000ee80000300a00 */
[----:B------:R-:W-:Y:S04]  /*82910*/  STL.64 [R1+0xbc0], R12 ;  /* 0x000bc00c01007387 */ /* 0x000fe80000100a00 */
[----:B------:R0:W-:Y:S04]  /*82920*/  STL.64 [R1+0xbc8], R14 ;  /* 0x000bc80e01007387 */ /* 0x0001e80000100a00 */
[----:B0-----:R-:W4:Y:S04]  /*82930*/  LDL.LU.64 R14, [R1+0x4960] ;  /* 0x00496000010e7983 */ /* 0x001f280000300a00 */
[----:B------:R-:W2:Y:S04]  /*82940*/  LDL.LU.64 R12, [R1+0x4958] ;  /* 0x00495800010c7983 */ /* 0x000ea80000300a00 */
[----:B------:R0:W-:Y:S04]  /*82950*/  STL.64 [R1+0x4648], R20 ;  /* 0x0046481401007387 */ /* 0x0001e80000100a00 */
[----:B------:R1:W-:Y:S04]  /*82960*/  STL.64 [R1+0x4860], R22 ;  /* 0x0048601601007387 */ /* 0x0003e80000100a00 */
[----:B0-----:R-:W2:Y:S04]  /*82970*/  LDL.LU R20, [R1+0xbb0] ;  /* 0x000bb00001147983 */ /* 0x001ea80000300800 */
[----:B------:R-:W2:Y:S04]  /*82980*/  LDL.LU R21, [R1+0xbb4] ;  /* 0x000bb40001157983 */ /* 0x000ea80000300800 */
[----:B-1----:R-:W2:Y:S04]  /*82990*/  LDL.LU R22, [R1+0xbb8] ;  /* 0x000bb80001167983 */ /* 0x002ea80000300800 */
[----:B------:R-:W2:Y:S02]  /*829a0*/  LDL.LU R23, [R1+0xbbc] ;  /* 0x000bbc0001177983 */ /* 0x000ea40000300800 */
[----:B--2---:R-:W-:Y:S02]  /*829b0*/  HMMA.16816.F32.BF16 R20, R24, R12, R20 ;  /* 0x0000000c1814723c */ /* 0x004fe40000041814 */
[----:B----4-:R-:W-:Y:S04]  /*829c0*/  STL.64 [R1+0x4640], R14 ;  /* 0x0046400e01007387 */ /* 0x010fe80000100a00 */
[----:B------:R0:W-:Y:S02]  /*829d0*/  STL.64 [R1+0x4638], R12 ;  /* 0x0046380c01007387 */ /* 0x0001e40000100a00 */
[----:B0-----:R-:W-:-:S02]  /*829e0*/  IMAD.MOV.U32 R12, RZ, RZ, R5 ;  /* 0x000000ffff0c7224 */ /* 0x001fc400078e0005 */
[----:B------:R-:W-:-:S13]  /*829f0*/  IMAD.MOV.U32 R13, RZ, RZ, R3 ;  /* 0x000000ffff0d7224 */ /* 0x000fda00078e0003 */
[----:B------:R0:W-:Y:S04]  /*82a00*/  STL.64 [R1+0xbb0], R20 ;  /* 0x000bb01401007387 */ /* 0x0001e80000100a00 */
[----:B------:R-:W-:Y:S04]  /*82a10*/  STL.64 [R1+0xbb8], R22 ;  /* 0x000bb81601007387 */ /* 0x000fe80000100a00 */
[----:B------:R-:W2:Y:S04]  /*82a20*/  LDL.LU R5, [R1+0x4950] ;  /* 0x0049500001057983 */ /* 0x000ea80000300800 */
[----:B------:R-:W4:Y:S04]  /*82a30*/  LDL.LU R3, [R1+0x494c] ;  /* 0x00494c0001037983 */ /* 0x000f280000300800 */
[----:B------:R-:W-:Y:S01]  /*82a40*/  STL.64 [R1+0x4868], R12 ;  /* 0x0048680c01007387 */ /* 0x000fe20000100a00 */
[----:B0-----:R-:W-:-:S02]  /*82a50*/  IMAD.MOV.U32 R20, RZ, RZ, R10 ;  /* 0x000000ffff147224 */ /* 0x001fc400078e000a */
[----:B---3--:R-:W-:Y:S01]  /*82a60*/  IMAD.MOV.U32 R21, RZ, RZ, R8 ;  /* 0x000000ffff157224 */ /* 0x008fe200078e0008 */
[----:B------:R-:W3:Y:S04]  /*82a70*/  LDL.LU R10, [R1+0x4948] ;  /* 0x00494800010a7983 */ /* 0x000ee80000300800 */
[----:B------:R-:W4:Y:S04]  /*82a80*/  LDL.LU R8, [R1+0x4944] ;  /* 0x0049440001087983 */ /* 0x000f280000300800 */
[----:B------:R0:W-:Y:S02]  /*82a90*/  STL.64 [R1+0x4870], R20 ;  /* 0x0048701401007387 */ /* 0x0001e40000100a00 */
[----:B0-----:R-:W-:-:S02]  /*82aa0*/  IMAD.MOV.U32 R20, RZ, RZ, R9 ;  /* 0x000000ffff147224 */ /* 0x001fc400078e0009 */
[----:B------:R-:W-:Y:S01]  /*82ab0*/  IMAD.MOV.U32 R21, RZ, RZ, R11 ;  /* 0x000000ffff157224 */ /* 0x000fe200078e000b */
[----:B------:R-:W4:Y:S04]  /*82ac0*/  LDL.LU R9, [R1+0x4940] ;  /* 0x0049400001097983 */ /* 0x000f280000300800 */
[----:B------:R-:W4:Y:S04]  /*82ad0*/  LDL.LU R11, [R1+0x493c] ;  /* 0x00493c00010b7983 */ /* 0x000f280000300800 */
[----:B------:R0:W-:Y:S04]  /*82ae0*/  STL.64 [R1+0x4888], R20 ;  /* 0x0048881401007387 */ /* 0x0001e80000100a00 */
[----:B------:R-:W2:Y:S04]  /*82af0*/  LDL.LU R12, [R1+0x5d0] ;  /* 0x0005d000010c7983 */ /* 0x000ea80000300800 */
[----:B------:R-:W2:Y:S04]  /*82b00*/  LDL.LU R13, [R1+0x5d4] ;  /* 0x0005d400010d7983 */ /* 0x000ea80000300800 */
[----:B------:R-:W3:Y:S04]  /*82b10*/  LDL.LU R14, [R1+0x5d8] ;  /* 0x0005d800010e7983 */ /* 0x000ee80000300800 */
[----:B------:R-:W3:Y:S01]  /*82b20*/  LDL.LU R15, [R1+0x5dc] ;  /* 0x0005dc00010f7983 */ /* 0x000ee20000300800 */
[----:B0-----:R-:W-:-:S02]  /*82b30*/  IMAD.MOV.U32 R20, RZ, RZ, R19 ;  /* 0x000000ffff147224 */ /* 0x001fc400078e0013 */
        /* <DEDUP_REMOVED lines=32> */
[----:B------:R0:W-:Y:S04]  /*82d40*/  STL.64 [R1+0x48e8], R20 ;  /* 0x0048e81401007387 */ /* 0x0001e80000100a00 */
        /* <DEDUP_REMOVED lines=9> */
[----:B--2---:R0:W-:Y:S02]  /*82de0*/  STL.64 [R1+0x48f0], R20 ;  /* 0x0048f01401007387 */ /* 0x0041e40000100a00 */
[----:B0-----:R-:W-:-:S02]  /*82df0*/  IMAD.MOV.U32 R20, RZ, RZ, R10 ;  /* 0x000000ffff147224 */ /* 0x001fc400078e000a */
[----:B------:R-:W2:Y:S04]  /*82e00*/  LDL.LU R10, [R1+0x4938] ;  /* 0x00493800010a7983 */ /* 0x000ea80000300800 */
        /* <DEDUP_REMOVED lines=29> */
[----:B----4-:R-:W-:Y:S03]  /*82fe0*/  HMMA.16816.F32.BF16 R24, R24, R4, R16 ;  /* 0x000000041818723c */ /* 0x010fe60000041810 */
[----:B------:R-:W4:Y:S04]  /*82ff0*/  LDL.LU.64 R18, [R1+0x4920] ;  /* 0x0049200001127983 */ /* 0x000f280000300a00 */
[----:B------:R-:W2:-:S15]  /*83000*/  LDL.LU.64 R16, [R1+0x4918] ;  /* 0x0049180001107983 */ /* 0x000e9e0000300a00 */
[----:B------:R-:W-:-:S01]  /*83010*/  NOP ;  /* 0x0000000000007918 */ /* 0x000fc20000000000 */
[----:B------:R4:W-:Y:S04]  /*83020*/  STL.64 [R1+0x440], R24 ;  /* 0x0004401801007387 */ /* 0x0009e80000100a00 */
[----:B------:R-:W-:Y:S01]  /*83030*/  STL.64 [R1+0x448], R26 ;  /* 0x0004481a01007387 */ /* 0x000fe20000100a00 */
[----:B------:R-:W-:Y:S02]  /*83040*/  IMAD.MOV.U32 R21, RZ, RZ, R3 ;  /* 0x000000ffff157224 */ /* 0x000fe400078e0003 */
[----:B------:R-:W0:Y:S01]  /*83050*/  S2R R3, SR_TID.X ;  /* 0x0000000000037919 */ /* 0x000e220000002100 */
[----:B----4-:R-:W-:Y:S02]  /*83060*/  IMAD.MOV.U32 R24, RZ, RZ, R18 ;  /* 0x000000ffff187224 */ /* 0x010fe400078e0012 */
        /* <DEDUP_REMOVED lines=9> */
[----:B---3--:R-:W-:Y:S04]  /*83100*/  STL.64 [R1+0x4620], R6 ;  /* 0x0046200601007387 */ /* 0x008fe80000100a00 */
[----:B------:R0:W-:Y:S04]  /*83110*/  STL.64 [R1+0x4618], R4 ;  /* 0x0046180401007387 */ /* 0x0001e80000100a00 */
[----:B0-----:R-:W3:Y:S04]  /*83120*/  LDL R4, [R1+0x140] ;  /* 0x0001400001047983 */ /* 0x001ee80000100800 */
[----:B------:R-:W3:Y:S01]  /*83130*/  LDL R5, [R1+0x144] ;  /* 0x0001440001057983 */ /* 0x000ee20000100800 */
        /* <DEDUP_REMOVED lines=8> */
[----:B------:R-:W-:Y:S01]  /*831c0*/  LOP3.LUT R3, R3, 0x60, RZ, 0x3c, !PT ;  /* 0x0000006003037812 */ /* 0x000fe200078e3cff */
[----:B----4-:R-:W-:Y:S02]  /*831d0*/  HMMA.16816.F32.BF16 R24, R16, R24, R20 ;  /* 0x000000181018723c */ /* 0x010fe40000041814 */
[----:B------:R-:W2:-:S15]  /*831e0*/  LDL.LU.64 R20, [R1+0x48e8] ;  /* 0x0048e80001147983 */ /* 0x000e9e0000300a00 */
[----:B------:R-:W-:-:S06]  /*831f0*/  NOP ;  /* 0x0000000000007918 */ /* 0x000fcc0000000000 */
[----:B------:R-:W-:Y:S04]  /*83200*/  STL.64 [R1+0x3d0], R24 ;  /* 0x0003d01801007387 */ /* 0x000fe80000100a00 */
[----:B------:R-:W-:Y:S04]  /*83210*/  STL.64 [R1+0x3d8], R26 ;  /* 0x0003d81a01007387 */ /* 0x000fe80000100a00 */
[----:B------:R-:W0:Y:S04]  /*83220*/  LDSM.16.MT88.4 R24, [R3+UR4+0x12000] ;  /* 0x012000040318783b */ /* 0x000e280008004200 */
[----:B0-----:R-:W-:Y:S04]  /*83230*/  STL.64 [R1+0x4610], R26 ;  /* 0x0046101a01007387 */ /* 0x001fe80000100a00 */
        /* <DEDUP_REMOVED lines=46> */
[----:B---3--:R-:W-:-:S15]  /*83520*/  HMMA.16816.F32.BF16 R24, R16, R4, R24 ;  /* 0x000000041018723c */ /* 0x008fde0000041818 */
[----:B------:R-:W-:-:S08]  /*83530*/  NOP ;  /* 0x0000000000007918 */ /* 0x000fd00000000000 */
[----:B------:R-:W-:Y:S04]  /*83540*/  STL.64 [R1+0x5c0], R24 ;  /* 0x0005c01801007387 */ /* 0x000fe80000100a00 */
[----:B------:R-:W-:Y:S01]  /*83550*/  STL.64 [R1+0x5c8], R26 ;  /* 0x0005c81a01007387 */ /* 0x000fe20000100a00 */
[----:B--2---:R-:W-:Y:S01]  /*83560*/  HMMA.16816.F32.BF16 R4, R16, R12, R8 ;  /* 0x0000000c1004723c */ /* 0x004fe20000041808 */
[----:B----4-:R-:W-:Y:S02]  /*83570*/  IMAD.MOV.U32 R20, RZ, RZ, R22 ;  /* 0x000000ffff147224 */ /* 0x010fe400078e0016 */
[----:B------:R-:W-:Y:S01]  /*83580*/  IMAD.MOV.U32 R21, RZ, RZ, R23 ;  /* 0x000000ffff157224 */ /* 0x000fe200078e0017 */
[----:B------:R-:W2:-:S15]  /*83590*/  LDL.LU R22, [R1+0x485c] ;  /* 0x00485c0001167983 */ /* 0x000e9e0000300800 */
[----:B------:R-:W-:-:S04]  /*835a0*/  NOP ;  /* 0x0000000000007918 */ /* 0x000fc80000000000 */
[----:B------:R-:W-:Y:S04]  /*835b0*/  STL.64 [R1+0x5b0], R4 ;  /* 0x0005b00401007387 */ /* 0x000fe80000100a00 */
[----:B------:R-:W-:Y:S04]  /*835c0*/  STL.64 [R1+0x5b8], R6 ;  /* 0x0005b80601007387 */ /* 0x000fe80000100a00 */
[----:B------:R-:W3:Y:S04]  /*835d0*/  LDL.LU R23, [R1+0x4858] ;  /* 0x0048580001177983 */ /* 0x000ee80000300800 */
[----:B------:R0:W-:Y:S04]  /*835e0*/  STL.64 [R1+0x4660], R20 ;  /* 0x0046601401007387 */ /* 0x0001e80000100a00 */
[----:B------:R-:W4:Y:S04]  /*835f0*/  LDL.LU R12, [R1+0x480] ;  /* 0x00048000010c7983 */ /* 0x000f280000300800 */
[----:B------:R-:W4:Y:S04]  /*83600*/  LDL.LU R13, [R1+0x484] ;  /* 0x00048400010d7983 */ /* 0x000f280000300800 */
[----:B------:R-:W2:Y:S04]  /*83610*/  LDL.LU R14, [R1+0x488] ;  /* 0x00048800010e7983 */ /* 0x000ea80000300800 */
[----:B------:R-:W2:Y:S01]  /*83620*/  LDL.LU R15, [R1+0x48c] ;  /* 0x00048c00010f7983 */ /* 0x000ea20000300800 */
[----:B0-----:R-:W-:-:S02]  /*83630*/  IMAD.MOV.U32 R20, RZ, RZ, R28 ;  /* 0x000000ffff147224 */ /* 0x001fc400078e001c */
[----:B------:R-:W-:Y:S01]  /*83640*/  IMAD.MOV.U32 R21, RZ, RZ, R29 ;  /* 0x000000ffff157224 */ /* 0x000fe200078e001d */
[----:B------:R-:W3:Y:S04]  /*83650*/  LDL.LU R28, [R1+0x4854] ;  /* 0x00485400011c7983 */ /* 0x000ee80000300800 */
[----:B------:R-:W3:Y:S04]  /*83660*/  LDL.LU R29, [R1+0x4850] ;  /* 0x00485000011d7983 */ /* 0x000ee80000300800 */
[----:B------:R-:W-:Y:S04]  /*83670*/  STL.64 [R1+0x4678], R20 ;  /* 0x0046781401007387 */ /* 0x000fe80000100a00 */
[----:B--2---:R-:W-:Y:S04]  /*83680*/  STL.64 [R1+0x4658], R14 ;  /* 0x0046580e01007387 */ /* 0x004fe80000100a00 */
[----:B----4-:R0:W-:Y:S04]  /*83690*/  STL.64 [R1+0x4650], R12 ;  /* 0x0046500c01007387 */ /* 0x0101e80000100a00 */
[----:B0-----:R-:W2:Y:S04]  /*836a0*/  LDL.LU R12, [R1+0x490] ;  /* 0x00049000010c7983 */ /* 0x001ea80000300800 */
[----:B------:R-:W2:Y:S04]  /*836b0*/  LDL.LU R13, [R1+0x494] ;  /* 0x00049400010d7983 */ /* 0x000ea80000300800 */
[----:B------:R-:W4:Y:S04]  /*836c0*/  LDL.LU R14, [R1+0x498] ;  /* 0x00049800010e7983 */ /* 0x000f280000300800 */
[----:B------:R-:W4:Y:S01]  /*836d0*/  LDL.LU R15, [R1+0x49c] ;  /* 0x00049c00010f7983 */ /* 0x000f220000300800 */
[----:B------:R-:W-:-:S02]  /*836e0*/  IMAD.MOV.U32 R20, RZ, RZ, R0 ;  /* 0x000000ffff147224 */ /* 0x000fc400078e0000 */
[----:B------:R-:W-:Y:S01]  /*836f0*/  IMAD.MOV.U32 R21, RZ, RZ, R2 ;  /* 0x000000ffff157224 */ /* 0x000fe200078e0002 */
[----:B------:R-:W3:Y:S04]  /*83700*/  LDL.LU R0, [R1+0x484c] ;  /* 0x00484c0001007983 */ /* 0x000ee80000300800 */
[----:B------:R-:W3:Y:S04]  /*83710*/  LDL.LU R2, [R1+0x4848] ;  /* 0x0048480001027983 */ /* 0x000ee80000300800 */
[----:B------:R-:W-:Y:S04]  /*83720*/  STL.64 [R1+0x4690], R20 ;  /* 0x0046901401007387 */ /* 0x000fe80000100a00 */
[----:B----4-:R-:W-:Y:S04]  /*83730*/  STL.64 [R1+0x4670], R14 ;  /* 0x0046700e01007387 */ /* 0x010fe80000100a00 */
[----:B--2---:R0:W-:Y:S04]  /*83740*/  STL.64 [R1+0x4668], R12 ;  /* 0x0046680c01007387 */ /* 0x0041e80000100a00 */
[----:B0-----:R-:W2:Y:S04]  /*83750*/  LDL.LU R12, [R1+0x4a0] ;  /* 0x0004a000010c7983 */ /* 0x001ea80000300800 */
[----:B------:R-:W2:Y:S04]  /*83760*/  LDL.LU R13, [R1+0x4a4] ;  /* 0x0004a400010d7983 */ /* 0x000ea80000300800 */
[----:B------:R-:W4:Y:S04]  /*83770*/  LDL.LU R14, [R1+0x4a8] ;  /* 0x0004a800010e7983 */ /* 0x000f280000300800 */
[----:B------:R-:W4:Y:S01]  /*83780*/  LDL.LU R15, [R1+0x4ac] ;  /* 0x0004ac00010f7983 */ /* 0x000f220000300800 */
[----:B---3--:R-:W-:-:S02]  /*83790*/  IMAD.MOV.U32 R20, RZ, RZ, R23 ;  /* 0x000000ffff147224 */ /* 0x008fc400078e0017 */
        /* <DEDUP_REMOVED lines=23> */
[----:B------:R-:W2:Y:S04]  /*83910*/  LDL.LU R2, [R1+0x4834] ;  /* 0x0048340001027983 */ /* 0x000ea80000300800 */
[----:B------:R-:W2:Y:S04]  /*83920*/  LDL.LU R0, [R1+0x4830] ;  /* 0x0048300001007983 */ /* 0x000ea80000300800 */
[----:B------:R3:W-:Y:S02]  /*83930*/  STL.64 [R1+0x46d8], R20 ;  /* 0x0046d81401007387 */ /* 0x0007e40000100a00 */
        /* <DEDUP_REMOVED lines=75> */
[----:B------:R0:W-:Y:S01]  /*83df0*/  STL.64 [R1+0x4798], R20 ;  /* 0x0047981401007387 */ /* 0x0001e20000100a00 */
[----:B---3--:R-:W-:-:S02]  /*83e00*/  IMAD.MOV.U32 R24, RZ, RZ, R23 ;  /* 0x000000ffff187224 */ /* 0x008fc400078e0017 */
[----:B------:R-:W-:Y:S02]  /*83e10*/  IMAD.MOV.U32 R25, RZ, RZ, R22 ;  /* 0x000000ffff197224 */ /* 0x000fe400078e0016 */
[----:B0-----:R-:W-:Y:S02]  /*83e20*/  IMAD.MOV.U32 R20, RZ, RZ, R0 ;  /* 0x000000ffff147224 */ /* 0x001fe400078e0000 */
[----:B------:R-:W-:Y:S01]  /*83e30*/  IMAD.MOV.U32 R21, RZ, RZ, R2 ;  /* 0x000000ffff157224 */ /* 0x000fe200078e0002 */
[----:B----4-:R-:W-:Y:S04]  /*83e40*/  STL.64 [R1+0x4748], R14 ;  /* 0x0047480e01007387 */ /* 0x010fe80000100a00 */
[----:B--2---:R0:W-:Y:S04]  /*83e50*/  STL.64 [R1+0x4740], R12 ;  /* 0x0047400c01007387 */ /* 0x0041e80000100a00 */
[----:B0-----:R-:W2:Y:S04]  /*83e60*/  LDL.LU R12, [R1+0x530] ;  /* 0x00053000010c7983 */ /* 0x001ea80000300800 */
[----:B------:R-:W2:Y:S04]  /*83e70*/  LDL.LU R13, [R1+0x534] ;  /* 0x00053400010d7983 */ /* 0x000ea80000300800 */
[----:B------:R-:W3:Y:S04]  /*83e80*/  LDL.LU R14, [R1+0x538] ;  /* 0x00053800010e7983 */ /* 0x000ee80000300800 */
[----:B------:R-:W3:Y:S04]  /*83e90*/  LDL.LU R15, [R1+0x53c] ;  /* 0x00053c00010f7983 */ /* 0x000ee80000300800 */
[----:B------:R-:W4:Y:S04]  /*83ea0*/  LDL.LU R0, [R1+0x47ec] ;  /* 0x0047ec0001007983 */ /* 0x000f280000300800 */
[----:B------:R-:W4:Y:S04]  /*83eb0*/  LDL.LU R2, [R1+0x47e8] ;  /* 0x0047e80001027983 */ /* 0x000f280000300800 */
[----:B------:R0:W-:Y:S04]  /*83ec0*/  STL.64 [R1+0x47b0], R20 ;  /* 0x0047b01401007387 */ /* 0x0001e80000100a00 */
        /* <DEDUP_REMOVED lines=9> */
[----:B------:R-:W-:Y:S04]  /*83f60*/  STL.64 [R1+0x47d0], R24 ;  /* 0x0047d01801007387 */ /* 0x000fe80000100a00 */
        /* <DEDUP_REMOVED lines=28> */
[----:B------:R-:W4:Y:S04]  /*84130*/  LDL.LU R14, [R1+0x568] ;  /* 0x00056800010e7983 */ /* 0x000f280000300800 */
[----:B------:R-:W4:Y:S01]  /*84140*/  LDL.LU R15, [R1+0x56c] ;  /* 0x00056c00010f7983 */ /* 0x000f220000300800 */
[C---:B--2---:R-:W-:Y:S03]  /*84150*/  HMMA.16816.F32.BF16 R24, R16.reuse, R24, R20 ;  /* 0x000000181018723c */ /* 0x044fe60000041814 */
[----:B----4-:R-:W-:Y:S04]  /*84160*/  STL.64 [R1+0x47a8], R14 ;  /* 0x0047a80e01007387 */ /* 0x010fe80000100a00 */
        /* <DEDUP_REMOVED lines=143> */
[----:B------:R-:W-:Y:S04]  /*84a60*/  STL.64 [R1+0x480], R20 ;  /* 0x0004801401007387 */ /* 0x000fe80000100a00 */
[----:B------:R-:W-:Y:S04]  /*84a70*/  STL.64 [R1+0x488], R22 ;  /* 0x0004881601007387 */ /* 0x000fe80000100a00 */
[----:B------:R-:W0:Y:S04]  /*84a80*/  LDSM.16.MT88.4 R20, [R3+UR4+0x12080] ;  /* 0x012080040314783b */ /* 0x000e280008004200 */
[----:B0-----:R-:W-:Y:S04]  /*84a90*/  STL [R1+0x43e8], R22 ;  /* 0x0043e81601007387 */ /* 0x001fe80000100800 */
[----:B------:R-:W-:Y:S01]  /*84aa0*/  STL [R1+0x43e4], R23 ;  /* 0x0043e41701007387 */ /* 0x000fe20000100800 */
[----:B---3--:R-:W-:-:S15]  /*84ab0*/  HMMA.16816.F32.BF16 R8, R16, R12, R8 ;  /* 0x0000000c1008723c */ /* 0x008fde0000041808 */
[----:B------:R-:W-:-:S08]  /*84ac0*/  NOP ;  /* 0x0000000000007918 */ /* 0x000fd00000000000 */
[----:B------:R-:W-:Y:S04]  /*84ad0*/  STL.64 [R1+0x1180], R8 ;  /* 0x0011800801007387 */ /* 0x000fe80000100a00 */
[----:B------:R0:W-:Y:S04]  /*84ae0*/  STL.64 [R1+0x1188], R10 ;  /* 0x0011880a01007387 */ /* 0x0001e80000100a00 */
[----:B0-----:R-:W3:Y:S04]  /*84af0*/  LDL.LU.64 R10, [R1+0x4630] ;  /* 0x00463000010a7983 */ /* 0x001ee80000300a00 */
[----:B------:R-:W4:Y:S04]  /*84b00*/  LDL.LU.64 R8, [R1+0x4628] ;  /* 0x0046280001087983 */ /* 0x000f280000300a00 */
[----:B--2---:R-:W-:Y:S04]  /*84b10*/  STL.64 [R1+0x4428], R14 ;  /* 0x0044280e01007387 */ /* 0x004fe80000100a00 */
[----:B------:R0:W-:Y:S04]  /*84b20*/  STL.64 [R1+0x4420], R12 ;  /* 0x0044200c01007387 */ /* 0x0001e80000100a00 */
[----:B0-----:R-:W2:Y:S01]  /*84b30*/  LDL.64 R12, [R1+0x1b0] ;  /* 0x0001b000010c7983 */ /* 0x001ea20000100a00 */
[----:B----4-:R-:W-:-:S15]  /*84b40*/  HMMA.16816.F32.BF16 R4, R16, R8, R4 ;  /* 0x000000081004723c */ /* 0x010fde0000041804 */
[----:B------:R-:W-:-:S08]  /*84b50*/  NOP ;  /* 0x0000000000007918 */ /* 0x000fd00000000000 */
[----:B------:R-:W-:Y:S04]  /*84b60*/  STL.64 [R1+0x1170], R4 ;  /* 0x0011700401007387 */ /* 0x000fe80000100a00 */
[----:B------:R0:W-:Y:S04]  /*84b70*/  STL.64 [R1+0x1178], R6 ;  /* 0x0011780601007387 */ /* 0x0001e80000100a00 */
[----:B0-----:R-:W4:Y:S04]  /*84b80*/  LDL.LU.64 R6, [R1+0x4620] ;  /* 0x0046200001067983 */ /* 0x001f280000300a00 */
        /* <DEDUP_REMOVED lines=12> */
[----:B------:R-:W-:Y:S04]  /*84c50*/  STL.64 [R1+0x478], R18 ;  /* 0x0004781201007387 */ /* 0x000fe80000100a00 */
[----:B0-----:R-:W2:Y:S04]  /*84c60*/  LDL.LU.64 R16, [R1+0x1c0] ;  /* 0x0001c00001107983 */ /* 0x001ea80000300a00 */
[----:B----4-:R-:W-:Y:S04]  /*84c70*/  STL.64 [R1+0x4408], R6 ;  /* 0x0044080601007387 */ /* 0x010fe80000100a00 */
[----:B------:R0:W-:Y:S04]  /*84c80*/  STL.64 [R1+0x4400], R4 ;  /* 0x0044000401007387 */ /* 0x0001e80000100a00 */
[----:B0-----:R-:W2:Y:S04]  /*84c90*/  LDL.LU R4, [R1+0xb90] ;  /* 0x000b900001047983 */ /* 0x001ea80000300800 */
[----:B------:R-:W2:Y:S04]  /*84ca0*/  LDL.LU R5, [R1+0xb94] ;  /* 0x000b940001057983 */ /* 0x000ea80000300800 */
[----:B------:R-:W2:Y:S04]  /*84cb0*/  LDL.LU R6, [R1+0xb98] ;  /* 0x000b980001067983 */ /* 0x000ea80000300800 */
[----:B------:R-:W2:Y:S01]  /*84cc0*/  LDL.LU R7, [R1+0xb9c] ;  /* 0x000b9c0001077983 */ /* 0x000ea20000300800 */
[----:B------:R-:W-:Y:S01]  /*84cd0*/  IMAD.MOV.U32 R19, RZ, RZ, R13 ;  /* 0x000000ffff137224 */ /* 0x000fe200078e000d */
[----:B--2---:R-:W-:Y:S06]  /*84ce0*/  HMMA.16816.F32.BF16 R4, R24, R16, R4 ;  /* 0x000000101804723c */ /* 0x004fec0000041804 */
[----:B------:R-:W-:-:S02]  /*84cf0*/  IMAD.MOV.U32 R22, RZ, RZ, R16 ;  /* 0x000000ffff167224 */ /* 0x000fc400078e0010 */
[----:B------:R-:W-:-:S15]  /*84d00*/  IMAD.MOV.U32 R23, RZ, RZ, R17 ;  /* 0x000000ffff177224 */ /* 0x000fde00078e0011 */
[----:B------:R-:W-:Y:S04]  /*84d10*/  STL.64 [R1+0xb90], R4 ;  /* 0x000b900401007387 */ /* 0x000fe80000100a00 */
[----:B------:R3:W-:Y:S02]  /*84d20*/  STL.64 [R1+0xb98], R6 ;  /* 0x000b980601007387 */ /* 0x0007e40000100a00 */
[----:B---3--:R-:W-:Y:S02]  /*84d30*/  HMMA.16816.F32.BF16 R4, R24, R12, R8 ;  /* 0x0000000c1804723c */ /* 0x008fe40000041808 */
[----:B------:R-:W-:Y:S04]  /*84d40*/  STL.64 [R1+0x43f8], R22 ;  /* 0x0043f81601007387 */ /* 0x000fe80000100a00 */
[----:B------:R0:W-:Y:S04]  /*84d50*/  STL.64 [R1+0x43f0], R20 ;  /* 0x0043f01401007387 */ /* 0x0001e80000100a00 */
[----:B------:R1:W-:-:S13]  /*84d60*/  STL [R1+0x45e8], R19 ;  /* 0x0045e81301007387 */ /* 0x0003da0000100800 */
[----:B------:R-:W-:Y:S04]  /*84d70*/  STL.64 [R1+0xb80], R4 ;  /* 0x000b800401007387 */ /* 0x000fe80000100a00 */
[----:B------:R-:W-:Y:S04]  /*84d80*/  STL.64 [R1+0xb88], R6 ;  /* 0x000b880601007387 */ /* 0x000fe80000100a00 */
[----:B0-----:R-:W2:Y:S04]  /*84d90*/  LDL.LU R20, [R1+0xb20] ;  /* 0x000b200001147983 */ /* 0x001ea80000300800 */
[----:B------:R-:W2:Y:S04]  /*84da0*/  LDL.LU R21, [R1+0xb24] ;  /* 0x000b240001157983 */ /* 0x000ea80000300800 */
[----:B------:R-:W3:Y:S04]  /*84db0*/  LDL.LU R22, [R1+0xb28] ;  /* 0x000b280001167983 */ /* 0x000ee80000300800 */
[----:B------:R-:W3:Y:S04]  /*84dc0*/  LDL.LU R23, [R1+0xb2c] ;  /* 0x000b2c0001177983 */ /* 0x000ee80000300800 */
[----:B------:R-:W4:Y:S04]  /*84dd0*/  LDL.LU R16, [R1+0xb60] ;  /* 0x000b600001107983 */ /* 0x000f280000300800 */
[----:B------:R-:W4:Y:S04]  /*84de0*/  LDL.LU R17, [R1+0xb64] ;  /* 0x000b640001117983 */ /* 0x000f280000300800 */
[----:B------:R-:W2:Y:S04]  /*84df0*/  LDL.LU R18, [R1+0xb68] ;  /* 0x000b680001127983 */ /* 0x000ea80000300800 */
[----:B-1----:R-:W2:Y:S04]  /*84e00*/  LDL.LU R19, [R1+0xb6c] ;  /* 0x000b6c0001137983 */ /* 0x002ea80000300800 */
[----:B--2---:R-:W-:Y:S04]  /*84e10*/  STL.64 [R1+0x45f8], R18 ;  /* 0x0045f81201007387 */ /* 0x004fe80000100a00 */
[----:B----4-:R0:W-:Y:S04]  /*84e20*/  STL.64 [R1+0x45f0], R16 ;  /* 0x0045f01001007387 */ /* 0x0101e80000100a00 */
[----:B0-----:R-:W2:Y:S04]  /*84e30*/  LDL.LU.64 R16, [R1+0x1a0] ;  /* 0x0001a00001107983 */ /* 0x001ea80000300a00 */
[----:B---3--:R-:W-:Y:S04]  /*84e40*/  STL.64 [R1+0x45a0], R22 ;  /* 0x0045a01601007387 */ /* 0x008fe80000100a00 */
[----:B------:R0:W-:Y:S04]  /*84e50*/  STL.64 [R1+0x4598], R20 ;  /* 0x0045981401007387 */ /* 0x0001e80000100a00 */
[----:B0-----:R-:W3:Y:S04]  /*84e60*/  LDL.LU.64 R20, [R1+0x160] ;  /* 0x0001600001147983 */ /* 0x001ee80000300a00 */
[----:B---3--:R0:W-:Y:S04]  /*84e70*/  STL.64 [R1+0x45b0], R20 ;  /* 0x0045b01401007387 */ /* 0x0081e80000100a00 */
[----:B0-----:R-:W3:Y:S04]  /*84e80*/  LDL.LU.64 R20, [R1+0x170] ;  /* 0x0001700001147983 */ /* 0x001ee80000300a00 */
[----:B---3--:R0:W-:Y:S04]  /*84e90*/  STL.64 [R1+0x45c8], R20 ;  /* 0x0045c81401007387 */ /* 0x0081e80000100a00 */
[----:B0-----:R-:W3:Y:S04]  /*84ea0*/  LDL.LU.64 R20, [R1+0x180] ;  /* 0x0001800001147983 */ /* 0x001ee80000300a00 */
[----:B---3--:R0:W-:Y:S04]  /*84eb0*/  STL.64 [R1+0x45e0], R20 ;  /* 0x0045e01401007387 */ /* 0x0081e80000100a00 */
[----:B0-----:R-:W3:Y:S04]  /*84ec0*/  LDL.LU.64 R20, [R1+0x190] ;  /* 0x0001900001147983 */ /* 0x001ee80000300a00 */
[----:B---3--:R0:W-:Y:S04]  /*84ed0*/  STL.64 [R1+0x4600], R20 ;  /* 0x0046001401007387 */ /* 0x0081e80000100a00 */
[----:B0-----:R-:W2:Y:S04]  /*84ee0*/  LDL.LU R20, [R1+0xb70] ;  /* 0x000b700001147983 */ /* 0x001ea80000300800 */
[----:B------:R-:W2:Y:S04]  /*84ef0*/  LDL.LU R21, [R1+0xb74] ;  /* 0x000b740001157983 */ /* 0x000ea80000300800 */
[----:B------:R-:W2:Y:S04]  /*84f00*/  LDL.LU R22, [R1+0xb78] ;  /* 0x000b780001167983 */ /* 0x000ea80000300800 */
[----:B------:R-:W2:Y:S04]  /*84f10*/  LDL.LU R23, [R1+0xb7c] ;  /* 0x000b7c0001177983 */ /* 0x000ea80000300800 */
[----:B------:R-:W3:Y:S04]  /*84f20*/  LDL.LU.64 R4, [R1+0x150] ;  /* 0x0001500001047983 */ /* 0x000ee80000300a00 */
        /* <DEDUP_REMOVED lines=24> */
[----:B------:R-:W3:Y:S04]  /*850b0*/  LDL.LU.64 R12, [R1+0x140] ;  /* 0x00014000010c7983 */ /* 0x000ee80000300a00 */
        /* <DEDUP_REMOVED lines=10> */
[----:B------:R1:W-:Y:S01]  /*85160*/  STL.64 [R1+0xb68], R18 ;  /* 0x000b681201007387 */ /* 0x0003e20000100a00 */
[----:B0-----:R-:W-:-:S03]  /*85170*/  IMAD.MOV.U32 R17, RZ, RZ, R20 ;  /* 0x000000ffff117224 */ /* 0x001fc600078e0014 */
[----:B-1----:R-:W4:Y:S01]  /*85180*/  LDL.LU R19, [R1+0x45e8] ;  /* 0x0045e80001137983 */ /* 0x002f220000300800 */
[----:B------:R-:W-:-:S03]  /*85190*/  IMAD.MOV.U32 R16, RZ, RZ, R21 ;  /* 0x000000ffff107224 */ /* 0x000fc600078e0015 */
        /* <DEDUP_REMOVED lines=35> */
[----:B------:R-:W-:Y:S02]  /*853d0*/  IMAD.MOV.U32 R17, RZ, RZ, R5 ;  /* 0x000000ffff117224 */ /* 0x000fe400078e0005 */
[----:B---3--:R-:W-:-:S13]  /*853e0*/  HMMA.16816.F32.BF16 R4, R24, R12, R8 ;  /* 0x0000000c1804723c */ /* 0x008fda0000041808 */
        /* <DEDUP_REMOVED lines=12> */
[----:B0-----:R-:W2:Y:S04]  /*854b0*/  LDL.LU.64 R20, [R1+0xf0] ;  /* 0x0000f00001147983 */ /* 0x001ea80000300a00 */
        /* <DEDUP_REMOVED lines=8> */
[----:B------:R-:W3:Y:S04]  /*85540*/  LDL.LU.64 R4, [R1+0xe0] ;  /* 0x0000e00001047983 */ /* 0x000ee80000300a00 */
        /* <DEDUP_REMOVED lines=29> */
[----:B------:R-:W-:-:S03]  /*85720*/  IMAD.MOV.U32 R28, RZ, RZ, R13 ;  /* 0x000000ffff1c7224 */ /* 0x000fc600078e000d */
[----:B------:R-:W4:Y:S01]  /*85730*/  LDL.LU R8, [R1+0xaa0] ;  /* 0x000aa00001087983 */ /* 0x000f220000300800 */
[----:B------:R-:W-:-:S03]  /*85740*/  IMAD.MOV.U32 R18, RZ, RZ, R12 ;  /* 0x000000ffff127224 */ /* 0x000fc600078e000c */
[----:B------:R-:W4:Y:S04]  /*85750*/  LDL.LU R9, [R1+0xaa4] ;  /* 0x000aa40001097983 */ /* 0x000f280000300800 */
[----:B------:R-:W4:Y:S04]  /*85760*/  LDL.LU R10, [R1+0xaa8] ;  /* 0x000aa800010a7983 */ /* 0x000f280000300800 */
[----:B------:R-:W4:Y:S04]  /*85770*/  LDL.LU R11, [R1+0xaac] ;  /* 0x000aac00010b7983 */ /* 0x000f280000300800 */
[----:B------:R-:W4:Y:S04]  /*85780*/  LDL.LU.64 R12, [R1+0xd0] ;  /* 0x0000d000010c7983 */ /* 0x000f280000300a00 */
        /* <DEDUP_REMOVED lines=56> */
[----:B----4-:R-:W-:-:S13]  /*85b10*/  HMMA.16816.F32.BF16 R4, R24, R12, R8 ;  /* 0x0000000c1804723c */ /* 0x010fda0000041808 */
        /* <DEDUP_REMOVED lines=110> */
[----:B------:R2:W-:Y:S04]  /*86200*/  STL [R1+0x44a0], R19 ;  /* 0x0044a01301007387 */ /* 0x0005e80000100800 */
[----:B------:R-:W-:Y:S01]  /*86210*/  STL [R1+0x43bc], R28 ;  /* 0x0043bc1c01007387 */ /* 0x000fe20000100800 */
[----:B----4-:R-:W-:-:S02]  /*86220*/  IMAD.MOV.U32 R3, RZ, RZ, R12 ;  /* 0x000000ffff037224 */ /* 0x010fc400078e000c */
[----:B------:R-:W-:Y:S01]  /*86230*/  IMAD.MOV.U32 R29, RZ, RZ, R13 ;  /* 0x000000ffff1d7224 */ /* 0x000fe200078e000d */
[C---:B--2---:R-:W-:Y:S06]  /*86240*/  HMMA.16816.F32.BF16 R16, R24.reuse, R4, R20 ;  /* 0x000000041810723c */ /* 0x044fec0000041814 */
[----:B------:R-:W-:Y:S02]  /*86250*/  IMAD.MOV.U32 R0, RZ, RZ, R4 ;  /* 0x000000ffff007224 */ /* 0x000fe400078e0004 */
[----:B------:R-:W-:Y:S02]  /*86260*/  IMAD.MOV.U32 R2, RZ, RZ, R5 ;  /* 0x000000ffff027224 */ /* 0x000fe400078e0005 */
[----:B------:R-:W-:-:S13]  /*86270*/  HMMA.16816.F32.BF16 R4, R24, R12, R8 ;  /* 0x0000000c1804723c */ /* 0x000fda0000041808 */
[----:B------:R-:W-:Y:S04]  /*86280*/  STL.64 [R1+0xa40], R16 ;  /* 0x000a401001007387 */ /* 0x000fe80000100a00 */
[----:B------:R-:W-:Y:S04]  /*86290*/  STL.64 [R1+0xa48], R18 ;  /* 0x000a481201007387 */ /* 0x000fe80000100a00 */
[----:B------:R-:W-:Y:S04]  /*862a0*/  STL [R1+0x43c8], R2 ;  /* 0x0043c80201007387 */ /* 0x000fe80000100800 */
[----:B------:R-:W-:Y:S04]  /*862b0*/  STL [R1+0x43c4], R0 ;  /* 0x0043c40001007387 */ /* 0x000fe80000100800 */
[----:B------:R-:W-:Y:S04]  /*862c0*/  STL.64 [R1+0xa30], R4 ;  /* 0x000a300401007387 */ /* 0x000fe80000100a00 */
[----:B------:R-:W-:Y:S04]  /*862d0*/  STL.64 [R1+0xa38], R6 ;  /* 0x000a380601007387 */ /* 0x000fe80000100a00 */
[----:B------:R-:W2:Y:S04]  /*862e0*/  LDL.LU.64 R12, [R1] ;  /* 0x00000000010c7983 */ /* 0x000ea80000300a00 */
[----:B--2---:R0:W-:Y:S04]  /*862f0*/  STL.64 [R1+0x4440], R12 ;  /* 0x0044400c01007387 */ /* 0x0041e80000100a00 */
[----:B------:R-:W2:Y:S04]  /*86300*/  LDL.LU R8, [R1+0x9c0] ;  /* 0x0009c00001087983 */ /* 0x000ea80000300800 */
[----:B------:R-:W2:Y:S04]  /*86310*/  LDL.LU R9, [R1+0x9c4] ;  /* 0x0009c40001097983 */ /* 0x000ea80000300800 */
[----:B------:R-:W3:Y:S04]  /*86320*/  LDL.LU R10, [R1+0x9c8] ;  /* 0x0009c800010a7983 */ /* 0x000ee80000300800 */
[----:B------:R-:W3:Y:S04]  /*86330*/  LDL.LU R11, [R1+0x9cc] ;  /* 0x0009cc00010b7983 */ /* 0x000ee80000300800 */
[----:B0-----:R-:W4:Y:S04]  /*86340*/  LDL.LU.64 R12, [R1+0x10] ;  /* 0x00001000010c7983 */ /* 0x001f280000300a00 */
[----:B----4-:R0:W-:Y:S04]  /*86350*/  STL.64 [R1+0x4458], R12 ;  /* 0x0044580c01007387 */ /* 0x0101e80000100a00 */
[----:B0-----:R-:W4:Y:S04]  /*86360*/  LDL.LU.64 R12, [R1+0x20] ;  /* 0x00002000010c7983 */ /* 0x001f280000300a00 */
[----:B----4-:R-:W-:Y:S04]  /*86370*/  STL.64 [R1+0x4470], R12 ;  /* 0x0044700c01007387 */ /* 0x010fe80000100a00 */
        /* <DEDUP_REMOVED lines=10> */
[----:B------:R-:W4:Y:S04]  /*86420*/  LDL.LU.64 R20, [R1+0x50] ;  /* 0x0000500001147983 */ /* 0x000f280000300a00 */
[----:B------:R-:W2:Y:S04]  /*86430*/  LDL.LU.64 R12, [R1+0x30] ;  /* 0x00003000010c7983 */ /* 0x000ea80000300a00 */
[----:B--2---:R0:W-:Y:S04]  /*86440*/  STL.64 [R1+0x4488], R12 ;  /* 0x0044880c01007387 */ /* 0x0041e80000100a00 */
[----:B0-----:R-:W2:Y:S04]  /*86450*/  LDL.LU.64 R12, [R1+0x40] ;  /* 0x00004000010c7983 */ /* 0x001ea80000300a00 */
        /* <DEDUP_REMOVED lines=31> */
[----:B------:R0:W-:Y:S04]  /*86650*/  STL.64 [R1+0xa20], R16 ;  /* 0x000a201001007387 */ /* 0x0001e80000100a00 */
[----:B------:R1:W-:Y:S01]  /*86660*/  STL.64 [R1+0xa28], R18 ;  /* 0x000a281201007387 */ /* 0x0003e20000100a00 */
[----:B--2---:R-:W-:-:S02]  /*86670*/  IMAD.MOV.U32 R28, RZ, RZ, R13 ;  /* 0x000000ffff1c7224 */ /* 0x004fc400078e000d */
[----:B0-----:R-:W-:Y:S01]  /*86680*/  IMAD.MOV.U32 R16, RZ, RZ, R20 ;  /* 0x000000ffff107224 */ /* 0x001fe200078e0014 */
[----:B-1----:R-:W2:Y:S01]  /*86690*/  LDL.LU R19, [R1+0x44a0] ;  /* 0x0044a00001137983 */ /* 0x002ea20000300800 */
[----:B------:R-:W-:-:S03]  /*866a0*/  IMAD.MOV.U32 R17, RZ, RZ, R21 ;  /* 0x000000ffff117224 */ /* 0x000fc600078e0015 */
[----:B------:R-:W2:Y:S04]  /*866b0*/  LDL.LU R20, [R1+0x430] ;  /* 0x0004300001147983 */ /* 0x000ea80000300800 */
[----:B------:R-:W2:Y:S04]  /*866c0*/  LDL.LU R21, [R1+0x434] ;  /* 0x0004340001157983 */ /* 0x000ea80000300800 */
[----:B------:R-:W2:Y:S04]  /*866d0*/  LDL.LU R22, [R1+0x438] ;  /* 0x0004380001167983 */ /* 0x000ea80000300800 */
[----:B------:R-:W2:Y:S04]  /*866e0*/  LDL.LU R23, [R1+0x43c] ;  /* 0x00043c0001177983 */ /* 0x000ea80000300800 */
[----:B------:R-:W-:Y:S04]  /*866f0*/  STL [R1+0x43d8], R17 ;  /* 0x0043d81101007387 */ /* 0x000fe80000100800 */
[----:B------:R-:W-:Y:S01]  /*86700*/  STL [R1+0x43d4], R16 ;  /* 0x0043d41001007387 */ /* 0x000fe20000100800 */
[----:B------:R-:W-:Y:S01]  /*86710*/  IMAD.MOV.U32 R18, RZ, RZ, R12 ;  /* 0x000000ffff127224 */ /* 0x000fe200078e000c */
[----:B---3--:R-:W-:-:S15]  /*86720*/  HMMA.16816.F32.BF16 R8, R24, R12, R8 ;  /* 0x0000000c1808723c */ /* 0x008fde0000041808 */
[----:B------:R-:W-:-:S08]  /*86730*/  NOP ;  /* 0x0000000000007918 */ /* 0x000fd00000000000 */
[----:B------:R-:W-:Y:S04]  /*86740*/  STL.64 [R1+0xa10], R8 ;  /* 0x000a100801007387 */ /* 0x000fe80000100a00 */
[----:B------:R0:W-:Y:S04]  /*86750*/  STL.64 [R1+0xa18], R10 ;  /* 0x000a180a01007387 */ /* 0x0001e80000100a00 */
[----:B0-----:R-:W3:Y:S04]  /*86760*/  LDL.LU.64 R10, [R1+0x4498] ;  /* 0x00449800010a7983 */ /* 0x001ee80000300a00 */
[----:B------:R-:W3:Y:S04]  /*86770*/  LDL.LU.64 R8, [R1+0x4490] ;  /* 0x0044900001087983 */ /* 0x000ee80000300a00 */
[----:B------:R-:W3:Y:S04]  /*86780*/  LDL.LU.64 R12, [R1+0x4488] ;  /* 0x00448800010c7983 */ /* 0x000ee80000300a00 */
[----:B------:R-:W-:Y:S04]  /*86790*/  STL [R1+0x43e0], R28 ;  /* 0x0043e01c01007387 */ /* 0x000fe80000100800 */
[----:B------:R-:W-:Y:S01]  /*867a0*/  STL [R1+0x43dc], R18 ;  /* 0x0043dc1201007387 */ /* 0x000fe20000100800 */
        /* <DEDUP_REMOVED lines=31> */
[----:B------:R-:W4:Y:S04]  /*869a0*/  LDL.LU.64 R14, [R1+0x4428] ;  /* 0x00442800010e7983 */ /* 0x000f280000300a00 */
[----:B------:R-:W3:Y:S02]  /*869b0*/  LDL.LU.64 R12, [R1+0x4420] ;  /* 0x00442000010c7983 */ /* 0x000ee40000300a00 */
[----:B---3--:R-:W-:-:S15]  /*869c0*/  HMMA.16816.F32.BF16 R8, R24, R12, R8 ;  /* 0x0000000c1808723c */ /* 0x008fde0000041808 */
[----:B------:R-:W-:-:S08]  /*869d0*/  NOP ;  /* 0x0000000000007918 */ /* 0x000fd00000000000 */
[----:B------:R-:W-:Y:S04]  /*869e0*/  STL.64 [R1+0x9c0], R8 ;  /* 0x0009c00801007387 */ /* 0x000fe80000100a00 */
[----:B------:R0:W-:Y:S04]  /*869f0*/  STL.64 [R1+0x9c8], R10 ;  /* 0x0009c80a01007387 */ /* 0x0001e80000100a00 */
[----:B0-----:R-:W3:Y:S04]  /*86a00*/  LDL.LU.64 R10, [R1+0x4418] ;  /* 0x00441800010a7983 */ /* 0x001ee80000300a00 */
[----:B------:R-:W2:Y:S04]  /*86a10*/  LDL.LU.64 R8, [R1+0x4410] ;  /* 0x0044100001087983 */ /* 0x000ea80000300a00 */
[----:B----4-:R-:W-:Y:S04]  /*86a20*/  STL.64 [R1+0x40a8], R14 ;  /* 0x0040a80e01007387 */ /* 0x010fe80000100a00 */
[----:B------:R0:W-:Y:S04]  /*86a30*/  STL.64 [R1+0x40a0], R12 ;  /* 0x0040a00c01007387 */ /* 0x0001e80000100a00 */
[----:B0-----:R-:W4:Y:S01]  /*86a40*/  LDL.LU R12, [R1+0x1b0] ;  /* 0x0001b000010c7983 */ /* 0x001f220000300800 */
[----:B--2---:R-:W-:-:S15]  /*86a50*/  HMMA.16816.F32.BF16 R4, R24, R8, R4 ;  /* 0x000000081804723c */ /* 0x004fde0000041804 */
[----:B------:R-:W-:-:S08]  /*86a60*/  NOP ;  /* 0x0000000000007918 */ /* 0x000fd00000000000 */
[----:B------:R-:W-:Y:S04]  /*86a70*/  STL.64 [R1+0x9b0], R4 ;  /* 0x0009b00401007387 */ /* 0x000fe80000100a00 */
[----:B------:R0:W-:Y:S04]  /*86a80*/  STL.64 [R1+0x9b8], R6 ;  /* 0x0009b80601007387 */ /* 0x0001e80000100a00 */
[----:B0-----:R-:W2:Y:S04]  /*86a90*/  LDL.LU.64 R6, [R1+0x4408] ;  /* 0x0044080001067983 */ /* 0x001ea80000300a00 */
[----:B------:R-:W4:Y:S04]  /*86aa0*/  LDL.LU.64 R4, [R1+0x4400] ;  /* 0x0044000001047983 */ /* 0x000f280000300a00 */
[----:B---3--:R-:W-:Y:S04]  /*86ab0*/  STL.64 [R1+0x4098], R10 ;  /* 0x0040980a01007387 */ /* 0x008fe80000100a00 */
[----:B------:R0:W-:Y:S04]  /*86ac0*/  STL.64 [R1+0x4090], R8 ;  /* 0x0040900801007387 */ /* 0x0001e80000100a00 */
[----:B0-----:R-:W3:Y:S04]  /*86ad0*/  LDL.LU R8, [R1+0x3b0] ;  /* 0x0003b00001087983 */ /* 0x001ee80000300800 */
[----:B------:R-:W3:Y:S04]  /*86ae0*/  LDL.LU R9, [R1+0x3b4] ;  /* 0x0003b40001097983 */ /* 0x000ee80000300800 */
[----:B------:R-:W3:Y:S04]  /*86af0*/  LDL.LU R10, [R1+0x3b8] ;  /* 0x0003b800010a7983 */ /* 0x000ee80000300800 */
[----:B------:R-:W3:Y:S01]  /*86b00*/  LDL.LU R11, [R1+0x3bc] ;  /* 0x0003bc00010b7983 */ /* 0x000ee20000300800 */
[----:B----4-:R-:W-:Y:S03]  /*86b10*/  HMMA.16816.F32.BF16 R24, R24, R4, R20 ;  /* 0x000000041818723c */ /* 0x010fe60000041814 */
[----:B------:R-:W4:Y:S04]  /*86b20*/  LDL.LU.64 R22, [R1+0x43f8] ;  /* 0x0043f80001167983 */ /* 0x000f280000300a00 */
[----:B------:R-:W3:-:S15]  /*86b30*/  LDL.LU.64 R20, [R1+0x43f0] ;  /* 0x0043f00001147983 */ /* 0x000ede0000300a00 */
[----:B------:R-:W-:-:S01]  /*86b40*/  NOP ;  /* 0x0000000000007918 */ /* 0x000fc20000000000 */
[----:B------:R4:W-:Y:S04]  /*86b50*/  STL.64 [R1+0x430], R24 ;  /* 0x0004301801007387 */ /* 0x0009e80000100a00 */
[----:B------:R-:W-:Y:S01]  /*86b60*/  STL.64 [R1+0x438], R26 ;  /* 0x0004381a01007387 */ /* 0x000fe20000100a00 */
[----:B----4-:R-:W-:Y:S02]  /*86b70*/  IMAD.MOV.U32 R24, RZ, RZ, R22 ;  /* 0x000000ffff187224 */ /* 0x010fe400078e0016 */
[----:B------:R-:W-:Y:S01]  /*86b80*/  IMAD.MOV.U32 R25, RZ, RZ, R23 ;  /* 0x000000ffff197224 */ /* 0x000fe200078e0017 */
[----:B------:R-:W3:Y:S04]  /*86b90*/  LDL.LU R22, [R1+0x43e8] ;  /* 0x0043e80001167983 */ /* 0x000ee80000300800 */
[----:B------:R-:W3:Y:S04]  /*86ba0*/  LDL.LU R23, [R1+0x43e4] ;  /* 0x0043e40001177983 */ /* 0x000ee80000300800 */
[----:B--2---:R-:W-:Y:S04]  /*86bb0*/  STL.64 [R1+0x40b8], R6 ;  /* 0x0040b80601007387 */ /* 0x004fe80000100a00 */
[----:B------:R0:W-:Y:S04]  /*86bc0*/  STL.64 [R1+0x40b0], R4 ;  /* 0x0040b00401007387 */ /* 0x0001e80000100a00 */
[----:B0-----:R-:W3:Y:S04]  /*86bd0*/  LDL.LU R4, [R1+0x3c0] ;  /* 0x0003c00001047983 */ /* 0x001ee80000300800 */
[----:B------:R-:W3:Y:S04]  /*86be0*/  LDL.LU R5, [R1+0x3c4] ;  /* 0x0003c40001057983 */ /* 0x000ee80000300800 */
[----:B------:R-:W3:Y:S04]  /*86bf0*/  LDL.LU R6, [R1+0x3c8] ;  /* 0x0003c80001067983 */ /* 0x000ee80000300800 */
[----:B------:R-:W3:Y:S01]  /*86c00*/  LDL.LU R7, [R1+0x3cc] ;  /* 0x0003cc0001077983 */ /* 0x000ee20000300800 */
[----:B------:R-:W-:-:S02]  /*86c10*/  IMAD.MOV.U32 R13, RZ, RZ, R19 ;  /* 0x000000ffff0d7224 */ /* 0x000fc400078e0013 */
        /* <DEDUP_REMOVED lines=11> */
[----:B0-----:R-:W-:Y:S02]  /*86cd0*/  HMMA.16816.F32.BF16 R4, R20, R12, R8 ;  /* 0x0000000c1404723c */ /* 0x001fe40000041808 */
[----:B------:R-:W-:Y:S05]  /*86ce0*/  STL [R1+0x4300], R19 ;  /* 0x0043001301007387 */ /* 0x000fea0000100800 */
[----:B------:R-:W-:-:S02]  /*86cf0*/  IMAD.MOV.U32 R12, RZ, RZ, R28 ;  /* 0x000000ffff0c7224 */ /* 0x000fc400078e001c */
[----:B------:R-:W-:Y:S01]  /*86d00*/  IMAD.MOV.U32 R13, RZ, RZ, R18 ;  /* 0x000000ffff0d7224 */ /* 0x000fe200078e0012 */
[----:B------:R-:W2:-:S13]  /*86d10*/  LDL.LU R28, [R1+0x43e0] ;  /* 0x0043e000011c7983 */ /* 0x000e9a0000300800 */
[----:B------:R0:W-:Y:S04]  /*86d20*/  STL.64 [R1+0x3b0], R4 ;  /* 0x0003b00401007387 */ /* 0x0001e80000100a00 */
[----:B------:R1:W-:Y:S04]  /*86d30*/  STL.64 [R1+0x3b8], R6 ;  /* 0x0003b80601007387 */ /* 0x0003e80000100a00 */
[----:B------:R-:W3:Y:S04]  /*86d40*/  LDL.LU R18, [R1+0x43dc] ;  /* 0x0043dc0001127983 */ /* 0x000ee80000300800 */
[----:B------:R4:W-:Y:S04]  /*86d50*/  STL.64 [R1+0x40c0], R12 ;  /* 0x0040c00c01007387 */ /* 0x0009e80000100a00 */
[----:B0-----:R-:W2:Y:S04]  /*86d60*/  LDL.LU R4, [R1+0x200] ;  /* 0x0002000001047983 */ /* 0x001ea80000300800 */
[----:B------:R-:W2:Y:S04]  /*86d70*/  LDL.LU R5, [R1+0x204] ;  /* 0x0002040001057983 */ /* 0x000ea80000300800 */
[----:B-1----:R-:W3:Y:S04]  /*86d80*/  LDL.LU R6, [R1+0x208] ;  /* 0x0002080001067983 */ /* 0x002ee80000300800 */
[----:B------:R-:W3:Y:S01]  /*86d90*/  LDL.LU R7, [R1+0x20c] ;  /* 0x00020c0001077983 */ /* 0x000ee20000300800 */
[----:B----4-:R-:W-:-:S02]  /*86da0*/  IMAD.MOV.U32 R12, RZ, RZ, R17 ;  /* 0x000000ffff0c7224 */ /* 0x010fc400078e0011 */
        /* <DEDUP_REMOVED lines=221> */
[----:B------:R-:W-:Y:S01]  /*87b80*/  STL.64 [R1+0x42e8], R12 ;  /* 0x0042e80c01007387 */ /* 0x000fe20000100a00 */
        /* <DEDUP_REMOVED lines=11> */
[----:B------:R0:W-:Y:S04]  /*87c40*/  STL.64 [R1+0x4308], R12 ;  /* 0x0043080c01007387 */ /* 0x0001e80000100a00 */
[----:B------:R1:W-:Y:S04]  /*87c50*/  STL.64 [R1+0x4310], R24 ;  /* 0x0043101801007387 */ /* 0x0003e80000100a00 */
[----:B------:R-:W2:Y:S04]  /*87c60*/  LDL.LU R16, [R1+0x390] ;  /* 0x0003900001107983 */ /* 0x000ea80000300800 */
[----:B------:R-:W2:Y:S04]  /*87c70*/  LDL.LU R17, [R1+0x394] ;  /* 0x0003940001117983 */ /* 0x000ea80000300800 */
[----:B------:R-:W2:Y:S04]  /*87c80*/  LDL.LU R18, [R1+0x398] ;  /* 0x0003980001127983 */ /* 0x000ea80000300800 */
[----:B------:R-:W2:Y:S01]  /*87c90*/  LDL.LU R19, [R1+0x39c] ;  /* 0x00039c0001137983 */ /* 0x000ea20000300800 */
[----:B0-----:R-:W-:-:S02]  /*87ca0*/  IMAD.MOV.U32 R12, RZ, RZ, R29 ;  /* 0x000000ffff0c7224 */ /* 0x001fc400078e001d */
[----:B------:R-:W-:Y:S01]  /*87cb0*/  IMAD.MOV.U32 R13, RZ, RZ, R3 ;  /* 0x000000ffff0d7224 */ /* 0x000fe200078e0003 */
[----:B------:R-:W2:Y:S04]  /*87cc0*/  LDL.LU R29, [R1+0x431c] ;  /* 0x00431c00011d7983 */ /* 0x000ea80000300800 */
[----:B------:R-:W2:Y:S04]  /*87cd0*/  LDL.LU R3, [R1+0x4318] ;  /* 0x0043180001037983 */ /* 0x000ea80000300800 */
[----:B-1----:R-:W2:Y:S04]  /*87ce0*/  LDL.LU R24, [R1+0x3a0] ;  /* 0x0003a00001187983 */ /* 0x002ea80000300800 */
[----:B------:R-:W2:Y:S04]  /*87cf0*/  LDL.LU R25, [R1+0x3a4] ;  /* 0x0003a40001197983 */ /* 0x000ea80000300800 */
[----:B------:R-:W2:Y:S04]  /*87d00*/  LDL.LU R26, [R1+0x3a8] ;  /* 0x0003a800011a7983 */ /* 0x000ea80000300800 */
[----:B------:R-:W2:Y:S04]  /*87d10*/  LDL.LU R27, [R1+0x3ac] ;  /* 0x0003ac00011b7983 */ /* 0x000ea80000300800 */
        /* <DEDUP_REMOVED lines=34> */
[----:B------:R-:W4:Y:S04]  /*87f40*/  LDL.LU.64 R24, [R1+0x4310] ;  /* 0x0043100001187983 */ /* 0x000f280000300a00 */
[----:B------:R0:W-:Y:S04]  /*87f50*/  STL.64 [R1+0x3a0], R12 ;  /* 0x0003a00c01007387 */ /* 0x0001e80000100a00 */
[----:B------:R2:W-:Y:S04]  /*87f60*/  STL.64 [R1+0x3a8], R14 ;  /* 0x0003a80e01007387 */ /* 0x0005e80000100a00 */
[----:B0-----:R-:W2:Y:S01]  /*87f70*/  LDL.LU.64 R12, [R1+0x4308] ;  /* 0x00430800010c7983 */ /* 0x001ea20000300a00 */
[C---:B----4-:R-:W-:Y:S03]  /*87f80*/  HMMA.16816.F32.BF16 R24, R20.reuse, R24, R16 ;  /* 0x000000181418723c */ /* 0x050fe60000041810 */
[----:B------:R-:W4:Y:S03]  /*87f90*/  LDL.LU R19, [R1+0x4300] ;  /* 0x0043000001137983 */ /* 0x000f260000300800 */
[----:B--2---:R-:W-:-:S15]  /*87fa0*/  HMMA.16816.F32.BF16 R12, R20, R12, R4 ;  /* 0x0000000c140c723c */ /* 0x004fde0000041804 */
[----:B------:R-:W-:-:S02]  /*87fb0*/  NOP ;  /* 0x0000000000007918 */ /* 0x000fc40000000000 */
[----:B------:R-:W-:Y:S04]  /*87fc0*/  STL.64 [R1+0x390], R24 ;  /* 0x0003901801007387 */ /* 0x000fe80000100a00 */
[----:B------:R-:W-:Y:S04]  /*87fd0*/  STL.64 [R1+0x398], R26 ;  /* 0x0003981a01007387 */ /* 0x000fe80000100a00 */
[----:B------:R-:W2:Y:S04]  /*87fe0*/  LDL.LU.64 R6, [R1+0x42f8] ;  /* 0x0042f80001067983 */ /* 0x000ea80000300a00 */
[----:B------:R-:W2:Y:S04]  /*87ff0*/  LDL.LU.64 R4, [R1+0x42f0] ;  /* 0x0042f00001047983 */ /* 0x000ea80000300a00 */
[----:B------:R0:W-:Y:S04]  /*88000*/  STL.64 [R1+0x380], R12 ;  /* 0x0003800c01007387 */ /* 0x0001e80000100a00 */
[----:B------:R2:W-:Y:S04]  /*88010*/  STL.64 [R1+0x388], R14 ;  /* 0x0003880e01007387 */ /* 0x0005e80000100a00 */
[----:B0-----:R-:W2:Y:S01]  /*88020*/  LDL.LU.64 R12, [R1+0x42e8] ;  /* 0x0042e800010c7983 */ /* 0x001ea20000300a00 */
[----:B------:R-:W-:-:S03]  /*88030*/  IMAD.MOV.U32 R11, RZ, RZ, R3 ;  /* 0x000000ffff0b7224 */ /* 0x000fc600078e0003 */
[----:B----4-:R-:W-:Y:S04]  /*88040*/  LDSM.16.MT88.4 R24, [R19+UR4+0x13000] ;  /* 0x013000041318783b */ /* 0x010fe80008004200 */
[----:B------:R-:W0:Y:S01]  /*88050*/  LDSM.16.MT88.4 R16, [R19+UR4+0x13080] ;  /* 0x013080041310783b */ /* 0x000e220008004200 */
[----:B--2---:R-:W-:Y:S03]  /*88060*/  HMMA.16816.F32.BF16 R12, R20, R12, R4 ;  /* 0x0000000c140c723c */ /* 0x004fe60000041804 */
[----:B------:R-:W2:Y:S04]  /*88070*/  LDL.LU.64 R6, [R1+0x42e0] ;  /* 0x0042e00001067983 */ /* 0x000ea80000300a00 */
[----:B------:R-:W2:-:S15]  /*88080*/  LDL.LU.64 R4, [R1+0x42d8] ;  /* 0x0042d80001047983 */ /* 0x000e9e0000300a00 */
[----:B------:R-:W-:-:S01]  /*88090*/  NOP ;  /* 0x0000000000007918 */ /* 0x000fc20000000000 */
[----:B------:R1:W-:Y:S04]  /*880a0*/  STL.64 [R1+0x370], R12 ;  /* 0x0003700c01007387 */ /* 0x0003e80000100a00 */
[----:B------:R2:W-:Y:S04]  /*880b0*/  STL.64 [R1+0x378], R14 ;  /* 0x0003780e01007387 */ /* 0x0005e80000100a00 */
[----:B-1----:R-:W2:Y:S02]  /*880c0*/  LDL.LU.64 R12, [R1+0x42d0] ;  /* 0x0042d000010c7983 */ /* 0x002ea40000300a00 */
[----:B--2---:R-:W-:Y:S02]  /*880d0*/  HMMA.16816.F32.BF16 R12, R20, R12, R4 ;  /* 0x0000000c140c723c */ /* 0x004fe40000041804 */
[----:B------:R-:W2:Y:S04]  /*880e0*/  LDL.LU.64 R6, [R1+0x42c8] ;  /* 0x0042c80001067983 */ /* 0x000ea80000300a00 */
[----:B------:R-:W2:-:S15]  /*880f0*/  LDL.LU.64 R4, [R1+0x42c0] ;  /* 0x0042c00001047983 */ /* 0x000e9e0000300a00 */
[----:B------:R-:W-:-:S02]  /*88100*/  NOP ;  /* 0x0000000000007918 */ /* 0x000fc40000000000 */
        /* <DEDUP_REMOVED lines=8> */
[----:B------:R2:W-:Y:S04]  /*88190*/  STL [R1+0x358], R14 ;  /* 0x0003580e01007387 */ /* 0x0005e80000100800 */
[----:B-1----:R-:W2:Y:S01]  /*881a0*/  LDL.LU.64 R12, [R1+0x42a0] ;  /* 0x0042a000010c7983 */ /* 0x002ea20000300a00 */
[----:B------:R-:W-:-:S05]  /*881b0*/  IMAD.MOV.U32 R3, RZ, RZ, R15 ;  /* 0x000000ffff037224 */ /* 0x000fca00078e000f */
[----:B------:R-:W-:Y:S01]  /*881c0*/  STL [R1+0x2f98], R3 ;  /* 0x002f980301007387 */ /* 0x000fe20000100800 */
        /* <DEDUP_REMOVED lines=142> */
[----:B------:R-:W4:-:S15]  /*88ab0*/  LDL.LU.64 R4, [R1+0x40b0] ;  /* 0x0040b00001047983 */ /* 0x000f1e0000300a00 */
[----:B------:R-:W-:-:S02]  /*88ac0*/  NOP ;  /* 0x0000000000007918 */ /* 0x000fc40000000000 */
[----:B------:R-:W-:Y:S04]  /*88ad0*/  STL.64 [R1+0x200], R12 ;  /* 0x0002000c01007387 */ /* 0x000fe80000100a00 */
[----:B------:R1:W-:Y:S04]  /*88ae0*/  STL.64 [R1+0x208], R14 ;  /* 0x0002080e01007387 */ /* 0x0003e80000100a00 */
[----:B-1----:R-:W2:Y:S04]  /*88af0*/  LDL.LU.64 R14, [R1+0x40a8] ;  /* 0x0040a800010e7983 */ /* 0x002ea80000300a00 */
[----:B------:R-:W3:Y:S02]  /*88b00*/  LDL.LU.64 R12, [R1+0x40a0] ;  /* 0x0040a000010c7983 */ /* 0x000ee40000300a00 */
[----:B---3--:R-:W-:-:S15]  /*88b10*/  HMMA.16816.F32.BF16 R8, R20, R12, R8 ;  /* 0x0000000c1408723c */ /* 0x008fde0000041808 */
[----:B------:R-:W-:-:S08]  /*88b20*/  NOP ;  /* 0x0000000000007918 */ /* 0x000fd00000000000 */
[----:B------:R-:W-:Y:S04]  /*88b30*/  STL.64 [R1+0x1f0], R8 ;  /* 0x0001f00801007387 */ /* 0x000fe80000100a00 */
[----:B------:R1:W-:Y:S04]  /*88b40*/  STL.64 [R1+0x1f8], R10 ;  /* 0x0001f80a01007387 */ /* 0x0003e80000100a00 */
[----:B-1----:R-:W3:Y:S04]  /*88b50*/  LDL.LU.64 R10, [R1+0x4098] ;  /* 0x00409800010a7983 */ /* 0x002ee80000300a00 */
[----:B------:R-:W4:Y:S04]  /*88b60*/  LDL.LU.64 R8, [R1+0x4090] ;  /* 0x0040900001087983 */ /* 0x000f280000300a00 */
[----:B--2---:R1:W-:Y:S04]  /*88b70*/  STL.64 [R1+0x4070], R14 ;  /* 0x0040700e01007387 */ /* 0x0043e80000100a00 */
[----:B------:R-:W2:Y:S01]  /*88b80*/  LDL.LU R12, [R1+0x1d0] ;  /* 0x0001d000010c7983 */ /* 0x000ea20000300800 */
[----:B---3--:R-:W-:-:S02]  /*88b90*/  IMAD.MOV.U32 R13, RZ, RZ, R10 ;  /* 0x000000ffff0d7224 */ /* 0x008fc400078e000a */
[----:B-1----:R-:W-:Y:S01]  /*88ba0*/  IMAD.MOV.U32 R14, RZ, RZ, R11 ;  /* 0x000000ffff0e7224 */ /* 0x002fe200078e000b */
[----:B------:R-:W3:Y:S04]  /*88bb0*/  LDL.LU R10, [R1+0x4088] ;  /* 0x00408800010a7983 */ /* 0x000ee80000300800 */
[----:B------:R-:W3:Y:S04]  /*88bc0*/  LDL.LU R11, [R1+0x4084] ;  /* 0x00408400010b7983 */ /* 0x000ee80000300800 */
[----:B------:R-:W2:Y:S04]  /*88bd0*/  LDL.LU R15, [R1+0x1dc] ;  /* 0x0001dc00010f7983 */ /* 0x000ea80000300800 */
[----:B0-----:R0:W-:Y:S04]  /*88be0*/  STL.64 [R1+0x3e50], R18 ;  /* 0x003e501201007387 */ /* 0x0011e80000100a00 */
[----:B------:R1:W-:Y:S01]  /*88bf0*/  STL.64 [R1+0x3e48], R16 ;  /* 0x003e481001007387 */ /* 0x0003e20000100a00 */
[----:B0-----:R-:W-:-:S02]  /*88c00*/  IMAD.MOV.U32 R18, RZ, RZ, R2 ;  /* 0x000000ffff127224 */ /* 0x001fc400078e0002 */
[----:B-1----:R-:W-:Y:S02]  /*88c10*/  IMAD.MOV.U32 R16, RZ, RZ, R29 ;  /* 0x000000ffff107224 */ /* 0x002fe400078e001d */
[----:B------:R-:W-:Y:S02]  /*88c20*/  IMAD.MOV.U32 R17, RZ, RZ, R28 ;  /* 0x000000ffff117224 */ /* 0x000fe400078e001c */
[----:B------:R-:W-:-:S07]  /*88c30*/  IMAD.MOV.U32 R19, RZ, RZ, R0 ;  /* 0x000000ffff137224 */ /* 0x000fce00078e0000 */
[----:B----4-:R-:W-:Y:S01]  /*88c40*/  HMMA.16816.F32.BF16 R16, R20, R8, R16 ;  /* 0x000000081410723c */ /* 0x010fe20000041810 */
[----:B---3--:R0:W-:-:S15]  /*88c50*/  STL.64 [R1+0x3e70], R10 ;  /* 0x003e700a01007387 */ /* 0x0081de0000100a00 */
[----:B------:R-:W-:-:S07]  /*88c60*/  NOP ;  /* 0x0000000000007918 */ /* 0x000fce0000000000 */
[----:B------:R-:W-:Y:S04]  /*88c70*/  STL.64 [R1+0x1e0], R16 ;  /* 0x0001e01001007387 */ /* 0x000fe80000100a00 */
[----:B------:R-:W-:Y:S04]  /*88c80*/  STL.64 [R1+0x1e8], R18 ;  /* 0x0001e81201007387 */ /* 0x000fe80000100a00 */
[----:B------:R-:W3:Y:S04]  /*88c90*/  LDL.LU R8, [R1+0x10e0] ;  /* 0x0010e00001087983 */ /* 0x000ee80000300800 */
[----:B------:R-:W3:Y:S04]  /*88ca0*/  LDL.LU R9, [R1+0x10e4] ;  /* 0x0010e40001097983 */ /* 0x000ee80000300800 */
[----:B0-----:R-:W4:Y:S01]  /*88cb0*/  LDL.LU R10, [R1+0x10e8] ;  /* 0x0010e800010a7983 */ /* 0x001f220000300800 */
[----:B------:R-:W-:-:S03]  /*88cc0*/  IMAD.MOV.U32 R11, RZ, RZ, R6 ;  /* 0x000000ffff0b7224 */ /* 0x000fc600078e0006 */
[----:B------:R-:W2:Y:S04]  /*88cd0*/  LDL.LU R6, [R1+0x4080] ;  /* 0x0040800001067983 */ /* 0x000ea80000300800 */
[----:B----4-:R0:W-:Y:S04]  /*88ce0*/  STL.64 [R1+0x3fe0], R10 ;  /* 0x003fe00a01007387 */ /* 0x0101e80000100a00 */
[----:B---3--:R-:W-:Y:S04]  /*88cf0*/  STL.64 [R1+0x3fd8], R8 ;  /* 0x003fd80801007387 */ /* 0x008fe80000100a00 */
[----:B0-----:R-:W3:Y:S04]  /*88d00*/  LDL.64 R10, [R1+0x168] ;  /* 0x00016800010a7983 */ /* 0x001ee80000100a00 */
[----:B---3--:R0:W-:Y:S04]  /*88d10*/  STL.64 [R1+0x3ff0], R10 ;  /* 0x003ff00a01007387 */ /* 0x0081e80000100a00 */
[----:B0-----:R-:W3:Y:S04]  /*88d20*/  LDL.64 R10, [R1+0x178] ;  /* 0x00017800010a7983 */ /* 0x001ee80000100a00 */
[----:B---3--:R0:W-:Y:S04]  /*88d30*/  STL.64 [R1+0x4008], R10 ;  /* 0x0040080a01007387 */ /* 0x0081e80000100a00 */
[----:B0-----:R-:W3:Y:S04]  /*88d40*/  LDL.64 R10, [R1+0x188] ;  /* 0x00018800010a7983 */ /* 0x001ee80000100a00 */
[----:B---3--:R-:W-:Y:S04]  /*88d50*/  STL.64 [R1+0x4020], R10 ;  /* 0x0040200a01007387 */ /* 0x008fe80000100a00 */
[----:B------:R-:W3:Y:S04]  /*88d60*/  LDL.64 R18, [R1+0x148] ;  /* 0x0001480001127983 */ /* 0x000ee80000100a00 */
[----:B---3--:R0:W-:Y:S04]  /*88d70*/  STL.64 [R1+0x3fe8], R18 ;  /* 0x003fe81201007387 */ /* 0x0081e80000100a00 */
[----:B------:R-:W3:Y:S04]  /*88d80*/  LDL.LU R16, [R1+0x1100] ;  /* 0x0011000001107983 */ /* 0x000ee80000300800 */
[----:B------:R-:W3:Y:S04]  /*88d90*/  LDL.LU R17, [R1+0x1104] ;  /* 0x0011040001117983 */ /* 0x000ee80000300800 */
[----:B0-----:R-:W4:Y:S04]  /*88da0*/  LDL.LU R18, [R1+0x1108] ;  /* 0x0011080001127983 */ /* 0x001f280000300800 */
[----:B------:R-:W4:Y:S04]  /*88db0*/  LDL.LU R19, [R1+0x110c] ;  /* 0x00110c0001137983 */ /* 0x000f280000300800 */
[----:B------:R-:W2:Y:S04]  /*88dc0*/  LDL R10, [R1+0x198] ;  /* 0x00019800010a7983 */ /* 0x000ea80000100800 */
[----:B------:R-:W2:Y:S04]  /*88dd0*/  LDL R11, [R1+0x19c] ;  /* 0x00019c00010b7983 */ /* 0x000ea80000100800 */
[----:B--2---:R0:W-:Y:S04]  /*88de0*/  STL.64 [R1+0x4038], R10 ;  /* 0x0040380a01007387 */ /* 0x0041e80000100a00 */
[----:B0-----:R-:W2:Y:S01]  /*88df0*/  LDL.64 R10, [R1+0x1a8] ;  /* 0x0001a800010a7983 */ /* 0x001ea20000100a00 */
[----:B------:R-:W-:Y:S03]  /*88e00*/  HMMA.16816.F32.BF16 R12, R20, R4, R12 ;  /* 0x00000004140c723c */ /* 0x000fe6000004180c */
[----:B--2---:R-:W-:Y:S04]  /*88e10*/  STL.64 [R1+0x4050], R10 ;  /* 0x0040500a01007387 */ /* 0x004fe80000100a00 */
[----:B----4-:R-:W-:Y:S04]  /*88e20*/  STL.64 [R1+0x4000], R18 ;  /* 0x0040001201007387 */ /* 0x010fe80000100a00 */
[----:B---3--:R0:W-:Y:S04]  /*88e30*/  STL.64 [R1+0x3ff8], R16 ;  /* 0x003ff81001007387 */ /* 0x0081e80000100a00 */
[----:B0-----:R-:W2:Y:S04]  /*88e40*/  LDL.LU R16, [R1+0x1110] ;  /* 0x0011100001107983 */ /* 0x001ea80000300800 */
[----:B------:R-:W2:Y:S04]  /*88e50*/  LDL.LU R17, [R1+0x1114] ;  /* 0x0011140001117983 */ /* 0x000ea80000300800 */
[----:B------:R-:W3:Y:S01]  /*88e60*/  LDL.LU R18, [R1+0x1118] ;  /* 0x0011180001127983 */ /* 0x000ee20000300800 */
[----:B------:R-:W-:-:S03]  /*88e70*/  IMAD.MOV.U32 R19, RZ, RZ, R6 ;  /* 0x000000ffff137224 */ /* 0x000fc600078e0006 */
[----:B------:R-:W4:Y:S04]  /*88e80*/  LDL.LU R6, [R1+0x407c] ;  /* 0x00407c0001067983 */ /* 0x000f280000300800 */
[----:B------:R-:W2:Y:S04]  /*88e90*/  LDL R10, [R1+0x1b8] ;  /* 0x0001b800010a7983 */ /* 0x000ea80000100800 */
[----:B------:R-:W2:Y:S01]  /*88ea0*/  LDL R11, [R1+0x1bc] ;  /* 0x0001bc00010b7983 */ /* 0x000ea20000100800 */
[----:B------:R-:W-:Y:S02]  /*88eb0*/  IMAD.MOV.U32 R28, RZ, RZ, R14 ;  /* 0x000000ffff1c7224 */ /* 0x000fe400078e000e */
[----:B------:R-:W-:-:S02]  /*88ec0*/  IMAD.MOV.U32 R2, RZ, RZ, R15 ;  /* 0x000000ffff027224 */ /* 0x000fc400078e000f */
[----:B------:R-:W4:Y:S04]  /*88ed0*/  LDL.64 R14, [R1+0x1c8] ;  /* 0x0001c800010e7983 */ /* 0x000f280000100a00 */
[----:B--2---:R0:W-:Y:S04]  /*88ee0*/  STL.64 [R1+0x4068], R10 ;  /* 0x0040680a01007387 */ /* 0x0041e80000100a00 */
[----:B------:R-:W2:Y:S04]  /*88ef0*/  LDL.LU R8, [R1+0x1160] ;  /* 0x0011600001087983 */ /* 0x000ea80000300800 */
        /* <DEDUP_REMOVED lines=13> */
[----:B------:R-:W4:Y:S01]  /*88fd0*/  LDL.LU R18, [R1+0x1138] ;  /* 0x0011380001127983 */ /* 0x000f220000300800 */
[----:B------:R-:W-:-:S03]  /*88fe0*/  IMAD.MOV.U32 R19, RZ, RZ, R6 ;  /* 0x000000ffff137224 */ /* 0x000fc600078e0006 */
[----:B------:R-:W2:Y:S04]  /*88ff0*/  LDL.LU R6, [R1+0x4078] ;  /* 0x0040780001067983 */ /* 0x000ea80000300800 */
        /* <DEDUP_REMOVED lines=12> */
[----:B------:R-:W3:Y:S01]  /*890c0*/  LDL.64 R22, [R1+0x8] ;  /* 0x0000080001167983 */ /* 0x000ee20000100a00 */
[----:B------:R-:W-:-:S02]  /*890d0*/  IMAD.MOV.U32 R29, RZ, RZ, R13 ;  /* 0x000000ffff1d7224 */ /* 0x000fc400078e000d */
[----:B------:R-:W-:Y:S02]  /*890e0*/  IMAD.MOV.U32 R0, RZ, RZ, R12 ;  /* 0x000000ffff007224 */ /* 0x000fe400078e000c */
[----:B------:R-:W-:Y:S02]  /*890f0*/  IMAD.MOV.U32 R19, RZ, RZ, R6 ;  /* 0x000000ffff137224 */ /* 0x000fe400078e0006 */
[----:B------:R-:W-:Y:S02]  /*89100*/  IMAD.MOV.U32 R6, RZ, RZ, R14 ;  /* 0x000000ffff067224 */ /* 0x000fe400078e000e */
[----:B------:R-:W-:Y:S01]  /*89110*/  IMAD.MOV.U32 R13, RZ, RZ, R15 ;  /* 0x000000ffff0d7224 */ /* 0x000fe200078e000f */
[----:B---3--:R0:W-:Y:S04]  /*89120*/  STL.64 [R1+0x3eb8], R22 ;  /* 0x003eb81601007387 */ /* 0x0081e80000100a00 */
[----:B0-----:R-:W3:Y:S04]  /*89130*/  LDL.64 R22, [R1+0x158] ;  /* 0x0001580001167983 */ /* 0x001ee80000100a00 */
[----:B------:R-:W-:Y:S04]  /*89140*/  STL [R1+0x2e5c], R2 ;  /* 0x002e5c0201007387 */ /* 0x000fe80000100800 */
[----:B------:R-:W-:Y:S04]  /*89150*/  STL [R1+0x2e58], R28 ;  /* 0x002e581c01007387 */ /* 0x000fe80000100800 */
[----:B------:R-:W-:Y:S04]  /*89160*/  STL [R1+0x2e54], R29 ;  /* 0x002e541d01007387 */ /* 0x000fe80000100800 */
[----:B------:R-:W-:Y:S04]  /*89170*/  STL [R1+0x2e50], R0 ;  /* 0x002e500001007387 */ /* 0x000fe80000100800 */
[----:B------:R-:W4:Y:S04]  /*89180*/  LDL.LU.64 R14, [R1+0x4070] ;  /* 0x00407000010e7983 */ /* 0x000f280000300a00 */
[----:B------:R-:W-:Y:S04]  /*89190*/  STL.64 [R1+0x1160], R8 ;  /* 0x0011600801007387 */ /* 0x000fe80000100a00 */
[----:B------:R0:W-:Y:S04]  /*891a0*/  STL.64 [R1+0x1168], R10 ;  /* 0x0011680a01007387 */ /* 0x0001e80000100a00 */
[----:B0-----:R-:W2:Y:S01]  /*891b0*/  LDL.LU.64 R10, [R1+0x4068] ;  /* 0x00406800010a7983 */ /* 0x001ea20000300a00 */
[----:B------:R-:W-:-:S05]  /*891c0*/  IMAD.MOV.U32 R12, RZ, RZ, R8 ;  /* 0x000000ffff0c7224 */ /* 0x000fca00078e0008 */
        /* <DEDUP_REMOVED lines=16> */
[----:B----4-:R-:W-:Y:S04]  /*892d0*/  STL.64 [R1+0x3e88], R14 ;  /* 0x003e880e01007387 */ /* 0x010fe80000100a00 */
        /* <DEDUP_REMOVED lines=40> */
[----:B---3--:R-:W-:Y:S06]  /*89560*/  HMMA.16816.F32.BF16 R12, R24, R22, R12 ;  /* 0x00000016180c723c */ /* 0x008fec000004180c */
        /* <DEDUP_REMOVED lines=124> */
[----:B------:R4:W-:Y:S02]  /*89d30*/  STL.64 [R1+0x3f40], R6 ;  /* 0x003f400601007387 */ /* 0x0009e40000100a00 */
[----:B----4-:R-:W-:-:S15]  /*89d40*/  HMMA.16816.F32.BF16 R4, R24, R18, R8 ;  /* 0x000000121804723c */ /* 0x010fde0000041808 */
[----:B------:R-:W-:-:S08]  /*89d50*/  NOP ;  /* 0x0000000000007918 */ /* 0x000fd00000000000 */
[----:B------:R0:W-:Y:S04]  /*89d60*/  STL.64 [R1+0x1070], R4 ;  /* 0x0010700401007387 */ /* 0x0001e80000100a00 */
[----:B------:R1:W-:Y:S04]  /*89d70*/  STL.64 [R1+0x1078], R6 ;  /* 0x0010780601007387 */ /* 0x0003e80000100a00 */
[----:B------:R-:W2:Y:S04]  /*89d80*/  LDL.LU R12, [R1+0x1010] ;  /* 0x00101000010c7983 */ /* 0x000ea80000300800 */
[----:B------:R-:W2:Y:S04]  /*89d90*/  LDL.LU R13, [R1+0x1014] ;  /* 0x00101400010d7983 */ /* 0x000ea80000300800 */
[----:B------:R-:W3:Y:S04]  /*89da0*/  LDL.LU R14, [R1+0x1018] ;  /* 0x00101800010e7983 */ /* 0x000ee80000300800 */
[----:B------:R-:W3:Y:S04]  /*89db0*/  LDL.LU R15, [R1+0x101c] ;  /* 0x00101c00010f7983 */ /* 0x000ee80000300800 */
[----:B0-----:R-:W4:Y:S04]  /*89dc0*/  LDL.LU R4, [R1+0x1050] ;  /* 0x0010500001047983 */ /* 0x001f280000300800 */
[----:B------:R-:W4:Y:S04]  /*89dd0*/  LDL.LU R5, [R1+0x1054] ;  /* 0x0010540001057983 */ /* 0x000f280000300800 */
[----:B-1----:R-:W2:Y:S04]  /*89de0*/  LDL.LU R6, [R1+0x1058] ;  /* 0x0010580001067983 */ /* 0x002ea80000300800 */
[----:B------:R-:W2:Y:S04]  /*89df0*/  LDL.LU R7, [R1+0x105c] ;  /* 0x00105c0001077983 */ /* 0x000ea80000300800 */
[----:B--2---:R0:W-:Y:S04]  /*89e00*/  STL.64 [R1+0x3f50], R6 ;  /* 0x003f500601007387 */ /* 0x0041e80000100a00 */
[----:B----4-:R-:W-:Y:S04]  /*89e10*/  STL.64 [R1+0x3f48], R4 ;  /* 0x003f480401007387 */ /* 0x010fe80000100a00 */
[----:B0-----:R-:W2:Y:S04]  /*89e20*/  LDL.64 R6, [R1+0xc8] ;  /* 0x0000c80001067983 */ /* 0x001ea80000100a00 */
[----:B---3--:R0:W-:Y:S04]  /*89e30*/  STL.64 [R1+0x3ef8], R14 ;  /* 0x003ef80e01007387 */ /* 0x0081e80000100a00 */
[----:B------:R-:W-:Y:S04]  /*89e40*/  STL.64 [R1+0x3ef0], R12 ;  /* 0x003ef00c01007387 */ /* 0x000fe80000100a00 */
        /* <DEDUP_REMOVED lines=8> */
[----:B------:R-:W2:Y:S04]  /*89ed0*/  LDL.LU R12, [R1+0x1060] ;  /* 0x00106000010c7983 */ /* 0x000ea80000300800 */
[----:B------:R-:W2:Y:S04]  /*89ee0*/  LDL.LU R13, [R1+0x1064] ;  /* 0x00106400010d7983 */ /* 0x000ea80000300800 */
[----:B0-----:R-:W2:Y:S04]  /*89ef0*/  LDL.LU R14, [R1+0x1068] ;  /* 0x00106800010e7983 */ /* 0x001ea80000300800 */
[----:B------:R-:W2:Y:S04]  /*89f00*/  LDL.LU R15, [R1+0x106c] ;  /* 0x00106c00010f7983 */ /* 0x000ea80000300800 */
[----:B------:R-:W3:Y:S04]  /*89f10*/  LDL.64 R22, [R1+0x78] ;  /* 0x0000780001167983 */ /* 0x000ee80000100a00 */
[----:B---3--:R0:W-:Y:S04]  /*89f20*/  STL.64 [R1+0x3f00], R22 ;  /* 0x003f001601007387 */ /* 0x0081e80000100a00 */
[----:B------:R-:W3:Y:S04]  /*89f30*/  LDL.LU R20, [R1+0x1020] ;  /* 0x0010200001147983 */ /* 0x000ee80000300800 */
[----:B------:R-:W3:Y:S04]  /*89f40*/  LDL.LU R21, [R1+0x1024] ;  /* 0x0010240001157983 */ /* 0x000ee80000300800 */
[----:B0-----:R-:W4:Y:S04]  /*89f50*/  LDL.LU R22, [R1+0x1028] ;  /* 0x0010280001167983 */ /* 0x001f280000300800 */
        /* <DEDUP_REMOVED lines=37> */
[----:B-1----:R-:W4:Y:S01]  /*8a1b0*/  LDL.LU.64 R6, [R1+0x3f40] ;  /* 0x003f400001067983 */ /* 0x002f220000300a00 */
        /* <DEDUP_REMOVED lines=34> */
[----:B------:R-:W-:Y:S01]  /*8a3e0*/  STL [R1+0x3e00], R4 ;  /* 0x003e000401007387 */ /* 0x000fe20000100800 */
[----:B------:R-:W-:-:S02]  /*8a3f0*/  IMAD.MOV.U32 R2, RZ, RZ, R18 ;  /* 0x000000ffff027224 */ /* 0x000fc400078e0012 */
[----:B------:R-:W-:Y:S01]  /*8a400*/  IMAD.MOV.U32 R0, RZ, RZ, R19 ;  /* 0x000000ffff007224 */ /* 0x000fe200078e0013 */
[----:B--2---:R-:W-:Y:S06]  /*8a410*/  HMMA.16816.F32.BF16 R12, R24, R22, R12 ;  /* 0x00000016180c723c */ /* 0x004fec000004180c */
[----:B------:R-:W-:Y:S02]  /*8a420*/  IMAD.MOV.U32 R29, RZ, RZ, R23 ;  /* 0x000000ffff1d7224 */ /* 0x000fe400078e0017 */
        /* <DEDUP_REMOVED lines=9> */
[----:B-1----:R-:W2:Y:S04]  /*8a4c0*/  LDL.LU R10, [R1+0xff8] ;  /* 0x000ff800010a7983 */ /* 0x002ea80000300800 */
[----:B------:R-:W2:Y:S04]  /*8a4d0*/  LDL.LU R11, [R1+0xffc] ;  /* 0x000ffc00010b7983 */ /* 0x000ea80000300800 */
[----:B------:R-:W2:Y:S04]  /*8a4e0*/  LDL.64 R18, [R1+0x58] ;  /* 0x0000580001127983 */ /* 0x000ea80000100a00 */
[----:B------:R-:W3:Y:S04]  /*8a4f0*/  LDL.LU R12, [R1+0xfa0] ;  /* 0x000fa000010c7983 */ /* 0x000ee80000300800 */
[----:B------:R-:W3:Y:S04]  /*8a500*/  LDL.LU R13, [R1+0xfa4] ;  /* 0x000fa400010d7983 */ /* 0x000ee80000300800 */
[----:B------:R-:W4:Y:S04]  /*8a510*/  LDL.LU R14, [R1+0xfa8] ;  /* 0x000fa800010e7983 */ /* 0x000f280000300800 */
[----:B------:R-:W4:Y:S04]  /*8a520*/  LDL.LU R15, [R1+0xfac] ;  /* 0x000fac00010f7983 */ /* 0x000f280000300800 */
        /* <DEDUP_REMOVED lines=9> */
[----:B----4-:R0:W-:Y:S04]  /*8a5c0*/  STL.64 [R1+0x3e98], R14 ;  /* 0x003e980e01007387 */ /* 0x0101e80000100a00 */
[----:B------:R-:W-:Y:S04]  /*8a5d0*/  STL.64 [R1+0x3e90], R12 ;  /* 0x003e900c01007387 */ /* 0x000fe80000100a00 */
[----:B0-----:R-:W3:Y:S04]  /*8a5e0*/  LDL.64 R14, [R1+0x18] ;  /* 0x00001800010e7983 */ /* 0x001ee80000100a00 */
[----:B---3--:R0:W-:Y:S04]  /*8a5f0*/  STL.64 [R1+0x3eb0], R14 ;  /* 0x003eb00e01007387 */ /* 0x0081e80000100a00 */
[----:B0-----:R-:W3:Y:S01]  /*8a600*/  LDL.64 R14, [R1+0x28] ;  /* 0x00002800010e7983 */ /* 0x001ee20000100a00 */
[----:B------:R-:W-:Y:S03]  /*8a610*/  HMMA.16816.F32.BF16 R8, R24, R18, R8 ;  /* 0x000000121808723c */ /* 0x000fe60000041808 */
[----:B---3--:R0:W-:Y:S04]  /*8a620*/  STL.64 [R1+0x3ed0], R14 ;  /* 0x003ed00e01007387 */ /* 0x0081e80000100a00 */
[----:B------:R-:W3:Y:S04]  /*8a630*/  LDL.LU R12, [R1+0xfd0] ;  /* 0x000fd000010c7983 */ /* 0x000ee80000300800 */
[----:B------:R-:W3:Y:S04]  /*8a640*/  LDL.LU R13, [R1+0xfd4] ;  /* 0x000fd400010d7983 */ /* 0x000ee80000300800 */
[----:B0-----:R-:W4:Y:S04]  /*8a650*/  LDL.LU R14, [R1+0xfd8] ;  /* 0x000fd800010e7983 */ /* 0x001f280000300800 */
        /* <DEDUP_REMOVED lines=9> */
[----:B------:R-:W-:Y:S04]  /*8a6f0*/  STL [R1+0x3e14], R0 ;  /* 0x003e140001007387 */ /* 0x000fe80000100800 */
[----:B------:R-:W-:Y:S04]  /*8a700*/  STL [R1+0x3e10], R2 ;  /* 0x003e100201007387 */ /* 0x000fe80000100800 */
[----:B------:R0:W-:Y:S04]  /*8a710*/  STL.64 [R1+0xff0], R8 ;  /* 0x000ff00801007387 */ /* 0x0001e80000100a00 */
[----:B------:R1:W-:Y:S04]  /*8a720*/  STL.64 [R1+0xff8], R10 ;  /* 0x000ff80a01007387 */ /* 0x0003e80000100a00 */
[----:B------:R-:W4:Y:S04]  /*8a730*/  LDL.LU R16, [R1+0x460] ;  /* 0x0004600001107983 */ /* 0x000f280000300800 */
[----:B------:R-:W4:Y:S04]  /*8a740*/  LDL.LU R17, [R1+0x464] ;  /* 0x0004640001117983 */ /* 0x000f280000300800 */
[----:B------:R-:W4:Y:S04]  /*8a750*/  LDL.LU R18, [R1+0x468] ;  /* 0x0004680001127983 */ /* 0x000f280000300800 */
[----:B------:R-:W4:Y:S04]  /*8a760*/  LDL.LU R19, [R1+0x46c] ;  /* 0x00046c0001137983 */ /* 0x000f280000300800 */
[----:B0-----:R-:W4:Y:S04]  /*8a770*/  LDL.LU R8, [R1+0xf90] ;  /* 0x000f900001087983 */ /* 0x001f280000300800 */
[----:B------:R-:W4:Y:S04]  /*8a780*/  LDL.LU R9, [R1+0xf94] ;  /* 0x000f940001097983 */ /* 0x000f280000300800 */
[----:B-1----:R-:W4:Y:S04]  /*8a790*/  LDL.LU R10, [R1+0xf98] ;  /* 0x000f9800010a7983 */ /* 0x002f280000300800 */
[----:B------:R-:W4:Y:S01]  /*8a7a0*/  LDL.LU R11, [R1+0xf9c] ;  /* 0x000f9c00010b7983 */ /* 0x000f220000300800 */
[----:B--2---:R-:W-:-:S02]  /*8a7b0*/  IMAD.MOV.U32 R29, RZ, RZ, R22 ;  /* 0x000000ffff1d7224 */ /* 0x004fc400078e0016 */
[----:B------:R-:W-:Y:S01]  /*8a7c0*/  IMAD.MOV.U32 R28, RZ, RZ, R23 ;  /* 0x000000ffff1c7224 */ /* 0x000fe200078e0017 */
[C---:B---3--:R-:W-:Y:S01]  /*8a7d0*/  HMMA.16816.F32.BF16 R12, R24.reuse, R22, R12 ;  /* 0x00000016180c723c */ /* 0x048fe2000004180c */
[----:B----4-:R-:W-:Y:S04]  /*8a7e0*/  STL.64 [R1+0x3ea8], R10 ;  /* 0x003ea80a01007387 */ /* 0x010fe80000100a00 */
[----:B------:R0:W-:Y:S04]  /*8a7f0*/  STL.64 [R1+0x3ea0], R8 ;  /* 0x003ea00801007387 */ /* 0x0001e80000100a00 */
        /* <DEDUP_REMOVED lines=33> */
[----:B--2---:R-:W-:Y:S06]  /*8aa10*/  HMMA.16816.F32.BF16 R8, R24, R14, R8 ;  /* 0x0000000e1808723c */ /* 0x004fec0000041808 */
[----:B------:R-:W-:Y:S02]  /*8aa20*/  IMAD.MOV.U32 R4, RZ, RZ, R14 ;  /* 0x000000ffff047224 */ /* 0x000fe400078e000e */
        /* <DEDUP_REMOVED lines=9> */
[----:B------:R-:W-:Y:S04]  /*8aac0*/  STL.64 [R1+0xfa0], R12 ;  /* 0x000fa00c01007387 */ /* 0x000fe80000100a00 */
[----:B------:R0:W-:Y:S04]  /*8aad0*/  STL.64 [R1+0xfa8], R14 ;  /* 0x000fa80e01007387 */ /* 0x0001e80000100a00 */
[----:B0-----:R-:W4:Y:S04]  /*8aae0*/  LDL.LU.64 R14, [R1+0x3e88] ;  /* 0x003e8800010e7983 */ /* 0x001f280000300a00 */
[----:B------:R-:W3:Y:S04]  /*8aaf0*/  LDL.LU.64 R12, [R1+0x3e80] ;  /* 0x003e8000010c7983 */ /* 0x000ee80000300a00 */
[----:B------:R-:W-:Y:S04]  /*8ab00*/  STL.64 [R1+0x3b48], R22 ;  /* 0x003b481601007387 */ /* 0x000fe80000100a00 */
[----:B------:R4:W-:Y:S02]  /*8ab10*/  STL.64 [R1+0x3e20], R20 ;  /* 0x003e201401007387 */ /* 0x0009e40000100a00 */
[----:B----4-:R-:W-:-:S02]  /*8ab20*/  IMAD.MOV.U32 R20, RZ, RZ, R15 ;  /* 0x000000ffff147224 */ /* 0x010fc400078e000f */
[----:B------:R-:W2:Y:S04]  /*8ab30*/  LDL.LU R15, [R1+0x3e7c] ;  /* 0x003e7c00010f7983 */ /* 0x000ea80000300800 */
[----:B------:R-:W4:Y:S04]  /*8ab40*/  LDL.LU R21, [R1+0x414] ;  /* 0x0004140001157983 */ /* 0x000f280000300800 */
[----:B------:R-:W3:Y:S04]  /*8ab50*/  LDL.LU R22, [R1+0x418] ;  /* 0x0004180001167983 */ /* 0x000ee80000300800 */
[----:B------:R-:W3:Y:S01]  /*8ab60*/  LDL.LU R23, [R1+0x41c] ;  /* 0x00041c0001177983 */ /* 0x000ee20000300800 */
[----:B--2---:R-:W-:Y:S03]  /*8ab70*/  HMMA.16816.F32.BF16 R8, R24, R14, R8 ;  /* 0x0000000e1808723c */ /* 0x004fe60000041808 */
[----:B---3--:R0:W-:Y:S04]  /*8ab80*/  STL.64 [R1+0x3e30], R22 ;  /* 0x003e301601007387 */ /* 0x0081e80000100a00 */
[----:B----4-:R-:W-:Y:S01]  /*8ab90*/  STL.64 [R1+0x3e28], R20 ;  /* 0x003e281401007387 */ /* 0x010fe20000100a00 */
[----:B0-----:R-:W-:-:S03]  /*8aba0*/  IMAD.MOV.U32 R22, RZ, RZ, R6 ;  /* 0x000000ffff167224 */ /* 0x001fc600078e0006 */
[----:B------:R-:W2:-:S12]  /*8abb0*/  LDL.LU R6, [R1+0x3e78] ;  /* 0x003e780001067983 */ /* 0x000e980000300800 */
[----:B------:R-:W-:Y:S04]  /*8abc0*/  STL.64 [R1+0xf90], R8 ;  /* 0x000f900801007387 */ /* 0x000fe80000100a00 */
[----:B------:R0:W-:Y:S04]  /*8abd0*/  STL.64 [R1+0xf98], R10 ;  /* 0x000f980a01007387 */ /* 0x0001e80000100a00 */
[----:B0-----:R-:W3:Y:S04]  /*8abe0*/  LDL.LU.64 R10, [R1+0x3e70] ;  /* 0x003e7000010a7983 */ /* 0x001ee80000300a00 */
[----:B------:R-:W-:Y:S04]  /*8abf0*/  STL.64 [R1+0x3e40], R14 ;  /* 0x003e400e01007387 */ /* 0x000fe80000100a00 */
[----:B------:R0:W-:Y:S01]  /*8ac00*/  STL [R1+0x3e38], R12 ;  /* 0x003e380c01007387 */ /* 0x0001e20000100800 */
[----:B------:R-:W-:-:S02]  /*8ac10*/  IMAD.MOV.U32 R23, RZ, RZ, R13 ;  /* 0x000000ffff177224 */ /* 0x000fc400078e000d */
[----:B0-----:R-:W-:Y:S02]  /*8ac20*/  IMAD.MOV.U32 R12, RZ, RZ, R7 ;  /* 0x000000ffff0c7224 */ /* 0x001fe400078e0007 */
[----:B------:R-:W2:Y:S04]  /*8ac30*/  LDL.LU R7, [R1+0x3e68] ;  /* 0x003e680001077983 */ /* 0x000ea80000300800 */
[----:B------:R-:W4:Y:S04]  /*8ac40*/  LDL.LU R13, [R1+0x424] ;  /* 0x00042400010d7983 */ /* 0x000f280000300800 */
[----:B------:R-:W4:Y:S04]  /*8ac50*/  LDL.LU R14, [R1+0x428] ;  /* 0x00042800010e7983 */ /* 0x000f280000300800 */
[----:B------:R-:W4:Y:S01]  /*8ac60*/  LDL.LU R15, [R1+0x42c] ;  /* 0x00042c00010f7983 */ /* 0x000f220000300800 */
[----:B---3--:R-:W-:-:S15]  /*8ac70*/  HMMA.16816.F32.BF16 R16, R24, R10, R16 ;  /* 0x0000000a1810723c */ /* 0x008fde0000041810 */
[----:B------:R-:W-:-:S08]  /*8ac80*/  NOP ;  /* 0x0000000000007918 */ /* 0x000fd00000000000 */
[----:B------:R-:W-:Y:S04]  /*8ac90*/  STL.64 [R1+0xf80], R16 ;  /* 0x000f801001007387 */ /* 0x000fe80000100a00 */
[----:B------:R0:W-:Y:S04]  /*8aca0*/  STL.64 [R1+0xf88], R18 ;  /* 0x000f881201007387 */ /* 0x0001e80000100a00 */
[----:B0-----:R-:W2:Y:S04]  /*8acb0*/  LDL.LU.64 R18, [R1+0x3e60] ;  /* 0x003e600001127983 */ /* 0x001ea80000300a00 */
[----:B------:R-:W2:Y:S02]  /*8acc0*/  LDL.LU.64 R16, [R1+0x3e58] ;  /* 0x003e580001107983 */ /* 0x000ea40000300a00 */
[----:B--2---:R-:W-:Y:S02]  /*8acd0*/  HMMA.16816.F32.BF16 R24, R24, R6, R16 ;  /* 0x000000061818723c */ /* 0x004fe40000041810 */
[----:B------:R-:W4:Y:S04]  /*8ace0*/  LDL.LU.64 R18, [R1+0x3e50] ;  /* 0x003e500001127983 */ /* 0x000f280000300a00 */
[----:B------:R-:W4:-:S15]  /*8acf0*/  LDL.LU.64 R16, [R1+0x3e48] ;  /* 0x003e480001107983 */ /* 0x000f1e0000300a00 */
[----:B------:R-:W-:-:S02]  /*8ad00*/  NOP ;  /* 0x0000000000007918 */ /* 0x000fc40000000000 */
[----:B------:R-:W-:Y:S04]  /*8ad10*/  STL.64 [R1+0x460], R24 ;  /* 0x0004601801007387 */ /* 0x000fe80000100a00 */
[----:B------:R0:W-:Y:S04]  /*8ad20*/  STL.64 [R1+0x468], R26 ;  /* 0x0004681a01007387 */ /* 0x0001e80000100a00 */
[----:B0-----:R-:W2:Y:S04]  /*8ad30*/  LDL.64 R26, [R1+0x1b8] ;  /* 0x0001b800011a7983 */ /* 0x001ea80000100a00 */
[----:B------:R-:W-:Y:S01]  /*8ad40*/  STL.64 [R1+0x3b38], R6 ;  /* 0x003b380601007387 */ /* 0x000fe20000100a00 */
[----:B----4-:R-:W-:Y:S03]  /*8ad50*/  HMMA.16816.F32.BF16 R20, R16, R22, R12 ;  /* 0x000000161014723c */ /* 0x010fe6000004180c */
[----:B------:R-:W3:Y:S04]  /*8ad60*/  LDL.LU.64 R14, [R1+0x3e40] ;  /* 0x003e4000010e7983 */ /* 0x000ee80000300a00 */
[----:B------:R-:W4:-:S15]  /*8ad70*/  LDL.LU R12, [R1+0x3e38] ;  /* 0x003e3800010c7983 */ /* 0x000f1e0000300800 */
[----:B------:R-:W-:-:S01]  /*8ad80*/  NOP ;  /* 0x0000000000007918 */ /* 0x000fc20000000000 */
[----:B------:R-:W-:Y:S04]  /*8ad90*/  STL.64 [R1+0x420], R20 ;  /* 0x0004201401007387 */ /* 0x000fe80000100a00 */
[----:B------:R0:W-:Y:S01]  /*8ada0*/  STL.64 [R1+0x428], R22 ;  /* 0x0004281601007387 */ /* 0x0001e20000100a00 */
[----:B------:R-:W-:-:S03]  /*8adb0*/  IMAD.MOV.U32 R13, RZ, RZ, R20 ;  /* 0x000000ffff0d7224 */ /* 0x000fc600078e0014 */
[----:B0-----:R-:W2:Y:S04]  /*8adc0*/  LDL.LU.64 R22, [R1+0x3e30] ;  /* 0x003e300001167983 */ /* 0x001ea80000300a00 */
[----:B------:R-:W2:Y:S01]  /*8add0*/  LDL.LU.64 R20, [R1+0x3e28] ;  /* 0x003e280001147983 */ /* 0x000ea20000300a00 */
[----:B------:R-:W0:Y:S03]  /*8ade0*/  S2R R9, SR_TID.X ;  /* 0x0000000000097919 */ /* 0x000e260000002100 */
[----:B------:R-:W-:Y:S01]  /*8adf0*/  STL [R1+0x2aec], R13 ;  /* 0x002aec0d01007387 */ /* 0x000fe20000100800 */
[----:B0-----:R-:W-:-:S05]  /*8ae00*/  LOP3.LUT R8, R9, 0x7, RZ, 0xc0, !PT ;  /* 0x0000000709087812 */ /* 0x001fca00078ec0ff */
[----:B------:R-:W-:Y:S01]  /*8ae10*/  IMAD R8, R8, 0x110, RZ ;  /* 0x0000011008087824 */ /* 0x000fe200078e02ff */
[----:B---3--:R0:W-:Y:S02]  /*8ae20*/  STL.64 [R1+0x3b40], R14 ;  /* 0x003b400e01007387 */ /* 0x0081e40000100a00 */
[----:B0-----:R-:W-:Y:S02]  /*8ae30*/  IMAD.MOV.U32 R14, RZ, RZ, R3 ;  /* 0x000000ffff0e7224 */ /* 0x001fe400078e0003 */
[C---:B------:R-:W-:Y:S02]  /*8ae40*/  IMAD.SHL.U32 R3, R9.reuse, 0x80, RZ ;  /* 0x0000008009037824 */ /* 0x040fe400078e00ff */
[----:B------:R-:W-:-:S05]  /*8ae50*/  IMAD.SHL.U32 R9, R9, 0x2, RZ ;  /* 0x0000000209097824 */ /* 0x000fca00078e00ff */
[----:B------:R-:W-:Y:S01]  /*8ae60*/  LOP3.LUT R9, R8, 0x10, R9, 0x78, !PT ;  /* 0x0000001008097812 */ /* 0x000fe200078e7809 */
[----:B--2---:R-:W-:Y:S03]  /*8ae70*/  HMMA.16816.F32.BF16 R20, R16, R26, R20 ;  /* 0x0000001a1014723c */ /* 0x004fe60000041814 */
[----:B------:R-:W-:-:S03]  /*8ae80*/  LOP3.LUT R9, R9, 0x800, R3, 0xf8, !PT ;  /* 0x0000080009097812 */ /* 0x000fc600078ef803 */
[----:B------:R-:W-:Y:S01]  /*8ae90*/  IMAD.MOV.U32 R8, RZ, RZ, R26 ;  /* 0x000000ffff087224 */ /* 0x000fe200078e001a */
[----:B------:R-:W-:Y:S01]  /*8aea0*/  LOP3.LUT R9, R9, 0x20, RZ, 0x3c, !PT ;  /* 0x0000002009097812 */ /* 0x000fe200078e3cff */
[----:B------:R-:W-:-:S04]  /*8aeb0*/  IMAD.MOV.U32 R3, RZ, RZ, R27 ;  /* 0x000000ffff037224 */ /* 0x000fc800078e001b */
[----:B------:R-:W0:Y:S11]  /*8aec0*/  LDSM.16.MT88.4 R24, [R9+UR4+0x13000] ;  /* 0x013000040918783b */ /* 0x000e360008004200 */
[----:B------:R1:W-:Y:S04]  /*8aed0*/  STL.64 [R1+0x410], R20 ;  /* 0x0004101401007387 */ /* 0x0003e80000100a00 */
[----:B------:R-:W-:Y:S04]  /*8aee0*/  STL.64 [R1+0x418], R22 ;  /* 0x0004181601007387 */ /* 0x000fe80000100a00 */
[----:B-1----:R-:W2:Y:S04]  /*8aef0*/  LDL.LU.64 R20, [R1+0x3e20] ;  /* 0x003e200001147983 */ /* 0x002ea80000300a00 */
[----:B------:R-:W-:Y:S04]  /*8af00*/  STL.64 [R1+0x3b58], R10 ;  /* 0x003b580a01007387 */ /* 0x000fe80000100a00 */
[----:B------:R1:W-:Y:S04]  /*8af10*/  STL.64 [R1+0x3b50], R8 ;  /* 0x003b500801007387 */ /* 0x0003e80000100a00 */
[----:B-1----:R-:W3:Y:S04]  /*8af20*/  LDL.LU R8, [R1+0x9a0] ;  /* 0x0009a00001087983 */ /* 0x002ee80000300800 */
[----:B------:R-:W3:Y:S04]  /*8af30*/  LDL.LU R9, [R1+0x9a4] ;  /* 0x0009a40001097983 */ /* 0x000ee80000300800 */
[----:B------:R-:W3:Y:S04]  /*8af40*/  LDL.LU R10, [R1+0x9a8] ;  /* 0x0009a800010a7983 */ /* 0x000ee80000300800 */
[----:B------:R-:W3:Y:S01]  /*8af50*/  LDL.LU R11, [R1+0x9ac] ;  /* 0x0009ac00010b7983 */ /* 0x000ee20000300800 */
[----:B----4-:R-:W-:-:S03]  /*8af60*/  IMAD.MOV.U32 R15, RZ, RZ, R12 ;  /* 0x000000ffff0f7224 */ /* 0x010fc600078e000c */
[----:B0-----:R-:W-:Y:S04]  /*8af70*/  STL.64 [R1+0x3b30], R26 ;  /* 0x003b301a01007387 */ /* 0x001fe80000100a00 */
[----:B------:R-:W-:Y:S04]  /*8af80*/  STL.64 [R1+0x3b28], R24 ;  /* 0x003b281801007387 */ /* 0x000fe80000100a00 */
[----:B------:R-:W4:Y:S01]  /*8af90*/  LDL.LU R12, [R1+0x800] ;  /* 0x00080000010c7983 */ /* 0x000f220000300800 */
[----:B---3--:R-:W-:-:S15]  /*8afa0*/  HMMA.16816.F32.BF16 R8, R16, R14, R8 ;  /* 0x0000000e1008723c */ /* 0x008fde0000041808 */
[----:B------:R-:W-:-:S08]  /*8afb0*/  NOP ;  /* 0x0000000000007918 */ /* 0x000fd00000000000 */
[----:B------:R-:W-:Y:S04]  /*8afc0*/  STL.64 [R1+0x9a0], R8 ;  /* 0x0009a00801007387 */ /* 0x000fe80000100a00 */
[----:B------:R-:W-:Y:S04]  /*8afd0*/  STL.64 [R1+0x9a8], R10 ;  /* 0x0009a80a01007387 */ /* 0x000fe80000100a00 */
[----:B------:R-:W4:Y:S04]  /*8afe0*/  LDL.LU R13, [R1+0x804] ;  /* 0x00080400010d7983 */ /* 0x000f280000300800 */
[----:B------:R-:W3:Y:S04]  /*8aff0*/  LDL.LU R14, [R1+0x808] ;  /* 0x00080800010e7983 */ /* 0x000ee80000300800 */
[----:B------:R-:W3:Y:S01]  /*8b000*/  LDL.LU R15, [R1+0x80c] ;  /* 0x00080c00010f7983 */ /* 0x000ee20000300800 */
[----:B------:R-:W-:-:S02]  /*8b010*/  IMAD.MOV.U32 R22, RZ, RZ, R4 ;  /* 0x000000ffff167224 */ /* 0x000fc400078e0004 */
[----:B------:R-:W-:Y:S01]  /*8b020*/  IMAD.MOV.U32 R23, RZ, RZ, R5 ;  /* 0x000000ffff177224 */ /* 0x000fe200078e0005 */
[----:B---3--:R2:W-:Y:S04]  /*8b030*/  STL.64 [R1+0x3b68], R14 ;  /* 0x003b680e01007387 */ /* 0x0085e80000100a00 */
[----:B----4-:R-:W-:Y:S04]  /*8b040*/  STL.64 [R1+0x3b60], R12 ;  /* 0x003b600c01007387 */ /* 0x010fe80000100a00 */
[----:B------:R-:W3:Y:S04]  /*8b050*/  LDL.LU R4, [R1+0x3e1c] ;  /* 0x003e1c0001047983 */ /* 0x000ee80000300800 */
[----:B------:R-:W4:Y:S04]  /*8b060*/  LDL.LU R5, [R1+0x3e18] ;  /* 0x003e180001057983 */ /* 0x000f280000300800 */
[----:B------:R0:W-:Y:S01]  /*8b070*/  STL.64 [R1+0x3b70], R22 ;  /* 0x003b701601007387 */ /* 0x0001e20000100a00 */
[----:B--2---:R-:W-:-:S02]  /*8b080*/  IMAD.MOV.U32 R14, RZ, RZ, R21 ;  /* 0x000000ffff0e7224 */ /* 0x004fc400078e0015 */
[----:B------:R-:W-:-:S05]  /*8b090*/  IMAD.MOV.U32 R15, RZ, RZ, R20 ;  /* 0x000000ffff0f7224 */ /* 0x000fca00078e0014 */
[----:B------:R1:W-:Y:S04]  /*8b0a0*/  STL.64 [R1+0x3b78], R14 ;  /* 0x003b780e01007387 */ /* 0x0003e80000100a00 */
[----:B------:R-:W2:Y:S04]  /*8b0b0*/  LDL.LU R20, [R1+0x820] ;  /* 0x0008200001147983 */ /* 0x000ea80000300800 */
[----:B------:R-:W2:Y:S04]  /*8b0c0*/  LDL.LU R21, [R1+0x824] ;  /* 0x0008240001157983 */ /* 0x000ea80000300800 */
[----:B0-----:R-:W3:Y:S04]  /*8b0d0*/  LDL.LU R22, [R1+0x828] ;  /* 0x0008280001167983 */ /* 0x001ee80000300800 */
        /* <DEDUP_REMOVED lines=79> */
[----:B---3--:R-:W-:Y:S04]  /*8b5d0*/  STL.64 [R1+0x3c18], R22 ;  /* 0x003c181601007387 */ /* 0x008fe80000100a00 */
[----:B--2---:R0:W-:Y:S04]  /*8b5e0*/  STL.64 [R1+0x3c10], R20 ;  /* 0x003c101401007387 */ /* 0x0041e80000100a00 */
[----:B0-----:R-:W2:Y:S04]  /*8b5f0*/  LDL.LU R20, [R1+0x890] ;  /* 0x0008900001147983 */ /* 0x001ea80000300800 */
[----:B------:R-:W2:Y:S04]  /*8b600*/  LDL.LU R21, [R1+0x894] ;  /* 0x0008940001157983 */ /* 0x000ea80000300800 */
[----:B------:R-:W3:Y:S04]  /*8b610*/  LDL.LU R22, [R1+0x898] ;  /* 0x0008980001167983 */ /* 0x000ee80000300800 */
[----:B------:R-:W3:Y:S04]  /*8b620*/  LDL.LU R23, [R1+0x89c] ;  /* 0x00089c0001177983 */ /* 0x000ee80000300800 */
[----:B------:R-:W2:Y:S04]  /*8b630*/  LDL.LU R5, [R1+0x3dd4] ;  /* 0x003dd40001057983 */ /* 0x000ea80000300800 */
[----:B------:R-:W2:Y:S04]  /*8b640*/  LDL.LU R4, [R1+0x3dd0] ;  /* 0x003dd00001047983 */ /* 0x000ea80000300800 */
[----:B------:R0:W-:Y:S02]  /*8b650*/  STL.64 [R1+0x3c50], R14 ;  /* 0x003c500e01007387 */ /* 0x0001e40000100a00 */
[----:B0-----:R-:W-:-:S02]  /*8b660*/  IMAD.MOV.U32 R14, RZ, RZ, R2 ;  /* 0x000000ffff0e7224 */ /* 0x001fc400078e0002 */
[----:B------:R-:W-:Y:S01]  /*8b670*/  IMAD.MOV.U32 R15, RZ, RZ, R0 ;  /* 0x000000ffff0f7224 */ /* 0x000fe200078e0000 */
[----:B------:R-:W2:Y:S04]  /*8b680*/  LDL.LU R2, [R1+0x3dcc] ;  /* 0x003dcc0001027983 */ /* 0x000ea80000300800 */
[----:B------:R-:W2:Y:S04]  /*8b690*/  LDL.LU R0, [R1+0x3dc8] ;  /* 0x003dc80001007983 */ /* 0x000ea80000300800 */
[----:B------:R4:W-:Y:S02]  /*8b6a0*/  STL.64 [R1+0x3c68], R14 ;  /* 0x003c680e01007387 */ /* 0x0009e40000100a00 */
[----:B----4-:R-:W-:-:S02]  /*8b6b0*/  IMAD.MOV.U32 R14, RZ, RZ, R28 ;  /* 0x000000ffff0e7224 */ /* 0x010fc400078e001c */
[----:B------:R-:W-:Y:S01]  /*8b6c0*/  IMAD.MOV.U32 R15, RZ, RZ, R29 ;  /* 0x000000ffff0f7224 */ /* 0x000fe200078e001d */
[----:B---3--:R-:W-:Y:S04]  /*8b6d0*/  STL.64 [R1+0x3c30], R22 ;  /* 0x003c301601007387 */ /* 0x008fe80000100a00 */
[----:B--2---:R0:W-:Y:S01]  /*8b6e0*/  STL.64 [R1+0x3c28], R20 ;  /* 0x003c281401007387 */ /* 0x0041e20000100a00 */
[----:B------:R-:W-:Y:S02]  /*8b6f0*/  IMAD.MOV.U32 R26, RZ, RZ, R4 ;  /* 0x000000ffff1a7224 */ /* 0x000fe400078e0004 */
[----:B------:R-:W-:Y:S01]  /*8b700*/  IMAD.MOV.U32 R27, RZ, RZ, R5 ;  /* 0x000000ffff1b7224 */ /* 0x000fe200078e0005 */
[----:B0-----:R-:W2:Y:S04]  /*8b710*/  LDL.LU R20, [R1+0x8a0] ;  /* 0x0008a00001147983 */ /* 0x001ea80000300800 */
[----:B------:R-:W2:Y:S04]  /*8b720*/  LDL.LU R21, [R1+0x8a4] ;  /* 0x0008a40001157983 */ /* 0x000ea80000300800 */
[----:B------:R-:W3:Y:S04]  /*8b730*/  LDL.LU R22, [R1+0x8a8] ;  /* 0x0008a80001167983 */ /* 0x000ee80000300800 */
[----:B------:R-:W3:Y:S04]  /*8b740*/  LDL.LU R23, [R1+0x8ac] ;  /* 0x0008ac0001177983 */ /* 0x000ee80000300800 */
[----:B------:R-:W4:Y:S04]  /*8b750*/  LDL.LU R28, [R1+0x3dc4] ;  /* 0x003dc400011c7983 */ /* 0x000f280000300800 */
[----:B------:R-:W2:Y:S04]  /*8b760*/  LDL.LU R29, [R1+0x3dc0] ;  /* 0x003dc000011d7983 */ /* 0x000ea80000300800 */
[----:B------:R0:W-:Y:S04]  /*8b770*/  STL.64 [R1+0x3c80], R14 ;  /* 0x003c800e01007387 */ /* 0x0001e80000100a00 */
[----:B------:R-:W3:Y:S04]  /*8b780*/  LDL.LU R4, [R1+0x3dbc] ;  /* 0x003dbc0001047983 */ /* 0x000ee80000300800 */
[----:B------:R-:W3:Y:S04]  /*8b790*/  LDL.LU R5, [R1+0x3db8] ;  /* 0x003db80001057983 */ /* 0x000ee80000300800 */
[----:B------:R1:W-:Y:S04]  /*8b7a0*/  STL.64 [R1+0x3c88], R26 ;  /* 0x003c881a01007387 */ /* 0x0003e80000100a00 */
[----:B------:R-:W4:Y:S04]  /*8b7b0*/  LDL.LU R12, [R1+0x8e0] ;  /* 0x0008e000010c7983 */ /* 0x000f280000300800 */
[----:B------:R-:W4:Y:S04]  /*8b7c0*/  LDL.LU R13, [R1+0x8e4] ;  /* 0x0008e400010d7983 */ /* 0x000f280000300800 */
[----:B0-----:R-:W2:Y:S04]  /*8b7d0*/  LDL.LU R14, [R1+0x8e8] ;  /* 0x0008e800010e7983 */ /* 0x001ea80000300800 */
        /* <DEDUP_REMOVED lines=59> */
[----:B------:R-:W2:Y:S04]  /*8bb90*/  LDL.LU R14, [R1+0x938] ;  /* 0x00093800010e7983 */ /* 0x000ea80000300800 */
[----:B------:R-:W2:Y:S01]  /*8bba0*/  LDL.LU R15, [R1+0x93c] ;  /* 0x00093c00010f7983 */ /* 0x000ea20000300800 */
[----:B---3--:R-:W-:-:S02]  /*8bbb0*/  IMAD.MOV.U32 R26, RZ, RZ, R0 ;  /* 0x000000ffff1a7224 */ /* 0x008fc400078e0000 */
        /* <DEDUP_REMOVED lines=11> */
[----:B------:R-:W-:-:S05]  /*8bc70*/  IMAD.MOV.U32 R27, RZ, RZ, R28 ;  /* 0x000000ffff1b7224 */ /* 0x000fca00078e001c */
        /* <DEDUP_REMOVED lines=20> */
[----:B------:R-:W3:Y:S04]  /*8bdc0*/  LDL.LU R6, [R1+0x998] ;  /* 0x0009980001067983 */ /* 0x000ee80000300800 */
[----:B------:R-:W3:Y:S04]  /*8bdd0*/  LDL.LU R7, [R1+0x99c] ;  /* 0x00099c0001077983 */ /* 0x000ee80000300800 */
[----:B------:R0:W-:Y:S04]  /*8bde0*/  STL.64 [R1+0x3d78], R26 ;  /* 0x003d781a01007387 */ /* 0x0001e80000100a00 */
        /* <DEDUP_REMOVED lines=17> */
[----:B------:R-:W2:Y:S04]  /*8bf00*/  LDL.LU R22, [R1+0x8b8] ;  /* 0x0008b80001167983 */ /* 0x000ea80000300800 */
[----:B------:R-:W2:Y:S01]  /*8bf10*/  LDL.LU R23, [R1+0x8bc] ;  /* 0x0008bc0001177983 */ /* 0x000ea20000300800 */
[----:B---3--:R-:W-:Y:S03]  /*8bf20*/  HMMA.16816.F32.BF16 R4, R16, R26, R4 ;  /* 0x0000001a1004723c */ /* 0x008fe60000041804 */
[----:B--2---:R-:W-:Y:S04]  /*8bf30*/  STL.64 [R1+0x3c60], R22 ;  /* 0x003c601601007387 */ /* 0x004fe80000100a00 */
[----:B----4-:R0:W-:Y:S04]  /*8bf40*/  STL.64 [R1+0x3c58], R20 ;  /* 0x003c581401007387 */ /* 0x0101e80000100a00 */
        /* <DEDUP_REMOVED lines=14> */
[----:B------:R0:W-:Y:S04]  /*8c030*/  STL.64 [R1+0x990], R4 ;  /* 0x0009900401007387 */ /* 0x0001e80000100a00 */
[----:B------:R-:W-:Y:S01]  /*8c040*/  STL.64 [R1+0x998], R6 ;  /* 0x0009980601007387 */ /* 0x000fe20000100a00 */
[----:B0-----:R-:W-:-:S02]  /*8c050*/  IMAD.MOV.U32 R5, RZ, RZ, R26 ;  /* 0x000000ffff057224 */ /* 0x001fc400078e001a */
[----:B------:R-:W-:Y:S02]  /*8c060*/  IMAD.MOV.U32 R4, RZ, RZ, R27 ;  /* 0x000000ffff047224 */ /* 0x000fe400078e001b */
        /* <DEDUP_REMOVED lines=165> */
[----:B------:R-:W3:Y:S04]  /*8cac0*/  LDL.LU.64 R10, [R1+0x3b58] ;  /* 0x003b5800010a7983 */ /* 0x000ee80000300a00 */
[----:B------:R-:W4:-:S15]  /*8cad0*/  LDL.LU.64 R8, [R1+0x3b50] ;  /* 0x003b500001087983 */ /* 0x000f1e0000300a00 */
[----:B------:R-:W-:-:S01]  /*8cae0*/  NOP ;  /* 0x0000000000007918 */ /* 0x000fc20000000000 */
[----:B------:R-:W-:Y:S04]  /*8caf0*/  STL.64 [R1+0x810], R20 ;  /* 0x0008101401007387 */ /* 0x000fe80000100a00 */
[----:B------:R0:W-:Y:S04]  /*8cb00*/  STL.64 [R1+0x818], R22 ;  /* 0x0008181601007387 */ /* 0x0001e80000100a00 */
[----:B0-----:R-:W2:Y:S02]  /*8cb10*/  LDL.LU.64 R22, [R1+0x3b48] ;  /* 0x003b480001167983 */ /* 0x001ea40000300a00 */
[----:B--2---:R-:W-:Y:S06]  /*8cb20*/  HMMA.16816.F32.BF16 R12, R16, R22, R12 ;  /* 0x00000016100c723c */ /* 0x004fec000004180c */
[----:B------:R-:W-:-:S02]  /*8cb30*/  IMAD.MOV.U32 R2, RZ, RZ, R22 ;  /* 0x000000ffff027224 */ /* 0x000fc400078e0016 */
[----:B------:R-:W-:Y:S02]  /*8cb40*/  IMAD.MOV.U32 R0, RZ, RZ, R23 ;  /* 0x000000ffff007224 */ /* 0x000fe400078e0017 */
[----:B----4-:R-:W0:-:S13]  /*8cb50*/  LDSM.16.MT88.4 R20, [R9+UR4+0x13080] ;  /* 0x013080040914783b */ /* 0x010e1a0008004200 */
[----:B------:R-:W-:Y:S04]  /*8cb60*/  STL.64 [R1+0x800], R12 ;  /* 0x0008000c01007387 */ /* 0x000fe80000100a00 */
[----:B------:R1:W-:Y:S04]  /*8cb70*/  STL.64 [R1+0x808], R14 ;  /* 0x0008080e01007387 */ /* 0x0003e80000100a00 */
[----:B-1----:R-:W2:Y:S04]  /*8cb80*/  LDL.LU.64 R14, [R1+0x3b40] ;  /* 0x003b4000010e7983 */ /* 0x002ea80000300a00 */
[----:B0-----:R0:W-:Y:S04]  /*8cb90*/  STL.64 [R1+0x3938], R22 ;  /* 0x0039381601007387 */ /* 0x0011e80000100a00 */
[----:B------:R-:W-:Y:S04]  /*8cba0*/  STL.64 [R1+0x3930], R20 ;  /* 0x0039301401007387 */ /* 0x000fe80000100a00 */
[----:B0-----:R-:W4:Y:S04]  /*8cbb0*/  LDL.64 R22, [R1+0x178] ;  /* 0x0001780001167983 */ /* 0x001f280000100a00 */
[----:B----4-:R0:W-:Y:S02]  /*8cbc0*/  STL.64 [R1+0x3ad0], R22 ;  /* 0x003ad01601007387 */ /* 0x0101e40000100a00 */
[----:B0-----:R-:W-:-:S02]  /*8cbd0*/  IMAD.MOV.U32 R22, RZ, RZ, R5 ;  /* 0x000000ffff167224 */ /* 0x001fc400078e0005 */
[----:B------:R-:W-:Y:S02]  /*8cbe0*/  IMAD.MOV.U32 R23, RZ, RZ, R4 ;  /* 0x000000ffff177224 */ /* 0x000fe400078e0004 */
[----:B------:R-:W3:Y:S04]  /*8cbf0*/  LDL.LU R4, [R1+0x11b0] ;  /* 0x0011b00001047983 */ /* 0x000ee80000300800 */
[----:B------:R-:W3:Y:S04]  /*8cc00*/  LDL.LU R5, [R1+0x11b4] ;  /* 0x0011b40001057983 */ /* 0x000ee80000300800 */
[----:B------:R-:W3:Y:S04]  /*8cc10*/  LDL.LU R6, [R1+0x11b8] ;  /* 0x0011b80001067983 */ /* 0x000ee80000300800 */
[----:B------:R-:W3:Y:S04]  /*8cc20*/  LDL.LU R7, [R1+0x11bc] ;  /* 0x0011bc0001077983 */ /* 0x000ee80000300800 */
[----:B------:R0:W-:Y:S04]  /*8cc30*/  STL.64 [R1+0x3ae8], R22 ;  /* 0x003ae81601007387 */ /* 0x0001e80000100a00 */
[----:B0-----:R-:W4:Y:S01]  /*8cc40*/  LDL.64 R22, [R1+0x1a8] ;  /* 0x0001a80001167983 */ /* 0x001f220000100a00 */
[----:B--2---:R-:W-:Y:S03]  /*8cc50*/  HMMA.16816.F32.BF16 R24, R16, R14, R24 ;  /* 0x0000000e1018723c */ /* 0x004fe60000041818 */
[----:B----4-:R0:W-:-:S15]  /*8cc60*/  STL.64 [R1+0x3af8], R22 ;  /* 0x003af81601007387 */ /* 0x0101de0000100a00 */
[----:B------:R-:W-:-:S05]  /*8cc70*/  NOP ;  /* 0x0000000000007918 */ /* 0x000fca0000000000 */
[----:B------:R1:W-:Y:S04]  /*8cc80*/  STL.64 [R1+0x11c0], R24 ;  /* 0x0011c01801007387 */ /* 0x0003e80000100a00 */
[----:B------:R2:W-:Y:S01]  /*8cc90*/  STL.64 [R1+0x11c8], R26 ;  /* 0x0011c81a01007387 */ /* 0x0005e20000100a00 */
[----:B0-----:R-:W-:Y:S02]  /*8cca0*/  IMAD.MOV.U32 R22, RZ, RZ, R8 ;  /* 0x000000ffff167224 */ /* 0x001fe400078e0008 */
[----:B------:R-:W-:Y:S01]  /*8ccb0*/  IMAD.MOV.U32 R23, RZ, RZ, R3 ;  /* 0x000000ffff177224 */ /* 0x000fe200078e0003 */
[----:B-1----:R-:W4:Y:S04]  /*8ccc0*/  LDL.LU R24, [R1+0x7f0] ;  /* 0x0007f00001187983 */ /* 0x002f280000300800 */
[----:B------:R-:W4:Y:S04]  /*8ccd0*/  LDL.LU R25, [R1+0x7f4] ;  /* 0x0007f40001197983 */ /* 0x000f280000300800 */
[----:B--2---:R-:W4:Y:S04]  /*8cce0*/  LDL.LU R26, [R1+0x7f8] ;  /* 0x0007f800011a7983 */ /* 0x004f280000300800 */
[----:B------:R-:W4:Y:S04]  /*8ccf0*/  LDL.LU R27, [R1+0x7fc] ;  /* 0x0007fc00011b7983 */ /* 0x000f280000300800 */
[----:B------:R0:W-:Y:S04]  /*8cd00*/  STL.64 [R1+0x3b10], R22 ;  /* 0x003b101601007387 */ /* 0x0001e80000100a00 */
[----:B0-----:R-:W2:Y:S04]  /*8cd10*/  LDL.64 R22, [R1+0x1c8] ;  /* 0x0001c80001167983 */ /* 0x001ea80000100a00 */
[----:B------:R-:W-:Y:S04]  /*8cd20*/  STL [R1+0x3960], R15 ;  /* 0x0039600f01007387 */ /* 0x000fe80000100800 */
[----:B------:R0:W-:Y:S04]  /*8cd30*/  STL [R1+0x3af0], R14 ;  /* 0x003af00e01007387 */ /* 0x0001e80000100800 */
[----:B------:R-:W4:Y:S04]  /*8cd40*/  LDL.LU R12, [R1+0xf50] ;  /* 0x000f5000010c7983 */ /* 0x000f280000300800 */
[----:B------:R-:W4:Y:S04]  /*8cd50*/  LDL.LU R13, [R1+0xf54] ;  /* 0x000f5400010d7983 */ /* 0x000f280000300800 */
[----:B0-----:R-:W2:Y:S04]  /*8cd60*/  LDL.LU R14, [R1+0xf58] ;  /* 0x000f5800010e7983 */ /* 0x001ea80000300800 */
[----:B------:R-:W2:Y:S01]  /*8cd70*/  LDL.LU R15, [R1+0xf5c] ;  /* 0x000f5c00010f7983 */ /* 0x000ea20000300800 */
[C---:B---3--:R-:W-:Y:S03]  /*8cd80*/  HMMA.16816.F32.BF16 R4, R16.reuse, R10, R4 ;  /* 0x0000000a1004723c */ /* 0x048fe60000041804 */
        /* <DEDUP_REMOVED lines=15> */
[----:B------:R0:W-:Y:S04]  /*8ce80*/  STL.64 [R1+0x3968], R10 ;  /* 0x0039680a01007387 */ /* 0x0001e80000100a00 */
[----:B------:R-:W4:Y:S04]  /*8ce90*/  LDL.LU R8, [R1+0xf20] ;  /* 0x000f200001087983 */ /* 0x000f280000300800 */
[----:B------:R-:W4:Y:S04]  /*8cea0*/  LDL.LU R9, [R1+0xf24] ;  /* 0x000f240001097983 */ /* 0x000f280000300800 */
[----:B0-----:R-:W2:Y:S04]  /*8ceb0*/  LDL.LU R10, [R1+0xf28] ;  /* 0x000f2800010a7983 */ /* 0x001ea80000300800 */
[----:B------:R-:W2:Y:S01]  /*8cec0*/  LDL.LU R11, [R1+0xf2c] ;  /* 0x000f2c00010b7983 */ /* 0x000ea20000300800 */
[----:B---3--:R-:W-:Y:S03]  /*8ced0*/  HMMA.16816.F32.BF16 R16, R16, R6, R24 ;  /* 0x000000061010723c */ /* 0x008fe60000041818 */
[----:B--2---:R-:W-:Y:S04]  /*8cee0*/  STL.64 [R1+0x3ae0], R10 ;  /* 0x003ae00a01007387 */ /* 0x004fe80000100a00 */
        /* <DEDUP_REMOVED lines=8> */
[----:B0-----:R-:W4:Y:S04]  /*8cf70*/  LDL.64 R6, [R1+0x188] ;  /* 0x0001880001067983 */ /* 0x001f280000100a00 */
[----:B------:R-:W-:Y:S04]  /*8cf80*/  STL.64 [R1+0x7f0], R16 ;  /* 0x0007f01001007387 */ /* 0x000fe80000100a00 */
[----:B------:R0:W-:Y:S02]  /*8cf90*/  STL.64 [R1+0x7f8], R18 ;  /* 0x0007f81201007387 */ /* 0x0001e40000100a00 */
[----:B0-----:R-:W-:-:S02]  /*8cfa0*/  IMAD.MOV.U32 R18, RZ, RZ, R2 ;  /* 0x000000ffff127224 */ /* 0x001fc400078e0002 */
[----:B------:R-:W-:-:S05]  /*8cfb0*/  IMAD.MOV.U32 R19, RZ, RZ, R0 ;  /* 0x000000ffff137224 */ /* 0x000fca00078e0000 */
[----:B------:R0:W-:Y:S04]  /*8cfc0*/  STL.64 [R1+0x3a58], R18 ;  /* 0x003a581201007387 */ /* 0x0001e80000100a00 */
[----:B------:R-:W4:Y:S04]  /*8cfd0*/  LDL.LU R16, [R1+0xf30] ;  /* 0x000f300001107983 */ /* 0x000f280000300800 */
[----:B------:R-:W4:Y:S01]  /*8cfe0*/  LDL.LU R17, [R1+0xf34] ;  /* 0x000f340001117983 */ /* 0x000f220000300800 */
[----:B------:R-:W-:Y:S02]  /*8cff0*/  IMAD.MOV.U32 R2, RZ, RZ, R22 ;  /* 0x000000ffff027224 */ /* 0x000fe400078e0016 */
[----:B------:R-:W-:Y:S01]  /*8d000*/  IMAD.MOV.U32 R0, RZ, RZ, R23 ;  /* 0x000000ffff007224 */ /* 0x000fe200078e0017 */
[----:B0-----:R-:W4:Y:S04]  /*8d010*/  LDL.LU R18, [R1+0xf38] ;  /* 0x000f380001127983 */ /* 0x001f280000300800 */
[----:B------:R-:W4:Y:S01]  /*8d020*/  LDL.LU R19, [R1+0xf3c] ;  /* 0x000f3c0001137983 */ /* 0x000f220000300800 */
[----:B---3--:R-:W-:-:S15]  /*8d030*/  HMMA.16816.F32.BF16 R12, R24, R22, R12 ;  /* 0x00000016180c723c */ /* 0x008fde000004180c */
[----:B------:R-:W-:-:S08]  /*8d040*/  NOP ;  /* 0x0000000000007918 */ /* 0x000fd00000000000 */
        /* <DEDUP_REMOVED lines=12> */
[----:B---3--:R-:W-:Y:S06]  /*8d110*/  HMMA.16816.F32.BF16 R12, R24, R22, R12 ;  /* 0x00000016180c723c */ /* 0x008fec000004180c */
[----:B------:R-:W-:-:S15]  /*8d120*/  IMAD.MOV.U32 R3, RZ, RZ, R23 ;  /* 0x000000ffff037224 */ /* 0x000fde00078e0017 */
[----:B------:R-:W-:-:S02]  /*8d130*/  NOP ;  /* 0x0000000000007918 */ /* 0x000fc40000000000 */
[----:B------:R-:W-:Y:S04]  /*8d140*/  STL.64 [R1+0xf50], R12 ;  /* 0x000f500c01007387 */ /* 0x000fe80000100a00 */
[----:B------:R0:W-:Y:S04]  /*8d150*/  STL.64 [R1+0xf58], R14 ;  /* 0x000f580e01007387 */ /* 0x0001e80000100a00 */
[----:B0-----:R-:W3:Y:S01]  /*8d160*/  LDL.LU R14, [R1+0x3af0] ;  /* 0x003af000010e7983 */ /* 0x001ee20000300800 */
[----:B------:R-:W-:-:S03]  /*8d170*/  IMAD.MOV.U32 R15, RZ, RZ, R22 ;  /* 0x000000ffff0f7224 */ /* 0x000fc600078e0016 */
[----:B------:R-:W2:Y:S02]  /*8d180*/  LDL.LU.64 R22, [R1+0x3ae8] ;  /* 0x003ae80001167983 */ /* 0x000ea40000300a00 */
[----:B--2---:R-:W-:Y:S02]  /*8d190*/  HMMA.16816.F32.BF16 R20, R24, R22, R8 ;  /* 0x000000161814723c */ /* 0x004fe40000041808 */
[----:B------:R-:W2:Y:S04]  /*8d1a0*/  LDL.LU.64 R10, [R1+0x3ae0] ;  /* 0x003ae000010a7983 */ /* 0x000ea80000300a00 */
[----:B------:R-:W2:-:S15]  /*8d1b0*/  LDL.LU.64 R8, [R1+0x3ad8] ;  /* 0x003ad80001087983 */ /* 0x000e9e0000300a00 */
[----:B------:R-:W-:-:S02]  /*8d1c0*/  NOP ;  /* 0x0000000000007918 */ /* 0x000fc40000000000 */
[----:B------:R-:W-:Y:S04]  /*8d1d0*/  STL.64 [R1+0xf40], R20 ;  /* 0x000f401401007387 */ /* 0x000fe80000100a00 */
[----:B------:R0:W-:Y:S04]  /*8d1e0*/  STL.64 [R1+0xf48], R22 ;  /* 0x000f481601007387 */ /* 0x0001e80000100a00 */
[----:B0-----:R-:W2:Y:S01]  /*8d1f0*/  LDL.LU.64 R22, [R1+0x3ad0] ;  /* 0x003ad00001167983 */ /* 0x001ea20000300a00 */
[----:B----4-:R-:W-:Y:S06]  /*8d200*/  HMMA.16816.F32.BF16 R16, R24, R6, R16 ;  /* 0x000000061810723c */ /* 0x010fec0000041810 */
[----:B------:R-:W-:-:S02]  /*8d210*/  IMAD.MOV.U32 R13, RZ, RZ, R6 ;  /* 0x000000ffff0d7224 */ /* 0x000fc400078e0006 */
[----:B------:R-:W-:-:S15]  /*8d220*/  IMAD.MOV.U32 R12, RZ, RZ, R7 ;  /* 0x000000ffff0c7224 */ /* 0x000fde00078e0007 */
[----:B------:R0:W-:Y:S04]  /*8d230*/  STL.64 [R1+0xf30], R16 ;  /* 0x000f301001007387 */ /* 0x0001e80000100a00 */
[----:B------:R1:W-:Y:S04]  /*8d240*/  STL.64 [R1+0xf38], R18 ;  /* 0x000f381201007387 */ /* 0x0003e80000100a00 */
[----:B------:R4:W-:Y:S04]  /*8d250*/  STL [R1+0x385c], R12 ;  /* 0x00385c0c01007387 */ /* 0x0009e80000100800 */
[----:B------:R4:W-:Y:S04]  /*8d260*/  STL [R1+0x3858], R13 ;  /* 0x0038580d01007387 */ /* 0x0009e80000100800 */
[----:B---3--:R3:W-:Y:S01]  /*8d270*/  STL.64 [R1+0x3ac8], R14 ;  /* 0x003ac80e01007387 */ /* 0x0087e20000100a00 */
[----:B--2---:R-:W-:-:S15]  /*8d280*/  HMMA.16816.F32.BF16 R4, R24, R22, R8 ;  /* 0x000000161804723c */ /* 0x004fde0000041808 */
[----:B------:R-:W-:-:S08]  /*8d290*/  NOP ;  /* 0x0000000000007918 */ /* 0x000fd00000000000 */
[----:B------:R-:W-:Y:S04]  /*8d2a0*/  STL.64 [R1+0xf20], R4 ;  /* 0x000f200401007387 */ /* 0x000fe80000100a00 */
[----:B------:R-:W-:Y:S04]  /*8d2b0*/  STL.64 [R1+0xf28], R6 ;  /* 0x000f280601007387 */ /* 0x000fe80000100a00 */
[----:B0-----:R-:W2:Y:S04]  /*8d2c0*/  LDL.LU R16, [R1+0xec0] ;  /* 0x000ec00001107983 */ /* 0x001ea80000300800 */
[----:B------:R-:W2:Y:S04]  /*8d2d0*/  LDL.LU R17, [R1+0xec4] ;  /* 0x000ec40001117983 */ /* 0x000ea80000300800 */
[----:B-1----:R-:W2:Y:S04]  /*8d2e0*/  LDL.LU R18, [R1+0xec8] ;  /* 0x000ec80001127983 */ /* 0x002ea80000300800 */
[----:B------:R-:W2:Y:S04]  /*8d2f0*/  LDL.LU R19, [R1+0xecc] ;  /* 0x000ecc0001137983 */ /* 0x000ea80000300800 */
[----:B----4-:R-:W4:Y:S04]  /*8d300*/  LDL.LU R12, [R1+0xf10] ;  /* 0x000f1000010c7983 */ /* 0x010f280000300800 */
[----:B------:R-:W4:Y:S04]  /*8d310*/  LDL.LU R13, [R1+0xf14] ;  /* 0x000f1400010d7983 */ /* 0x000f280000300800 */
[----:B---3--:R-:W4:Y:S04]  /*8d320*/  LDL.LU R14, [R1+0xf18] ;  /* 0x000f1800010e7983 */ /* 0x008f280000300800 */
[----:B------:R-:W4:Y:S04]  /*8d330*/  LDL.LU R15, [R1+0xf1c] ;  /* 0x000f1c00010f7983 */ /* 0x000f280000300800 */
[----:B--2---:R0:W-:Y:S04]  /*8d340*/  STL.64 [R1+0x3a68], R18 ;  /* 0x003a681201007387 */ /* 0x0041e80000100a00 */
[----:B------:R-:W-:Y:S04]  /*8d350*/  STL.64 [R1+0x3a60], R16 ;  /* 0x003a601001007387 */ /* 0x000fe80000100a00 */
        /* <DEDUP_REMOVED lines=40> */
[----:B------:R-:W4:Y:S04]  /*8d5e0*/  LDL.64 R22, [R1+0x108] ;  /* 0x0001080001167983 */ /* 0x000f280000100a00 */
[----:B------:R-:W-:Y:S04]  /*8d5f0*/  STL [R1+0x3864], R28 ;  /* 0x0038641c01007387 */ /* 0x000fe80000100800 */
[----:B------:R-:W-:Y:S04]  /*8d600*/  STL [R1+0x3860], R29 ;  /* 0x0038601d01007387 */ /* 0x000fe80000100800 */
[----:B------:R0:W-:Y:S04]  /*8d610*/  STL.64 [R1+0xf10], R12 ;  /* 0x000f100c01007387 */ /* 0x0001e80000100a00 */
[----:B------:R1:W-:Y:S01]  /*8d620*/  STL.64 [R1+0xf18], R14 ;  /* 0x000f180e01007387 */ /* 0x0003e20000100a00 */
[----:B0-----:R-:W-:-:S03]  /*8d630*/  IMAD.MOV.U32 R12, RZ, RZ, R18 ;  /* 0x000000ffff0c7224 */ /* 0x001fc600078e0012 */
[----:B-1----:R-:W3:Y:S01]  /*8d640*/  LDL.LU.64 R14, [R1+0x3ac8] ;  /* 0x003ac800010e7983 */ /* 0x002ee20000300a00 */
        /* <DEDUP_REMOVED lines=42> */
[----:B------:R4:W-:Y:S04]  /*8d8f0*/  STL [R1+0x388c], R13 ;  /* 0x00388c0d01007387 */ /* 0x0009e80000100800 */
[----:B------:R0:W-:Y:S01]  /*8d900*/  STL [R1+0x3888], R12 ;  /* 0x0038880c01007387 */ /* 0x0001e20000100800 */
[----:B----4-:R-:W-:-:S02]  /*8d910*/  IMAD.MOV.U32 R13, RZ, RZ, R22 ;  /* 0x000000ffff0d7224 */ /* 0x010fc400078e0016 */
[----:B0-----:R-:W-:Y:S01]  /*8d920*/  IMAD.MOV.U32 R12, RZ, RZ, R23 ;  /* 0x000000ffff0c7224 */ /* 0x001fe200078e0017 */
[C---:B--2---:R-:W-:Y:S06]  /*8d930*/  HMMA.16816.F32.BF16 R16, R24.reuse, R6, R16 ;  /* 0x000000061810723c */ /* 0x044fec0000041810 */
[----:B------:R-:W-:Y:S02]  /*8d940*/  IMAD.MOV.U32 R28, RZ, RZ, R6 ;  /* 0x000000ffff1c7224 */ /* 0x000fe400078e0006 */
[----:B------:R-:W-:Y:S02]  /*8d950*/  IMAD.MOV.U32 R29, RZ, RZ, R7 ;  /* 0x000000ffff1d7224 */ /* 0x000fe400078e0007 */
[----:B---3--:R-:W-:-:S13]  /*8d960*/  HMMA.16816.F32.BF16 R4, R24, R22, R8 ;  /* 0x000000161804723c */ /* 0x008fda0000041808 */
[----:B------:R-:W-:Y:S04]  /*8d970*/  STL.64 [R1+0xec0], R16 ;  /* 0x000ec01001007387 */ /* 0x000fe80000100a00 */
[----:B------:R0:W-:Y:S04]  /*8d980*/  STL.64 [R1+0xec8], R18 ;  /* 0x000ec81201007387 */ /* 0x0001e80000100a00 */
[----:B0-----:R-:W2:Y:S04]  /*8d990*/  LDL.LU.64 R18, [R1+0x3a58] ;  /* 0x003a580001127983 */ /* 0x001ea80000300a00 */
[----:B------:R-:W-:Y:S04]  /*8d9a0*/  STL [R1+0x3894], R29 ;  /* 0x0038941d01007387 */ /* 0x000fe80000100800 */
[----:B------:R-:W-:Y:S04]  /*8d9b0*/  STL [R1+0x3890], R28 ;  /* 0x0038901c01007387 */ /* 0x000fe80000100800 */
[----:B------:R0:W-:Y:S04]  /*8d9c0*/  STL.64 [R1+0xeb0], R4 ;  /* 0x000eb00401007387 */ /* 0x0001e80000100a00 */
[----:B------:R1:W-:Y:S04]  /*8d9d0*/  STL.64 [R1+0xeb8], R6 ;  /* 0x000eb80601007387 */ /* 0x0003e80000100a00 */
[----:B------:R-:W3:Y:S04]  /*8d9e0*/  LDL.LU R8, [R1+0xea0] ;  /* 0x000ea00001087983 */ /* 0x000ee80000300800 */
[----:B------:R-:W3:Y:S04]  /*8d9f0*/  LDL.LU R9, [R1+0xea4] ;  /* 0x000ea40001097983 */ /* 0x000ee80000300800 */
[----:B------:R-:W3:Y:S04]  /*8da00*/  LDL.LU R10, [R1+0xea8] ;  /* 0x000ea800010a7983 */ /* 0x000ee80000300800 */
[----:B------:R-:W3:Y:S04]  /*8da10*/  LDL.LU R11, [R1+0xeac] ;  /* 0x000eac00010b7983 */ /* 0x000ee80000300800 */
[----:B------:R-:W3:Y:S04]  /*8da20*/  LDL.64 R22, [R1+0xf8] ;  /* 0x0000f80001167983 */ /* 0x000ee80000100a00 */
[----:B0-----:R-:W4:Y:S04]  /*8da30*/  LDL.LU R4, [R1+0xe70] ;  /* 0x000e700001047983 */ /* 0x001f280000300800 */
[----:B------:R-:W4:Y:S04]  /*8da40*/  LDL.LU R5, [R1+0xe74] ;  /* 0x000e740001057983 */ /* 0x000f280000300800 */
[----:B-1----:R-:W2:Y:S04]  /*8da50*/  LDL.LU R6, [R1+0xe78] ;  /* 0x000e780001067983 */ /* 0x002ea80000300800 */
[----:B------:R-:W2:Y:S04]  /*8da60*/  LDL.LU R7, [R1+0xe7c] ;  /* 0x000e7c0001077983 */ /* 0x000ea80000300800 */
[----:B--2---:R0:W-:Y:S04]  /*8da70*/  STL.64 [R1+0x3a30], R6 ;  /* 0x003a300601007387 */ /* 0x0041e80000100a00 */
[----:B----4-:R-:W-:Y:S04]  /*8da80*/  STL.64 [R1+0x3a28], R4 ;  /* 0x003a280401007387 */ /* 0x010fe80000100a00 */
[----:B0-----:R-:W2:Y:S04]  /*8da90*/  LDL R6, [R1+0xd8] ;  /* 0x0000d80001067983 */ /* 0x001ea80000100800 */
[----:B------:R-:W2:Y:S04]  /*8daa0*/  LDL R7, [R1+0xdc] ;  /* 0x0000dc0001077983 */ /* 0x000ea80000100800 */
[----:B--2---:R0:W-:Y:S04]  /*8dab0*/  STL.64 [R1+0x3a40], R6 ;  /* 0x003a400601007387 */ /* 0x0041e80000100a00 */
[----:B0-----:R-:W2:Y:S04]  /*8dac0*/  LDL.64 R6, [R1+0xe8] ;  /* 0x0000e80001067983 */ /* 0x001ea80000100a00 */
[----:B------:R0:W-:Y:S04]  /*8dad0*/  STL [R1+0x389c], R12 ;  /* 0x00389c0c01007387 */ /* 0x0001e80000100800 */
[----:B------:R1:W-:Y:S04]  /*8dae0*/  STL [R1+0x3898], R13 ;  /* 0x0038980d01007387 */ /* 0x0003e80000100800 */
[----:B------:R4:W-:Y:S04]  /*8daf0*/  STL.64 [R1+0x3a08], R14 ;  /* 0x003a080e01007387 */ /* 0x0009e80000100a00 */
[----:B0-----:R-:W3:Y:S04]  /*8db00*/  LDL.LU R12, [R1+0xe60] ;  /* 0x000e6000010c7983 */ /* 0x001ee80000300800 */
[----:B-1----:R-:W3:Y:S04]  /*8db10*/  LDL.LU R13, [R1+0xe64] ;  /* 0x000e6400010d7983 */ /* 0x002ee80000300800 */
[----:B----4-:R-:W4:Y:S04]  /*8db20*/  LDL.LU R14, [R1+0xe68] ;  /* 0x000e6800010e7983 */ /* 0x010f280000300800 */
[----:B------:R-:W4:Y:S04]  /*8db30*/  LDL.LU R15, [R1+0xe6c] ;  /* 0x000e6c00010f7983 */ /* 0x000f280000300800 */
[----:B----4-:R0:W-:Y:S04]  /*8db40*/  STL.64 [R1+0x3a18], R14 ;  /* 0x003a180e01007387 */ /* 0x0101e80000100a00 */
[----:B---3--:R1:W-:Y:S04]  /*8db50*/  STL.64 [R1+0x3a10], R12 ;  /* 0x003a100c01007387 */ /* 0x0083e80000100a00 */
[----:B0-----:R-:W3:Y:S01]  /*8db60*/  LDL.64 R14, [R1+0xc8] ;  /* 0x0000c800010e7983 */ /* 0x001ee20000100a00 */
[----:B------:R-:W-:Y:S03]  /*8db70*/  HMMA.16816.F32.BF16 R8, R24, R22, R8 ;  /* 0x000000161808723c */ /* 0x000fe60000041808 */
[----:B---3--:R0:W-:Y:S04]  /*8db80*/  STL.64 [R1+0x3a38], R14 ;  /* 0x003a380e01007387 */ /* 0x0081e80000100a00 */
[----:B-1----:R-:W3:Y:S04]  /*8db90*/  LDL.LU R12, [R1+0xe80] ;  /* 0x000e8000010c7983 */ /* 0x002ee80000300800 */
[----:B------:R-:W3:Y:S04]  /*8dba0*/  LDL.LU R13, [R1+0xe84] ;  /* 0x000e8400010d7983 */ /* 0x000ee80000300800 */
[----:B0-----:R-:W4:Y:S04]  /*8dbb0*/  LDL.LU R14, [R1+0xe88] ;  /* 0x000e8800010e7983 */ /* 0x001f280000300800 */
[----:B------:R-:W4:Y:S04]  /*8dbc0*/  LDL.LU R15, [R1+0xe8c] ;  /* 0x000e8c00010f7983 */ /* 0x000f280000300800 */
[----:B----4-:R-:W-:Y:S04]  /*8dbd0*/  STL.64 [R1+0x3a50], R14 ;  /* 0x003a500e01007387 */ /* 0x010fe80000100a00 */
[----:B---3--:R0:W-:Y:S04]  /*8dbe0*/  STL.64 [R1+0x3a48], R12 ;  /* 0x003a480c01007387 */ /* 0x0081e80000100a00 */
[----:B0-----:R-:W2:Y:S04]  /*8dbf0*/  LDL.LU R12, [R1+0xe90] ;  /* 0x000e9000010c7983 */ /* 0x001ea80000300800 */
[----:B------:R-:W2:Y:S04]  /*8dc00*/  LDL.LU R13, [R1+0xe94] ;  /* 0x000e9400010d7983 */ /* 0x000ea80000300800 */
[----:B------:R-:W2:Y:S04]  /*8dc10*/  LDL.LU R14, [R1+0xe98] ;  /* 0x000e9800010e7983 */ /* 0x000ea80000300800 */
[----:B------:R-:W2:Y:S04]  /*8dc20*/  LDL.LU R15, [R1+0xe9c] ;  /* 0x000e9c00010f7983 */ /* 0x000ea80000300800 */
[----:B------:R0:W-:Y:S04]  /*8dc30*/  STL.64 [R1+0xea0], R8 ;  /* 0x000ea00801007387 */ /* 0x0001e80000100a00 */
[----:B------:R1:W-:Y:S04]  /*8dc40*/  STL.64 [R1+0xea8], R10 ;  /* 0x000ea80a01007387 */ /* 0x0003e80000100a00 */
[----:B0-----:R-:W3:Y:S04]  /*8dc50*/  LDL.LU R8, [R1+0xe30] ;  /* 0x000e300001087983 */ /* 0x001ee80000300800 */
[----:B------:R-:W3:Y:S04]  /*8dc60*/  LDL.LU R9, [R1+0xe34] ;  /* 0x000e340001097983 */ /* 0x000ee80000300800 */
[----:B-1----:R-:W4:Y:S04]  /*8dc70*/  LDL.LU R10, [R1+0xe38] ;  /* 0x000e3800010a7983 */ /* 0x002f280000300800 */
[----:B------:R-:W4:Y:S04]  /*8dc80*/  LDL.LU R11, [R1+0xe3c] ;  /* 0x000e3c00010b7983 */ /* 0x000f280000300800 */
[----:B----4-:R0:W-:Y:S04]  /*8dc90*/  STL.64 [R1+0x39f0], R10 ;  /* 0x0039f00a01007387 */ /* 0x0101e80000100a00 */
[----:B---3--:R-:W-:Y:S04]  /*8dca0*/  STL.64 [R1+0x39e8], R8 ;  /* 0x0039e80801007387 */ /* 0x008fe80000100a00 */
[----:B0-----:R-:W3:Y:S01]  /*8dcb0*/  LDL.64 R10, [R1+0xa8] ;  /* 0x0000a800010a7983 */ /* 0x001ee20000100a00 */
[----:B------:R-:W-:-:S02]  /*8dcc0*/  IMAD.MOV.U32 R17, RZ, RZ, R22 ;  /* 0x000000ffff117224 */ /* 0x000fc400078e0016 */
[----:B------:R-:W-:Y:S01]  /*8dcd0*/  IMAD.MOV.U32 R16, RZ, RZ, R23 ;  /* 0x000000ffff107224 */ /* 0x000fe200078e0017 */
[----:B--2---:R-:W-:Y:S01]  /*8dce0*/  HMMA.16816.F32.BF16 R12, R24, R6, R12 ;  /* 0x00000006180c723c */ /* 0x004fe2000004180c */
[----:B---3--:R0:W-:Y:S04]  /*8dcf0*/  STL.64 [R1+0x3a00], R10 ;  /* 0x003a000a01007387 */ /* 0x0081e80000100a00 */
[----:B------:R-:W2:Y:S04]  /*8dd00*/  LDL.64 R22, [R1+0x88] ;  /* 0x0000880001167983 */ /* 0x000ea80000100a00 */
[----:B0-----:R-:W3:Y:S01]  /*8dd10*/  LDL.64 R10, [R1+0xb8] ;  /* 0x0000b800010a7983 */ /* 0x001ee20000100a00 */
[----:B------:R-:W-:-:S02]  /*8dd20*/  IMAD.MOV.U32 R29, RZ, RZ, R6 ;  /* 0x000000ffff1d7224 */ /* 0x000fc400078e0006 */
[----:B------:R-:W-:Y:S01]  /*8dd30*/  IMAD.MOV.U32 R28, RZ, RZ, R7 ;  /* 0x000000ffff1c7224 */ /* 0x000fe200078e0007 */
[----:B--2---:R0:W-:Y:S04]  /*8dd40*/  STL.64 [R1+0x39f8], R22 ;  /* 0x0039f81601007387 */ /* 0x0041e80000100a00 */
[----:B------:R-:W2:Y:S04]  /*8dd50*/  LDL.LU R20, [R1+0xe50] ;  /* 0x000e500001147983 */ /* 0x000ea80000300800 */
[----:B------:R-:W2:Y:S04]  /*8dd60*/  LDL.LU R21, [R1+0xe54] ;  /* 0x000e540001157983 */ /* 0x000ea80000300800 */
[----:B0-----:R-:W2:Y:S04]  /*8dd70*/  LDL.LU R22, [R1+0xe58] ;  /* 0x000e580001167983 */ /* 0x001ea80000300800 */
[----:B------:R-:W2:Y:S04]  /*8dd80*/  LDL.LU R23, [R1+0xe5c] ;  /* 0x000e5c0001177983 */ /* 0x000ea80000300800 */
        /* <DEDUP_REMOVED lines=23> */
[----:B------:R-:W3:Y:S04]  /*8df00*/  LDL.LU.64 R14, [R1+0x3a18] ;  /* 0x003a1800010e7983 */ /* 0x000ee80000300a00 */
[----:B------:R-:W3:Y:S04]  /*8df10*/  LDL.LU.64 R12, [R1+0x3a10] ;  /* 0x003a1000010c7983 */ /* 0x000ee80000300a00 */
[----:B------:R-:W-:Y:S04]  /*8df20*/  STL [R1+0x38b4], R4 ;  /* 0x0038b40401007387 */ /* 0x000fe80000100800 */
[----:B------:R-:W-:Y:S01]  /*8df30*/  STL [R1+0x38b0], R5 ;  /* 0x0038b00501007387 */ /* 0x000fe20000100800 */
[----:B---3--:R-:W-:-:S15]  /*8df40*/  HMMA.16816.F32.BF16 R12, R24, R10, R12 ;  /* 0x0000000a180c723c */ /* 0x008fde000004180c */
[----:B------:R-:W-:-:S08]  /*8df50*/  NOP ;  /* 0x0000000000007918 */ /* 0x000fd00000000000 */
        /* <DEDUP_REMOVED lines=8> */
[----:B--2---:R-:W-:Y:S03]  /*8dfe0*/  HMMA.16816.F32.BF16 R20, R24, R10, R20 ;  /* 0x0000000a1814723c */ /* 0x004fe60000041814 */
[----:B---3--:R0:W-:Y:S03]  /*8dff0*/  STL.64 [R1+0x39e0], R14 ;  /* 0x0039e00e01007387 */ /* 0x0081e60000100a00 */
[----:B------:R-:W-:-:S02]  /*8e000*/  IMAD.MOV.U32 R17, RZ, RZ, R11 ;  /* 0x000000ffff117224 */ /* 0x000fc400078e000b */
[----:B------:R-:W-:Y:S01]  /*8e010*/  IMAD.MOV.U32 R16, RZ, RZ, R10 ;  /* 0x000000ffff107224 */ /* 0x000fe200078e000a */
[----:B0-----:R-:W2:-:S14]  /*8e020*/  LDL.64 R14, [R1+0x98] ;  /* 0x00009800010e7983 */ /* 0x001e9c0000100a00 */
[----:B------:R-:W-:Y:S04]  /*8e030*/  STL.64 [R1+0xe50], R20 ;  /* 0x000e501401007387 */ /* 0x000fe80000100a00 */
[----:B------:R0:W-:Y:S04]  /*8e040*/  STL.64 [R1+0xe58], R22 ;  /* 0x000e581601007387 */ /* 0x0001e80000100a00 */
[----:B0-----:R-:W3:Y:S04]  /*8e050*/  LDL.LU.64 R22, [R1+0x39f8] ;  /* 0x0039f80001167983 */ /* 0x001ee80000300a00 */
[----:B------:R-:W3:Y:S04]  /*8e060*/  LDL.LU.64 R10, [R1+0x39f0] ;  /* 0x0039f000010a7983 */ /* 0x000ee80000300a00 */
[----:B------:R-:W3:Y:S04]  /*8e070*/  LDL.LU.64 R8, [R1+0x39e8] ;  /* 0x0039e80001087983 */ /* 0x000ee80000300a00 */
[----:B------:R-:W-:Y:S04]  /*8e080*/  STL [R1+0x38c4], R17 ;  /* 0x0038c41101007387 */ /* 0x000fe80000100800 */
[----:B------:R0:W-:Y:S04]  /*8e090*/  STL [R1+0x38c0], R16 ;  /* 0x0038c01001007387 */ /* 0x0001e80000100800 */
[----:B------:R1:W-:Y:S04]  /*8e0a0*/  STL.64 [R1+0x39d8], R18 ;  /* 0x0039d81201007387 */ /* 0x0003e80000100a00 */
[----:B0-----:R-:W4:Y:S04]  /*8e0b0*/  LDL.LU R16, [R1+0xe40] ;  /* 0x000e400001107983 */ /* 0x001f280000300800 */
[----:B------:R-:W4:Y:S04]  /*8e0c0*/  LDL.LU R17, [R1+0xe44] ;  /* 0x000e440001117983 */ /* 0x000f280000300800 */
[----:B-1----:R-:W4:Y:S04]  /*8e0d0*/  LDL.LU R18, [R1+0xe48] ;  /* 0x000e480001127983 */ /* 0x002f280000300800 */
[----:B------:R-:W4:Y:S01]  /*8e0e0*/  LDL.LU R19, [R1+0xe4c] ;  /* 0x000e4c0001137983 */ /* 0x000f220000300800 */
[----:B--2---:R-:W-:-:S02]  /*8e0f0*/  IMAD.MOV.U32 R29, RZ, RZ, R15 ;  /* 0x000000ffff1d7224 */ /* 0x004fc400078e000f */
[----:B------:R-:W-:Y:S01]  /*8e100*/  IMAD.MOV.U32 R28, RZ, RZ, R14 ;  /* 0x000000ffff1c7224 */ /* 0x000fe200078e000e */
[C---:B---3--:R-:W-:Y:S06]  /*8e110*/  HMMA.16816.F32.BF16 R8, R24.reuse, R22, R8 ;  /* 0x000000161808723c */ /* 0x048fec0000041808 */
[----:B----4-:R-:W-:Y:S01]  /*8e120*/  HMMA.16816.F32.BF16 R16, R24, R14, R16 ;  /* 0x0000000e1810723c */ /* 0x010fe20000041810 */
[----:B------:R-:W-:Y:S02]  /*8e130*/  IMAD.MOV.U32 R4, RZ, RZ, R22 ;  /* 0x000000ffff047224 */ /* 0x000fe400078e0016 */
[----:B------:R-:W-:-:S15]  /*8e140*/  IMAD.MOV.U32 R5, RZ, RZ, R23 ;  /* 0x000000ffff057224 */ /* 0x000fde00078e0017 */
[----:B------:R-:W-:-:S05]  /*8e150*/  NOP ;  /* 0x0000000000007918 */ /* 0x000fca0000000000 */
[----:B------:R-:W-:Y:S04]  /*8e160*/  STL.64 [R1+0xe40], R16 ;  /* 0x000e401001007387 */ /* 0x000fe80000100a00 */
[----:B------:R-:W-:Y:S04]  /*8e170*/  STL.64 [R1+0xe48], R18 ;  /* 0x000e481201007387 */ /* 0x000fe80000100a00 */
[----:B------:R-:W-:Y:S04]  /*8e180*/  STL [R1+0x38cc], R29 ;  /* 0x0038cc1d01007387 */ /* 0x000fe80000100800 */
[----:B------:R-:W-:Y:S04]  /*8e190*/  STL [R1+0x38c8], R28 ;  /* 0x0038c81c01007387 */ /* 0x000fe80000100800 */
[----:B------:R0:W-:Y:S04]  /*8e1a0*/  STL.64 [R1+0xe30], R8 ;  /* 0x000e300801007387 */ /* 0x0001e80000100a00 */
[----:B------:R1:W-:Y:S04]  /*8e1b0*/  STL.64 [R1+0xe38], R10 ;  /* 0x000e380a01007387 */ /* 0x0003e80000100a00 */
[----:B------:R-:W2:Y:S04]  /*8e1c0*/  LDL.LU R12, [R1+0xe20] ;  /* 0x000e2000010c7983 */ /* 0x000ea80000300800 */
[----:B------:R-:W2:Y:S04]  /*8e1d0*/  LDL.LU R13, [R1+0xe24] ;  /* 0x000e2400010d7983 */ /* 0x000ea80000300800 */
[----:B------:R-:W2:Y:S04]  /*8e1e0*/  LDL.LU R14, [R1+0xe28] ;  /* 0x000e2800010e7983 */ /* 0x000ea80000300800 */
[----:B------:R-:W2:Y:S04]  /*8e1f0*/  LDL.LU R15, [R1+0xe2c] ;  /* 0x000e2c00010f7983 */ /* 0x000ea80000300800 */
[----:B------:R-:W2:Y:S04]  /*8e200*/  LDL.64 R22, [R1+0x78] ;  /* 0x0000780001167983 */ /* 0x000ea80000100a00 */
[----:B0-----:R-:W3:Y:S04]  /*8e210*/  LDL.LU R8, [R1+0xdc0] ;  /* 0x000dc00001087983 */ /* 0x001ee80000300800 */
[----:B------:R-:W3:Y:S04]  /*8e220*/  LDL.LU R9, [R1+0xdc4] ;  /* 0x000dc40001097983 */ /* 0x000ee80000300800 */
[----:B-1----:R-:W4:Y:S04]  /*8e230*/  LDL.LU R10, [R1+0xdc8] ;  /* 0x000dc800010a7983 */ /* 0x002f280000300800 */
[----:B------:R-:W4:Y:S04]  /*8e240*/  LDL.LU R11, [R1+0xdcc] ;  /* 0x000dcc00010b7983 */ /* 0x000f280000300800 */
[----:B------:R-:W2:Y:S04]  /*8e250*/  LDL.LU R16, [R1+0xe10] ;  /* 0x000e100001107983 */ /* 0x000ea80000300800 */
[----:B------:R-:W2:Y:S04]  /*8e260*/  LDL.LU R17, [R1+0xe14] ;  /* 0x000e140001117983 */ /* 0x000ea80000300800 */
[----:B------:R-:W2:Y:S04]  /*8e270*/  LDL.LU R18, [R1+0xe18] ;  /* 0x000e180001127983 */ /* 0x000ea80000300800 */
        /* <DEDUP_REMOVED lines=8> */
[----:B---3--:R0:W-:Y:S04]  /*8e300*/  STL.64 [R1+0x39b8], R10 ;  /* 0x0039b80a01007387 */ /* 0x0081e80000100a00 */
[----:B0-----:R-:W3:Y:S01]  /*8e310*/  LDL.64 R10, [R1+0x58] ;  /* 0x00005800010a7983 */ /* 0x001ee20000100a00 */
[----:B--2---:R-:W-:Y:S03]  /*8e320*/  HMMA.16816.F32.BF16 R12, R24, R22, R12 ;  /* 0x00000016180c723c */ /* 0x004fe6000004180c */
[----:B---3--:R0:W-:Y:S04]  /*8e330*/  STL.64 [R1+0x39d0], R10 ;  /* 0x0039d00a01007387 */ /* 0x0081e80000100a00 */
[----:B0-----:R-:W2:Y:S04]  /*8e340*/  LDL.64 R10, [R1+0x68] ;  /* 0x00006800010a7983 */ /* 0x001ea80000100a00 */
[----:B------:R-:W-:Y:S04]  /*8e350*/  STL [R1+0x38d4], R5 ;  /* 0x0038d40501007387 */ /* 0x000fe80000100800 */
[----:B------:R0:W-:Y:S04]  /*8e360*/  STL [R1+0x38d0], R4 ;  /* 0x0038d00401007387 */ /* 0x0001e80000100800 */
[----:B------:R1:W-:Y:S04]  /*8e370*/  STL.64 [R1+0x39b0], R6 ;  /* 0x0039b00601007387 */ /* 0x0003e80000100a00 */
[----:B0-----:R-:W3:Y:S04]  /*8e380*/  LDL.LU R4, [R1+0xdf0] ;  /* 0x000df00001047983 */ /* 0x001ee80000300800 */
[----:B------:R-:W3:Y:S04]  /*8e390*/  LDL.LU R5, [R1+0xdf4] ;  /* 0x000df40001057983 */ /* 0x000ee80000300800 */
[----:B-1----:R-:W4:Y:S04]  /*8e3a0*/  LDL.LU R6, [R1+0xdf8] ;  /* 0x000df80001067983 */ /* 0x002f280000300800 */
[----:B------:R-:W4:Y:S04]  /*8e3b0*/  LDL.LU R7, [R1+0xdfc] ;  /* 0x000dfc0001077983 */ /* 0x000f280000300800 */
[----:B----4-:R-:W-:Y:S04]  /*8e3c0*/  STL.64 [R1+0x39c8], R6 ;  /* 0x0039c80601007387 */ /* 0x010fe80000100a00 */
[----:B---3--:R0:W-:Y:S04]  /*8e3d0*/  STL.64 [R1+0x39c0], R4 ;  /* 0x0039c00401007387 */ /* 0x0081e80000100a00 */
[----:B0-----:R-:W3:Y:S04]  /*8e3e0*/  LDL.LU R4, [R1+0xe00] ;  /* 0x000e000001047983 */ /* 0x001ee80000300800 */
[----:B------:R-:W3:Y:S04]  /*8e3f0*/  LDL.LU R5, [R1+0xe04] ;  /* 0x000e040001057983 */ /* 0x000ee80000300800 */
[----:B------:R-:W3:Y:S04]  /*8e400*/  LDL.LU R6, [R1+0xe08] ;  /* 0x000e080001067983 */ /* 0x000ee80000300800 */
[----:B------:R-:W3:Y:S04]  /*8e410*/  LDL.LU R7, [R1+0xe0c] ;  /* 0x000e0c0001077983 */ /* 0x000ee80000300800 */
[----:B------:R-:W-:Y:S04]  /*8e420*/  STL.64 [R1+0xe20], R12 ;  /* 0x000e200c01007387 */ /* 0x000fe80000100a00 */
[----:B------:R0:W-:Y:S04]  /*8e430*/  STL.64 [R1+0xe28], R14 ;  /* 0x000e280e01007387 */ /* 0x0001e80000100a00 */
[----:B0-----:R-:W4:Y:S04]  /*8e440*/  LDL.LU.64 R14, [R1+0x39e0] ;  /* 0x0039e000010e7983 */ /* 0x001f280000300a00 */
[----:B------:R-:W3:Y:S01]  /*8e450*/  LDL.LU R20, [R1+0xdb0] ;  /* 0x000db00001147983 */ /* 0x000ee20000300800 */
[----:B------:R-:W-:-:S03]  /*8e460*/  IMAD.MOV.U32 R13, RZ, RZ, R22 ;  /* 0x000000ffff0d7224 */ /* 0x000fc600078e0016 */
[----:B------:R-:W3:Y:S01]  /*8e470*/  LDL.LU R21, [R1+0xdb4] ;  /* 0x000db40001157983 */ /* 0x000ee20000300800 */
[----:B------:R-:W-:-:S03]  /*8e480*/  IMAD.MOV.U32 R12, RZ, RZ, R23 ;  /* 0x000000ffff0c7224 */ /* 0x000fc600078e0017 */
        /* <DEDUP_REMOVED lines=15> */
[----:B------:R-:W-:Y:S04]  /*8e580*/  STL [R1+0x38dc], R12 ;  /* 0x0038dc0c01007387 */ /* 0x000fe80000100800 */
[----:B------:R-:W-:Y:S04]  /*8e590*/  STL [R1+0x38d8], R13 ;  /* 0x0038d80d01007387 */ /* 0x000fe80000100800 */
[----:B------:R0:W-:Y:S04]  /*8e5a0*/  STL.64 [R1+0xe10], R16 ;  /* 0x000e101001007387 */ /* 0x0001e80000100a00 */
[----:B------:R1:W-:Y:S01]  /*8e5b0*/  STL.64 [R1+0xe18], R18 ;  /* 0x000e181201007387 */ /* 0x0003e20000100a00 */
[----:B0-----:R-:W-:-:S03]  /*8e5c0*/  IMAD.MOV.U32 R17, RZ, RZ, R10 ;  /* 0x000000ffff117224 */ /* 0x001fc600078e000a */
[----:B-1----:R-:W3:Y:S01]  /*8e5d0*/  LDL.LU.64 R18, [R1+0x39d8] ;  /* 0x0039d80001127983 */ /* 0x002ee20000300a00 */
[----:B------:R-:W-:-:S03]  /*8e5e0*/  IMAD.MOV.U32 R16, RZ, RZ, R11 ;  /* 0x000000ffff107224 */ /* 0x000fc600078e000b */
[----:B------:R-:W4:Y:S04]  /*8e5f0*/  LDL.LU.64 R10, [R1+0x39d0] ;  /* 0x0039d000010a7983 */ /* 0x000f280000300a00 */
[----:B------:R-:W-:Y:S04]  /*8e600*/  STL [R1+0x38e4], R16 ;  /* 0x0038e41001007387 */ /* 0x000fe80000100800 */
        /* <DEDUP_REMOVED lines=18> */
[----:B----4-:R0:W-:Y:S04]  /*8e730*/  STL.64 [R1+0x3948], R6 ;  /* 0x0039480601007387 */ /* 0x0101e80000100a00 */
[----:B------:R-:W-:Y:S01]  /*8e740*/  STL.64 [R1+0x3940], R4 ;  /* 0x0039400401007387 */ /* 0x000fe20000100a00 */
[----:B------:R-:W-:Y:S02]  /*8e750*/  IMAD.MOV.U32 R12, RZ, RZ, R10 ;  /* 0x000000ffff0c7224 */ /* 0x000fe400078e000a */
[----:B------:R-:W-:Y:S01]  /*8e760*/  IMAD.MOV.U32 R13, RZ, RZ, R11 ;  /* 0x000000ffff0d7224 */ /* 0x000fe200078e000b */
[----:B0-----:R-:W2:-:S13]  /*8e770*/  LDL.64 R6, [R1+0x18] ;  /* 0x0000180001067983 */ /* 0x001e9a0000100a00 */
        /* <DEDUP_REMOVED lines=10> */
[----:B0-----:R-:W3:Y:S04]  /*8e820*/  LDL.LU.64 R22, [R1+0x3988] ;  /* 0x0039880001167983 */ /* 0x001ee80000300a00 */
[----:B------:R-:W3:Y:S04]  /*8e830*/  LDL.LU.64 R20, [R1+0x3980] ;  /* 0x0039800001147983 */ /* 0x000ee80000300a00 */
[----:B------:R-:W2:Y:S04]  /*8e840*/  LDL.LU.64 R10, [R1+0x3978] ;  /* 0x00397800010a7983 */ /* 0x000ea80000300a00 */
[----:B------:R-:W2:Y:S02]  /*8e850*/  LDL.LU.64 R8, [R1+0x3970] ;  /* 0x0039700001087983 */ /* 0x000ea40000300a00 */
[----:B--2---:R-:W-:-:S15]  /*8e860*/  HMMA.16816.F32.BF16 R8, R24, R6, R8 ;  /* 0x000000061808723c */ /* 0x004fde0000041808 */
[----:B------:R-:W-:-:S08]  /*8e870*/  NOP ;  /* 0x0000000000007918 */ /* 0x000fd00000000000 */
[----:B------:R-:W-:Y:S04]  /*8e880*/  STL.64 [R1+0xdc0], R8 ;  /* 0x000dc00801007387 */ /* 0x000fe80000100a00 */
[----:B------:R0:W-:Y:S04]  /*8e890*/  STL.64 [R1+0xdc8], R10 ;  /* 0x000dc80a01007387 */ /* 0x0001e80000100a00 */
[----:B0-----:R-:W2:Y:S01]  /*8e8a0*/  LDL.LU.64 R10, [R1+0x3968] ;  /* 0x00396800010a7983 */ /* 0x001ea20000300a00 */
[----:B------:R-:W-:Y:S02]  /*8e8b0*/  IMAD.MOV.U32 R9, RZ, RZ, R6 ;  /* 0x000000ffff097224 */ /* 0x000fe400078e0006 */
[----:B------:R-:W-:-:S02]  /*8e8c0*/  IMAD.MOV.U32 R8, RZ, RZ, R7 ;  /* 0x000000ffff087224 */ /* 0x000fc400078e0007 */
[----:B---3--:R-:W-:Y:S01]  /*8e8d0*/  HMMA.16816.F32.BF16 R4, R24, R18, R20 ;  /* 0x000000121804723c */ /* 0x008fe20000041814 */
[----:B--2---:R-:W-:Y:S04]  /*8e8e0*/  STL.64 [R1+0x3958], R10 ;  /* 0x0039580a01007387 */ /* 0x004fe80000100a00 */
[----:B------:R0:W-:Y:S04]  /*8e8f0*/  STL.64 [R1+0x3950], R8 ;  /* 0x0039500801007387 */ /* 0x0001e80000100a00 */
[----:B0-----:R-:W2:Y:S04]  /*8e900*/  LDL.LU R8, [R1+0xda0] ;  /* 0x000da00001087983 */ /* 0x001ea80000300800 */
[----:B------:R-:W2:Y:S04]  /*8e910*/  LDL.LU R9, [R1+0xda4] ;  /* 0x000da40001097983 */ /* 0x000ea80000300800 */
[----:B------:R-:W2:Y:S04]  /*8e920*/  LDL.LU R10, [R1+0xda8] ;  /* 0x000da800010a7983 */ /* 0x000ea80000300800 */
[----:B------:R-:W2:Y:S04]  /*8e930*/  LDL.LU R11, [R1+0xdac] ;  /* 0x000dac00010b7983 */ /* 0x000ea80000300800 */
[----:B------:R-:W3:Y:S04]  /*8e940*/  LDL.LU R20, [R1+0x450] ;  /* 0x0004500001147983 */ /* 0x000ee80000300800 */
[----:B------:R0:W-:Y:S04]  /*8e950*/  STL.64 [R1+0xdb0], R4 ;  /* 0x000db00401007387 */ /* 0x0001e80000100a00 */
[----:B------:R1:W-:Y:S04]  /*8e960*/  STL.64 [R1+0xdb8], R6 ;  /* 0x000db80601007387 */ /* 0x0003e80000100a00 */
[----:B------:R-:W3:Y:S04]  /*8e970*/  LDL.LU R21, [R1+0x454] ;  /* 0x0004540001157983 */ /* 0x000ee80000300800 */
[----:B------:R-:W3:Y:S04]  /*8e980*/  LDL.LU R22, [R1+0x458] ;  /* 0x0004580001167983 */ /* 0x000ee80000300800 */
[----:B------:R-:W3:Y:S04]  /*8e990*/  LDL.LU R23, [R1+0x45c] ;  /* 0x00045c0001177983 */ /* 0x000ee80000300800 */
[----:B0-----:R-:W4:Y:S04]  /*8e9a0*/  LDL.LU R4, [R1+0xd90] ;  /* 0x000d900001047983 */ /* 0x001f280000300800 */
[----:B------:R-:W4:Y:S04]  /*8e9b0*/  LDL.LU R5, [R1+0xd94] ;  /* 0x000d940001057983 */ /* 0x000f280000300800 */
[----:B-1----:R-:W4:Y:S04]  /*8e9c0*/  LDL.LU R6, [R1+0xd98] ;  /* 0x000d980001067983 */ /* 0x002f280000300800 */
[----:B------:R-:W4:Y:S04]  /*8e9d0*/  LDL.LU R7, [R1+0xd9c] ;  /* 0x000d9c0001077983 */ /* 0x000f280000300800 */
[----:B------:R-:W-:Y:S04]  /*8e9e0*/  STL.64 [R1+0x3638], R18 ;  /* 0x0036381201007387 */ /* 0x000fe80000100a00 */
[----:B------:R0:W-:Y:S04]  /*8e9f0*/  STL.64 [R1+0x38e8], R16 ;  /* 0x0038e81001007387 */ /* 0x0001e80000100a00 */
[----:B0-----:R-:W2:Y:S04]  /*8ea00*/  LDL.LU R16, [R1+0x7d0] ;  /* 0x0007d00001107983 */ /* 0x001ea80000300800 */
[----:B------:R-:W2:Y:S04]  /*8ea10*/  LDL.LU R17, [R1+0x7d4] ;  /* 0x0007d40001117983 */ /* 0x000ea80000300800 */
[----:B------:R-:W3:Y:S04]  /*8ea20*/  LDL.LU R18, [R1+0x7d8] ;  /* 0x0007d80001127983 */ /* 0x000ee80000300800 */
[----:B------:R-:W3:Y:S04]  /*8ea30*/  LDL.LU R19, [R1+0x7dc] ;  /* 0x0007dc0001137983 */ /* 0x000ee80000300800 */
[----:B---3--:R0:W-:Y:S04]  /*8ea40*/  STL.64 [R1+0x38f8], R18 ;  /* 0x0038f81201007387 */ /* 0x0081e80000100a00 */
[----:B--2---:R1:W-:Y:S01]  /*8ea50*/  STL.64 [R1+0x38f0], R16 ;  /* 0x0038f01001007387 */ /* 0x0043e20000100a00 */
[----:B0-----:R-:W-:-:S03]  /*8ea60*/  IMAD.MOV.U32 R18, RZ, RZ, R15 ;  /* 0x000000ffff127224 */ /* 0x001fc600078e000f */
[----:B------:R-:W2:Y:S01]  /*8ea70*/  LDL.LU R15, [R1+0x3960] ;  /* 0x00396000010f7983 */ /* 0x000ea20000300800 */
[----:B------:R-:W-:-:S05]  /*8ea80*/  IMAD.MOV.U32 R19, RZ, RZ, R3 ;  /* 0x000000ffff137224 */ /* 0x000fca00078e0003 */
[----:B------:R0:W-:Y:S04]  /*8ea90*/  STL.64 [R1+0x3908], R18 ;  /* 0x0039081201007387 */ /* 0x0001e80000100a00 */
[----:B-1----:R-:W3:Y:S04]  /*8eaa0*/  LDL.LU R16, [R1+0x3f0] ;  /* 0x0003f00001107983 */ /* 0x002ee80000300800 */
[----:B------:R-:W3:Y:S04]  /*8eab0*/  LDL.LU R17, [R1+0x3f4] ;  /* 0x0003f40001117983 */ /* 0x000ee80000300800 */
[----:B0-----:R-:W4:Y:S04]  /*8eac0*/  LDL.LU R18, [R1+0x3f8] ;  /* 0x0003f80001127983 */ /* 0x001f280000300800 */
[----:B------:R-:W4:Y:S01]  /*8ead0*/  LDL.LU R19, [R1+0x3fc] ;  /* 0x0003fc0001137983 */ /* 0x000f220000300800 */
[----:B--2---:R-:W-:Y:S03]  /*8eae0*/  HMMA.16816.F32.BF16 R8, R24, R14, R8 ;  /* 0x0000000e1808723c */ /* 0x004fe60000041808 */
[----:B----4-:R-:W-:Y:S04]  /*8eaf0*/  STL.64 [R1+0x3918], R18 ;  /* 0x0039181201007387 */ /* 0x010fe80000100a00 */
[----:B---3--:R-:W-:-:S15]  /*8eb00*/  STL.64 [R1+0x3910], R16 ;  /* 0x0039101001007387 */ /* 0x008fde0000100a00 */
[----:B------:R-:W-:-:S01]  /*8eb10*/  NOP ;  /* 0x0000000000007918 */ /* 0x000fc20000000000 */
[----:B------:R-:W-:Y:S04]  /*8eb20*/  STL.64 [R1+0xda0], R8 ;  /* 0x000da00801007387 */ /* 0x000fe80000100a00 */
[----:B------:R0:W-:Y:S04]  /*8eb30*/  STL.64 [R1+0xda8], R10 ;  /* 0x000da80a01007387 */ /* 0x0001e80000100a00 */
[----:B0-----:R-:W2:Y:S04]  /*8eb40*/  LDL.LU.64 R10, [R1+0x3958] ;  /* 0x00395800010a7983 */ /* 0x001ea80000300a00 */
[----:B------:R-:W3:Y:S04]  /*8eb50*/  LDL.LU.64 R8, [R1+0x3950] ;  /* 0x0039500001087983 */ /* 0x000ee80000300a00 */
[----:B------:R-:W-:Y:S04]  /*8eb60*/  STL.64 [R1+0x3630], R14 ;  /* 0x0036300e01007387 */ /* 0x000fe80000100a00 */
[----:B------:R0:W-:Y:S04]  /*8eb70*/  STL.64 [R1+0x3900], R12 ;  /* 0x0039000c01007387 */ /* 0x0001e80000100a00 */
[----:B0-----:R-:W4:Y:S04]  /*8eb80*/  LDL.LU R12, [R1+0x7e0] ;  /* 0x0007e000010c7983 */ /* 0x001f280000300800 */
[----:B------:R-:W4:Y:S04]  /*8eb90*/  LDL.LU R13, [R1+0x7e4] ;  /* 0x0007e400010d7983 */ /* 0x000f280000300800 */
[----:B------:R-:W3:Y:S04]  /*8eba0*/  LDL.LU R14, [R1+0x7e8] ;  /* 0x0007e800010e7983 */ /* 0x000ee80000300800 */
[----:B------:R-:W3:Y:S01]  /*8ebb0*/  LDL.LU R15, [R1+0x7ec] ;  /* 0x0007ec00010f7983 */ /* 0x000ee20000300800 */
[----:B--2---:R-:W-:Y:S03]  /*8ebc0*/  HMMA.16816.F32.BF16 R4, R24, R10, R4 ;  /* 0x0000000a1804723c */ /* 0x004fe60000041804 */
[----:B---3--:R-:W-:Y:S04]  /*8ebd0*/  STL.64 [R1+0x3928], R14 ;  /* 0x0039280e01007387 */ /* 0x008fe80000100a00 */
[----:B----4-:R0:W-:Y:S04]  /*8ebe0*/  STL.64 [R1+0x3920], R12 ;  /* 0x0039200c01007387 */ /* 0x0101e80000100a00 */
        /* <DEDUP_REMOVED lines=8> */
[----:B------:R-:W-:Y:S01]  /*8ec70*/  STL.64 [R1+0x3640], R10 ;  /* 0x0036400a01007387 */ /* 0x000fe20000100a00 */
[----:B------:R-:W-:-:S02]  /*8ec80*/  IMAD.MOV.U32 R18, RZ, RZ, R2 ;  /* 0x000000ffff127224 */ /* 0x000fc400078e0002 */
[----:B------:R-:W-:Y:S01]  /*8ec90*/  IMAD.MOV.U32 R19, RZ, RZ, R0 ;  /* 0x000000ffff137224 */ /* 0x000fe200078e0000 */
[----:B---3--:R-:W-:Y:S01]  /*8eca0*/  HMMA.16816.F32.BF16 R24, R24, R6, R20 ;  /* 0x000000061818723c */ /* 0x008fe20000041814 */
[----:B------:R-:W2:Y:S04]  /*8ecb0*/  LDL.LU.64 R22, [R1+0x3938] ;  /* 0x0039380001167983 */ /* 0x000ea80000300a00 */
[----:B------:R-:W2:-:S15]  /*8ecc0*/  LDL.LU.64 R20, [R1+0x3930] ;  /* 0x0039300001147983 */ /* 0x000e9e0000300a00 */
[----:B------:R-:W-:-:S03]  /*8ecd0*/  NOP ;  /* 0x0000000000007918 */ /* 0x000fc60000000000 */
[----:B------:R-:W-:Y:S04]  /*8ece0*/  STL.64 [R1+0x450], R24 ;  /* 0x0004501801007387 */ /* 0x000fe80000100a00 */
[----:B------:R0:W-:Y:S04]  /*8ecf0*/  STL.64 [R1+0x458], R26 ;  /* 0x0004581a01007387 */ /* 0x0001e80000100a00 */
[----:B0-----:R-:W3:Y:S04]  /*8ed00*/  LDL.64 R26, [R1+0x1b8] ;  /* 0x0001b800011a7983 */ /* 0x001ee80000100a00 */
[----:B------:R-:W-:Y:S01]  /*8ed10*/  STL.64 [R1+0x3758], R6 ;  /* 0x0037580601007387 */ /* 0x000fe20000100a00 */
        /* <DEDUP_REMOVED lines=13> */
[----:B-1----:R-:W2:Y:S01]  /*8edf0*/  LDL.LU.64 R18, [R1+0x3908] ;  /* 0x0039080001127983 */ /* 0x002ea20000300a00 */
        /* <DEDUP_REMOVED lines=10> */
[----:B0-----:R0:W-:Y:S04]  /*8eea0*/  STL.64 [R1+0x3628], R26 ;  /* 0x0036281a01007387 */ /* 0x0011e80000100a00 */
[----:B------:R-:W-:Y:S04]  /*8eeb0*/  STL.64 [R1+0x3620], R24 ;  /* 0x0036201801007387 */ /* 0x000fe80000100a00 */
[----:B0-----:R-:W3:Y:S04]  /*8eec0*/  LDL R26, [R1+0x198] ;  /* 0x00019800011a7983 */ /* 0x001ee80000100800 */
[----:B------:R-:W3:Y:S01]  /*8eed0*/  LDL R27, [R1+0x19c] ;  /* 0x00019c00011b7983 */ /* 0x000ee20000100800 */
        /* <DEDUP_REMOVED lines=8> */
[----:B------:R-:W3:Y:S05]  /*8ef60*/  LDL.LU.64 R16, [R1+0x38e8] ;  /* 0x0038e80001107983 */ /* 0x000eea0000300a00 */
[----:B------:R-:W-:-:S02]  /*8ef70*/  IMAD.MOV.U32 R18, RZ, RZ, R9 ;  /* 0x000000ffff127224 */ /* 0x000fc400078e0009 */
[----:B------:R-:W-:-:S14]  /*8ef80*/  IMAD.MOV.U32 R19, RZ, RZ, R8 ;  /* 0x000000ffff137224 */ /* 0x000fdc00078e0008 */
[----:B------:R-:W-:Y:S04]  /*8ef90*/  STL.64 [R1+0x7d0], R24 ;  /* 0x0007d01801007387 */ /* 0x000fe80000100a00 */
[----:B------:R-:W-:Y:S04]  /*8efa0*/  STL.64 [R1+0x7d8], R26 ;  /* 0x0007d81a01007387 */ /* 0x000fe80000100a00 */
[----:B------:R3:W-:Y:S04]  /*8efb0*/  STL.64 [R1+0x3648], R18 ;  /* 0x0036481201007387 */ /* 0x0007e80000100a00 */
[----:B------:R-:W4:Y:S04]  /*8efc0*/  LDL.LU R8, [R1+0x650] ;  /* 0x0006500001087983 */ /* 0x000f280000300800 */
        /* <DEDUP_REMOVED lines=112> */
[----:B------:R-:W2:Y:S04]  /*8f6d0*/  LDL.LU R6, [R1+0x718] ;  /* 0x0007180001067983 */ /* 0x000ea80000300800 */
[----:B------:R-:W2:Y:S04]  /*8f6e0*/  LDL.LU R7, [R1+0x71c] ;  /* 0x00071c0001077983 */ /* 0x000ea80000300800 */
[----:B--2---:R0:W-:Y:S04]  /*8f6f0*/  STL.64 [R1+0x3768], R6 ;  /* 0x0037680601007387 */ /* 0x0041e80000100a00 */
[----:B----4-:R-:W-:Y:S01]  /*8f700*/  STL.64 [R1+0x3760], R4 ;  /* 0x0037600401007387 */ /* 0x010fe20000100a00 */
[----:B0-----:R-:W-:-:S02]  /*8f710*/  IMAD.MOV.U32 R6, RZ, RZ, R29 ;  /* 0x000000ffff067224 */ /* 0x001fc400078e001d */
[----:B------:R-:W-:Y:S01]  /*8f720*/  IMAD.MOV.U32 R7, RZ, RZ, R28 ;  /* 0x000000ffff077224 */ /* 0x000fe200078e001c */
[----:B------:R-:W2:Y:S04]  /*8f730*/  LDL.LU R29, [R1+0x3894] ;  /* 0x00389400011d7983 */ /* 0x000ea80000300800 */
[----:B------:R-:W4:Y:S04]  /*8f740*/  LDL.LU R28, [R1+0x3890] ;  /* 0x00389000011c7983 */ /* 0x000f280000300800 */
[----:B------:R0:W-:Y:S02]  /*8f750*/  STL.64 [R1+0x3778], R6 ;  /* 0x0037780601007387 */ /* 0x0001e40000100a00 */
[----:B0-----:R-:W-:-:S02]  /*8f760*/  IMAD.MOV.U32 R6, RZ, RZ, R17 ;  /* 0x000000ffff067224 */ /* 0x001fc400078e0011 */
[----:B------:R-:W-:-:S05]  /*8f770*/  IMAD.MOV.U32 R7, RZ, RZ, R16 ;  /* 0x000000ffff077224 */ /* 0x000fca00078e0010 */
[----:B------:R-:W-:Y:S04]  /*8f780*/  STL.64 [R1+0x3790], R6 ;  /* 0x0037900601007387 */ /* 0x000fe80000100a00 */
[----:B------:R-:W3:Y:S04]  /*8f790*/  LDL.64 R18, [R1+0xd8] ;  /* 0x0000d80001127983 */ /* 0x000ee80000100a00 */
[----:B---3--:R0:W-:Y:S04]  /*8f7a0*/  STL.64 [R1+0x3770], R18 ;  /* 0x0037701201007387 */ /* 0x0081e80000100a00 */
[----:B------:R-:W3:Y:S04]  /*8f7b0*/  LDL.LU R16, [R1+0x720] ;  /* 0x0007200001107983 */ /* 0x000ee80000300800 */
[----:B------:R-:W3:Y:S04]  /*8f7c0*/  LDL.LU R17, [R1+0x724] ;  /* 0x0007240001117983 */ /* 0x000ee80000300800 */
[----:B0-----:R-:W2:Y:S04]  /*8f7d0*/  LDL.LU R18, [R1+0x728] ;  /* 0x0007280001127983 */ /* 0x001ea80000300800 */
[----:B------:R-:W2:Y:S01]  /*8f7e0*/  LDL.LU R19, [R1+0x72c] ;  /* 0x00072c0001137983 */ /* 0x000ea20000300800 */
[----:B------:R-:W-:-:S02]  /*8f7f0*/  IMAD.MOV.U32 R6, RZ, RZ, R13 ;  /* 0x000000ffff067224 */ /* 0x000fc400078e000d */
        /* <DEDUP_REMOVED lines=36> */
[----:B------:R0:W-:Y:S02]  /*8fa40*/  STL.64 [R1+0x37f0], R6 ;  /* 0x0037f00601007387 */ /* 0x0001e40000100a00 */
[----:B0-----:R-:W-:-:S02]  /*8fa50*/  IMAD.MOV.U32 R6, RZ, RZ, R13 ;  /* 0x000000ffff067224 */ /* 0x001fc400078e000d */
[----:B------:R-:W-:Y:S01]  /*8fa60*/  IMAD.MOV.U32 R7, RZ, RZ, R12 ;  /* 0x000000ffff077224 */ /* 0x000fe200078e000c */
[----:B---3--:R-:W-:Y:S04]  /*8fa70*/  STL.64 [R1+0x37d0], R18 ;  /* 0x0037d01201007387 */ /* 0x008fe80000100a00 */
[----:B--2---:R0:W-:Y:S01]  /*8fa80*/  STL.64 [R1+0x37c8], R16 ;  /* 0x0037c81001007387 */ /* 0x0041e20000100a00 */
[----:B----4-:R-:W-:Y:S02]  /*8fa90*/  IMAD.MOV.U32 R26, RZ, RZ, R28 ;  /* 0x000000ffff1a7224 */ /* 0x010fe400078e001c */
        /* <DEDUP_REMOVED lines=11> */
[----:B------:R-:W3:Y:S04]  /*8fb50*/  LDL.LU R4, [R1+0x790] ;  /* 0x0007900001047983 */ /* 0x000ee80000300800 */
[----:B------:R-:W3:Y:S04]  /*8fb60*/  LDL.LU R5, [R1+0x794] ;  /* 0x0007940001057983 */ /* 0x000ee80000300800 */
[----:B0-----:R-:W3:Y:S04]  /*8fb70*/  LDL.LU R6, [R1+0x798] ;  /* 0x0007980001067983 */ /* 0x001ee80000300800 */
[----:B------:R-:W3:Y:S01]  /*8fb80*/  LDL.LU R7, [R1+0x79c] ;  /* 0x00079c0001077983 */ /* 0x000ee20000300800 */
[----:B----4-:R-:W-:-:S02]  /*8fb90*/  IMAD.MOV.U32 R27, RZ, RZ, R13 ;  /* 0x000000ffff1b7224 */ /* 0x010fc400078e000d */
[----:B--2---:R-:W-:Y:S01]  /*8fba0*/  IMAD.MOV.U32 R26, RZ, RZ, R12 ;  /* 0x000000ffff1a7224 */ /* 0x004fe200078e000c */
[----:B---3--:R-:W-:Y:S04]  /*8fbb0*/  STL.64 [R1+0x3820], R6 ;  /* 0x0038200601007387 */ /* 0x008fe80000100a00 */
[----:B------:R-:W-:Y:S04]  /*8fbc0*/  STL.64 [R1+0x3818], R4 ;  /* 0x0038180401007387 */ /* 0x000fe80000100a00 */
[----:B------:R-:W2:Y:S04]  /*8fbd0*/  LDL.LU R12, [R1+0x385c] ;  /* 0x00385c00010c7983 */ /* 0x000ea80000300800 */
[----:B------:R-:W3:Y:S04]  /*8fbe0*/  LDL.LU R13, [R1+0x3858] ;  /* 0x00385800010d7983 */ /* 0x000ee80000300800 */
[----:B------:R0:W-:Y:S02]  /*8fbf0*/  STL.64 [R1+0x3828], R26 ;  /* 0x0038281a01007387 */ /* 0x0001e40000100a00 */
[----:B0-----:R-:W-:-:S02]  /*8fc00*/  IMAD.MOV.U32 R26, RZ, RZ, R29 ;  /* 0x000000ffff1a7224 */ /* 0x001fc400078e001d */
[----:B------:R-:W-:-:S05]  /*8fc10*/  IMAD.MOV.U32 R27, RZ, RZ, R28 ;  /* 0x000000ffff1b7224 */ /* 0x000fca00078e001c */
[----:B------:R-:W-:Y:S04]  /*8fc20*/  STL.64 [R1+0x3840], R26 ;  /* 0x0038401a01007387 */ /* 0x000fe80000100a00 */
[----:B------:R-:W4:Y:S04]  /*8fc30*/  LDL.LU R4, [R1+0x7a0] ;  /* 0x0007a00001047983 */ /* 0x000f280000300800 */
[----:B------:R-:W4:Y:S04]  /*8fc40*/  LDL.LU R5, [R1+0x7a4] ;  /* 0x0007a40001057983 */ /* 0x000f280000300800 */
[----:B------:R-:W2:Y:S04]  /*8fc50*/  LDL.LU R6, [R1+0x7a8] ;  /* 0x0007a80001067983 */ /* 0x000ea80000300800 */
[----:B------:R-:W2:Y:S04]  /*8fc60*/  LDL.LU R7, [R1+0x7ac] ;  /* 0x0007ac0001077983 */ /* 0x000ea80000300800 */
[----:B--2---:R-:W-:Y:S04]  /*8fc70*/  STL.64 [R1+0x3838], R6 ;  /* 0x0038380601007387 */ /* 0x004fe80000100a00 */
        /* <DEDUP_REMOVED lines=17> */
[----:B---3--:R-:W-:-:S02]  /*8fd90*/  IMAD.MOV.U32 R26, RZ, RZ, R13 ;  /* 0x000000ffff1a7224 */ /* 0x008fc400078e000d */
[----:B------:R-:W-:Y:S01]  /*8fda0*/  IMAD.MOV.U32 R27, RZ, RZ, R12 ;  /* 0x000000ffff1b7224 */ /* 0x000fe200078e000c */
[----:B--2---:R-:W-:Y:S04]  /*8fdb0*/  STL.64 [R1+0x3800], R18 ;  /* 0x0038001201007387 */ /* 0x004fe80000100a00 */
[----:B----4-:R0:W-:Y:S04]  /*8fdc0*/  STL.64 [R1+0x37f8], R16 ;  /* 0x0037f81001007387 */ /* 0x0101e80000100a00 */
        /* <DEDUP_REMOVED lines=9> */
[----:B------:R-:W4:Y:S01]  /*8fe60*/  LDL.LU R11, [R1+0x6fc] ;  /* 0x0006fc00010b7983 */ /* 0x000f220000300800 */
[C---:B------:R-:W-:Y:S03]  /*8fe70*/  HMMA.16816.F32.BF16 R24, R20.reuse, R26, R4 ;  /* 0x0000001a1418723c */ /* 0x040fe60000041804 */
        /* <DEDUP_REMOVED lines=177> */
[----:B0-----:R-:W4:Y:S02]  /*90990*/  LDL.LU.64 R18, [R1+0x3638] ;  /* 0x0036380001127983 */ /* 0x001f240000300a00 */
[----:B----4-:R-:W-:Y:S02]  /*909a0*/  HMMA.16816.F32.BF16 R16, R20, R18, R12 ;  /* 0x000000121410723c */ /* 0x010fe4000004180c */
[----:B------:R-:W4:-:S15]  /*909b0*/  LDL.LU.64 R14, [R1+0x3630] ;  /* 0x00363000010e7983 */ /* 0x000f1e0000300a00 */
        /* <DEDUP_REMOVED lines=13> */
[----:B------:R1:W-:Y:S04]  /*90a90*/  STL.64 [R1+0x11a8], R26 ;  /* 0x0011a81a01007387 */ /* 0x0003e80000100a00 */
[----:B0-----:R-:W2:Y:S04]  /*90aa0*/  LDL.LU R24, [R1+0x630] ;  /* 0x0006300001187983 */ /* 0x001ea80000300800 */
[----:B------:R-:W2:Y:S04]  /*90ab0*/  LDL.LU R25, [R1+0x634] ;  /* 0x0006340001197983 */ /* 0x000ea80000300800 */
[----:B-1----:R-:W2:Y:S04]  /*90ac0*/  LDL.LU R26, [R1+0x638] ;  /* 0x00063800011a7983 */ /* 0x002ea80000300800 */
[----:B------:R-:W2:Y:S04]  /*90ad0*/  LDL.LU R27, [R1+0x63c] ;  /* 0x00063c00011b7983 */ /* 0x000ea80000300800 */
[----:B------:R0:W-:Y:S04]  /*90ae0*/  STL.64 [R1+0x35d0], R14 ;  /* 0x0035d00e01007387 */ /* 0x0001e80000100a00 */
[----:B------:R-:W4:Y:S01]  /*90af0*/  LDL.LU R12, [R1+0xd30] ;  /* 0x000d3000010c7983 */ /* 0x000f220000300800 */
[----:B---3--:R-:W-:-:S15]  /*90b00*/  HMMA.16816.F32.BF16 R16, R20, R10, R16 ;  /* 0x0000000a1410723c */ /* 0x008fde0000041810 */
[----:B------:R-:W-:-:S08]  /*90b10*/  NOP ;  /* 0x0000000000007918 */ /* 0x000fd00000000000 */
[----:B------:R1:W-:Y:S04]  /*90b20*/  STL.64 [R1+0x1190], R16 ;  /* 0x0011901001007387 */ /* 0x0003e80000100a00 */
[----:B------:R3:W-:Y:S04]  /*90b30*/  STL.64 [R1+0x1198], R18 ;  /* 0x0011981201007387 */ /* 0x0007e80000100a00 */
[----:B------:R-:W4:Y:S04]  /*90b40*/  LDL.LU R13, [R1+0xd34] ;  /* 0x000d3400010d7983 */ /* 0x000f280000300800 */
[----:B0-----:R-:W2:Y:S04]  /*90b50*/  LDL.LU R14, [R1+0xd38] ;  /* 0x000d3800010e7983 */ /* 0x001ea80000300800 */
[----:B------:R-:W2:Y:S04]  /*90b60*/  LDL.LU R15, [R1+0xd3c] ;  /* 0x000d3c00010f7983 */ /* 0x000ea80000300800 */
[----:B-1----:R-:W4:Y:S04]  /*90b70*/  LDL.LU R16, [R1+0xd80] ;  /* 0x000d800001107983 */ /* 0x002f280000300800 */
[----:B------:R-:W4:Y:S04]  /*90b80*/  LDL.LU R17, [R1+0xd84] ;  /* 0x000d840001117983 */ /* 0x000f280000300800 */
[----:B---3--:R-:W3:Y:S04]  /*90b90*/  LDL.LU R18, [R1+0xd88] ;  /* 0x000d880001127983 */ /* 0x008ee80000300800 */
[----:B------:R-:W3:Y:S04]  /*90ba0*/  LDL.LU R19, [R1+0xd8c] ;  /* 0x000d8c0001137983 */ /* 0x000ee80000300800 */
[----:B--2---:R0:W-:Y:S04]  /*90bb0*/  STL.64 [R1+0x35e0], R14 ;  /* 0x0035e00e01007387 */ /* 0x0041e80000100a00 */
[----:B----4-:R-:W-:Y:S04]  /*90bc0*/  STL.64 [R1+0x35d8], R12 ;  /* 0x0035d80c01007387 */ /* 0x010fe80000100a00 */
[----:B0-----:R-:W2:Y:S04]  /*90bd0*/  LDL.64 R14, [R1+0x188] ;  /* 0x00018800010e7983 */ /* 0x001ea80000100a00 */
[----:B--2---:R0:W-:Y:S04]  /*90be0*/  STL.64 [R1+0x35f0], R14 ;  /* 0x0035f00e01007387 */ /* 0x0041e80000100a00 */
[----:B0-----:R-:W2:Y:S04]  /*90bf0*/  LDL.64 R14, [R1+0x198] ;  /* 0x00019800010e7983 */ /* 0x001ea80000100a00 */
[----:B--2---:R0:W-:Y:S04]  /*90c00*/  STL.64 [R1+0x35f8], R14 ;  /* 0x0035f80e01007387 */ /* 0x0041e80000100a00 */
[----:B0-----:R-:W2:Y:S04]  /*90c10*/  LDL.64 R14, [R1+0x1a8] ;  /* 0x0001a800010e7983 */ /* 0x001ea80000100a00 */
[----:B--2---:R0:W-:Y:S04]  /*90c20*/  STL.64 [R1+0x3608], R14 ;  /* 0x0036080e01007387 */ /* 0x0041e80000100a00 */
[----:B------:R-:W2:Y:S04]  /*90c30*/  LDL.LU R12, [R1+0xd70] ;  /* 0x000d7000010c7983 */ /* 0x000ea80000300800 */
[----:B------:R-:W2:Y:S04]  /*90c40*/  LDL.LU R13, [R1+0xd74] ;  /* 0x000d7400010d7983 */ /* 0x000ea80000300800 */
[----:B0-----:R-:W4:Y:S04]  /*90c50*/  LDL.LU R14, [R1+0xd78] ;  /* 0x000d7800010e7983 */ /* 0x001f280000300800 */
[----:B------:R-:W4:Y:S01]  /*90c60*/  LDL.LU R15, [R1+0xd7c] ;  /* 0x000d7c00010f7983 */ /* 0x000f220000300800 */
[----:B------:R-:W-:Y:S03]  /*90c70*/  HMMA.16816.F32.BF16 R20, R20, R6, R24 ;  /* 0x000000061414723c */ /* 0x000fe60000041818 */
[----:B----4-:R0:W-:Y:S04]  /*90c80*/  STL.64 [R1+0x3618], R14 ;  /* 0x0036180e01007387 */ /* 0x0101e80000100a00 */
[----:B--2---:R-:W-:Y:S04]  /*90c90*/  STL.64 [R1+0x3610], R12 ;  /* 0x0036100c01007387 */ /* 0x004fe80000100a00 */
[----:B0-----:R-:W3:Y:S04]  /*90ca0*/  LDL.64 R14, [R1+0x1c8] ;  /* 0x0001c800010e7983 */ /* 0x001ee80000100a00 */
[----:B------:R-:W-:Y:S04]  /*90cb0*/  STL [R1+0x3450], R11 ;  /* 0x0034500b01007387 */ /* 0x000fe80000100800 */
[----:B------:R0:W-:Y:S04]  /*90cc0*/  STL [R1+0x3600], R10 ;  /* 0x0036000a01007387 */ /* 0x0001e80000100800 */
[----:B------:R-:W2:Y:S04]  /*90cd0*/  LDL.LU R8, [R1+0xd60] ;  /* 0x000d600001087983 */ /* 0x000ea80000300800 */
[----:B------:R-:W2:Y:S04]  /*90ce0*/  LDL.LU R9, [R1+0xd64] ;  /* 0x000d640001097983 */ /* 0x000ea80000300800 */
[----:B0-----:R-:W2:Y:S04]  /*90cf0*/  LDL.LU R10, [R1+0xd68] ;  /* 0x000d6800010a7983 */ /* 0x001ea80000300800 */
[----:B------:R-:W2:Y:S04]  /*90d00*/  LDL.LU R11, [R1+0xd6c] ;  /* 0x000d6c00010b7983 */ /* 0x000ea80000300800 */
[----:B------:R-:W3:Y:S04]  /*90d10*/  LDL.LU.64 R26, [R1+0x3628] ;  /* 0x00362800011a7983 */ /* 0x000ee80000300a00 */
[----:B------:R-:W3:Y:S04]  /*90d20*/  LDL.LU.64 R24, [R1+0x3620] ;  /* 0x0036200001187983 */ /* 0x000ee80000300a00 */
[----:B------:R-:W-:Y:S04]  /*90d30*/  STL [R1+0x3444], R6 ;  /* 0x0034440601007387 */ /* 0x000fe80000100800 */
[----:B------:R0:W-:Y:S04]  /*90d40*/  STL [R1+0x3440], R7 ;  /* 0x0034400701007387 */ /* 0x0001e80000100800 */
[----:B------:R-:W-:Y:S04]  /*90d50*/  STL.64 [R1+0x630], R20 ;  /* 0x0006301401007387 */ /* 0x000fe80000100a00 */
[----:B------:R-:W-:Y:S04]  /*90d60*/  STL.64 [R1+0x638], R22 ;  /* 0x0006381601007387 */ /* 0x000fe80000100a00 */
[----:B------:R1:W-:Y:S04]  /*90d70*/  STL.64 [R1+0x3560], R4 ;  /* 0x0035600401007387 */ /* 0x0003e80000100a00 */
[----:B0-----:R-:W4:Y:S01]  /*90d80*/  LDL.64 R6, [R1+0x168] ;  /* 0x0001680001067983 */ /* 0x001f220000100a00 */
[----:B---3--:R-:W-:Y:S03]  /*90d90*/  HMMA.16816.F32.BF16 R16, R24, R14, R16 ;  /* 0x0000000e1810723c */ /* 0x008fe60000041810 */
[----:B----4-:R0:W-:Y:S04]  /*90da0*/  STL.64 [R1+0x35e8], R6 ;  /* 0x0035e80601007387 */ /* 0x0101e80000100a00 */
[----:B-1----:R-:W3:Y:S04]  /*90db0*/  LDL.LU R4, [R1+0xd40] ;  /* 0x000d400001047983 */ /* 0x002ee80000300800 */
[----:B------:R-:W3:Y:S04]  /*90dc0*/  LDL.LU R5, [R1+0xd44] ;  /* 0x000d440001057983 */ /* 0x000ee80000300800 */
[----:B0-----:R-:W3:Y:S04]  /*90dd0*/  LDL.LU R6, [R1+0xd48] ;  /* 0x000d480001067983 */ /* 0x001ee80000300800 */
[----:B------:R-:W3:Y:S04]  /*90de0*/  LDL.LU R7, [R1+0xd4c] ;  /* 0x000d4c0001077983 */ /* 0x000ee80000300800 */
[----:B------:R0:W-:Y:S04]  /*90df0*/  STL.64 [R1+0xd80], R16 ;  /* 0x000d801001007387 */ /* 0x0001e80000100a00 */
[----:B------:R-:W-:Y:S01]  /*90e00*/  STL.64 [R1+0xd88], R18 ;  /* 0x000d881201007387 */ /* 0x000fe20000100a00 */
[----:B0-----:R-:W-:-:S02]  /*90e10*/  IMAD.MOV.U32 R17, RZ, RZ, R14 ;  /* 0x000000ffff117224 */ /* 0x001fc400078e000e */
[----:B------:R-:W-:Y:S02]  /*90e20*/  IMAD.MOV.U32 R16, RZ, RZ, R15 ;  /* 0x000000ffff107224 */ /* 0x000fe400078e000f */
[----:B------:R-:W4:Y:S04]  /*90e30*/  LDL.LU.64 R14, [R1+0x3618] ;  /* 0x00361800010e7983 */ /* 0x000f280000300a00 */
[----:B------:R-:W4:Y:S01]  /*90e40*/  LDL.LU.64 R12, [R1+0x3610] ;  /* 0x00361000010c7983 */ /* 0x000f220000300a00 */
[----:B------:R-:W-:Y:S02]  /*90e50*/  IMAD.MOV.U32 R22, RZ, RZ, R2 ;  /* 0x000000ffff167224 */ /* 0x000fe400078e0002 */
[----:B------:R-:W-:Y:S01]  /*90e60*/  IMAD.MOV.U32 R23, RZ, RZ, R0 ;  /* 0x000000ffff177224 */ /* 0x000fe200078e0000 */
[----:B------:R0:W-:Y:S04]  /*90e70*/  STL.64 [R1+0x34c0], R16 ;  /* 0x0034c01001007387 */ /* 0x0001e80000100a00 */
[----:B0-----:R-:W3:Y:S04]  /*90e80*/  LDL.LU R16, [R1+0xd20] ;  /* 0x000d200001107983 */ /* 0x001ee80000300800 */
[----:B------:R-:W3:Y:S04]  /*90e90*/  LDL.LU R17, [R1+0xd24] ;  /* 0x000d240001117983 */ /* 0x000ee80000300800 */
[----:B------:R-:W3:Y:S04]  /*90ea0*/  LDL.LU R18, [R1+0xd28] ;  /* 0x000d280001127983 */ /* 0x000ee80000300800 */
[----:B------:R-:W3:Y:S01]  /*90eb0*/  LDL.LU R19, [R1+0xd2c] ;  /* 0x000d2c0001137983 */ /* 0x000ee20000300800 */
[----:B----4-:R-:W-:-:S15]  /*90ec0*/  HMMA.16816.F32.BF16 R12, R24, R22, R12 ;  /* 0x00000016180c723c */ /* 0x010fde000004180c */
[----:B------:R-:W-:-:S08]  /*90ed0*/  NOP ;  /* 0x0000000000007918 */ /* 0x000fd00000000000 */
[----:B------:R-:W-:Y:S04]  /*90ee0*/  STL.64 [R1+0xd70], R12 ;  /* 0x000d700c01007387 */ /* 0x000fe80000100a00 */
[----:B------:R0:W-:Y:S04]  /*90ef0*/  STL.64 [R1+0xd78], R14 ;  /* 0x000d780e01007387 */ /* 0x0001e80000100a00 */
[----:B0-----:R-:W2:Y:S04]  /*90f00*/  LDL.LU.64 R14, [R1+0x3608] ;  /* 0x00360800010e7983 */ /* 0x001ea80000300a00 */
[----:B------:R0:W-:Y:S04]  /*90f10*/  STL.64 [R1+0x3418], R22 ;  /* 0x0034181601007387 */ /* 0x0001e80000100a00 */
[----:B------:R-:W4:Y:S04]  /*90f20*/  LDL.LU R20, [R1+0xd50] ;  /* 0x000d500001147983 */ /* 0x000f280000300800 */
[----:B------:R-:W4:Y:S04]  /*90f30*/  LDL.LU R21, [R1+0xd54] ;  /* 0x000d540001157983 */ /* 0x000f280000300800 */
[----:B0-----:R-:W4:Y:S04]  /*90f40*/  LDL.LU R22, [R1+0xd58] ;  /* 0x000d580001167983 */ /* 0x001f280000300800 */
[----:B------:R-:W4:Y:S01]  /*90f50*/  LDL.LU R23, [R1+0xd5c] ;  /* 0x000d5c0001177983 */ /* 0x000f220000300800 */
[----:B--2---:R-:W-:Y:S06]  /*90f60*/  HMMA.16816.F32.BF16 R8, R24, R14, R8 ;  /* 0x0000000e1808723c */ /* 0x004fec0000041808 */
[----:B------:R-:W-:-:S15]  /*90f70*/  IMAD.MOV.U32 R3, RZ, RZ, R15 ;  /* 0x000000ffff037224 */ /* 0x000fde00078e000f */
[----:B------:R-:W-:-:S02]  /*90f80*/  NOP ;  /* 0x0000000000007918 */ /* 0x000fc40000000000 */
[----:B------:R-:W-:Y:S04]  /*90f90*/  STL.64 [R1+0xd60], R8 ;  /* 0x000d600801007387 */ /* 0x000fe80000100a00 */
[----:B------:R0:W-:Y:S04]  /*90fa0*/  STL.64 [R1+0xd68], R10 ;  /* 0x000d680a01007387 */ /* 0x0001e80000100a00 */
[----:B0-----:R-:W2:Y:S01]  /*90fb0*/  LDL.LU R10, [R1+0x3600] ;  /* 0x00360000010a7983 */ /* 0x001ea20000300800 */
[----:B------:R-:W-:-:S03]  /*90fc0*/  IMAD.MOV.U32 R11, RZ, RZ, R14 ;  /* 0x000000ffff0b7224 */ /* 0x000fc600078e000e */
[----:B------:R-:W4:Y:S02]  /*90fd0*/  LDL.LU.64 R14, [R1+0x35f8] ;  /* 0x0035f800010e7983 */ /* 0x000f240000300a00 */
[----:B----4-:R-:W-:-:S15]  /*90fe0*/  HMMA.16816.F32.BF16 R20, R24, R14, R20 ;  /* 0x0000000e1814723c */ /* 0x010fde0000041814 */
[----:B------:R-:W-:-:S08]  /*90ff0*/  NOP ;  /* 0x0000000000007918 */ /* 0x000fd00000000000 */
[----:B------:R0:W-:Y:S04]  /*91000*/  STL.64 [R1+0xd50], R20 ;  /* 0x000d501401007387 */ /* 0x0001e80000100a00 */
[----:B------:R1:W-:Y:S01]  /*91010*/  STL.64 [R1+0xd58], R22 ;  /* 0x000d581601007387 */ /* 0x0003e20000100a00 */
[----:B0-----:R-:W-:Y:S02]  /*91020*/  IMAD.MOV.U32 R21, RZ, RZ, R14 ;  /* 0x000000ffff157224 */ /* 0x001fe400078e000e */
[----:B------:R-:W-:Y:S02]  /*91030*/  IMAD.MOV.U32 R20, RZ, RZ, R15 ;  /* 0x000000ffff147224 */ /* 0x000fe400078e000f */
[----:B------:R-:W3:Y:S04]  /*91040*/  LDL.LU.64 R14, [R1+0x35f0] ;  /* 0x0035f000010e7983 */ /* 0x000ee80000300a00 */
[----:B------:R-:W-:Y:S04]  /*91050*/  STL.64 [R1+0x3488], R20 ;  /* 0x0034881401007387 */ /* 0x000fe80000100a00 */
[----:B-1----:R-:W4:Y:S01]  /*91060*/  LDL.64 R22, [R1+0x178] ;  /* 0x0001780001167983 */ /* 0x002f220000100a00 */
[----:B---3--:R-:W-:Y:S06]  /*91070*/  HMMA.16816.F32.BF16 R4, R24, R14, R4 ;  /* 0x0000000e1804723c */ /* 0x008fec0000041804 */
[----:B------:R-:W-:-:S02]  /*91080*/  IMAD.MOV.U32 R2, RZ, RZ, R14 ;  /* 0x000000ffff027224 */ /* 0x000fc400078e000e */
[----:B------:R-:W-:-:S15]  /*91090*/  IMAD.MOV.U32 R0, RZ, RZ, R15 ;  /* 0x000000ffff007224 */ /* 0x000fde00078e000f */
[----:B------:R-:W-:Y:S04]  /*910a0*/  STL.64 [R1+0xd40], R4 ;  /* 0x000d400401007387 */ /* 0x000fe80000100a00 */
[----:B------:R0:W-:Y:S04]  /*910b0*/  STL.64 [R1+0xd48], R6 ;  /* 0x000d480601007387 */ /* 0x0001e80000100a00 */
[----:B0-----:R-:W3:Y:S04]  /*910c0*/  LDL.LU.64 R6, [R1+0x35e8] ;  /* 0x0035e80001067983 */ /* 0x001ee80000300a00 */
[----:B------:R-:W2:Y:S04]  /*910d0*/  LDL.LU.64 R14, [R1+0x35e0] ;  /* 0x0035e000010e7983 */ /* 0x000ea80000300a00 */
[----:B------:R-:W2:Y:S04]  /*910e0*/  LDL.LU.64 R12, [R1+0x35d8] ;  /* 0x0035d800010c7983 */ /* 0x000ea80000300a00 */
[----:B------:R-:W-:Y:S01]  /*910f0*/  STL [R1+0x336c], R0 ;  /* 0x00336c0001007387 */ /* 0x000fe20000100800 */
[----:B----4-:R-:W-:-:S03]  /*91100*/  IMAD.MOV.U32 R8, RZ, RZ, R23 ;  /* 0x000000ffff087224 */ /* 0x010fc600078e0017 */
[----:B------:R-:W-:Y:S01]  /*91110*/  STL [R1+0x3368], R2 ;  /* 0x0033680201007387 */ /* 0x000fe20000100800 */
[----:B------:R-:W-:Y:S01]  /*91120*/  IMAD.MOV.U32 R9, RZ, RZ, R22 ;  /* 0x000000ffff097224 */ /* 0x000fe200078e0016 */
[----:B--2---:R-:W-:-:S15]  /*91130*/  HMMA.16816.F32.BF16 R12, R24, R22, R12 ;  /* 0x00000016180c723c */ /* 0x004fde000004180c */
[----:B------:R-:W-:-:S08]  /*91140*/  NOP ;  /* 0x0000000000007918 */ /* 0x000fd00000000000 */
[----:B------:R-:W-:Y:S04]  /*91150*/  STL.64 [R1+0xd30], R12 ;  /* 0x000d300c01007387 */ /* 0x000fe80000100a00 */
[----:B------:R0:W-:Y:S04]  /*91160*/  STL.64 [R1+0xd38], R14 ;  /* 0x000d380e01007387 */ /* 0x0001e80000100a00 */
[----:B0-----:R-:W2:Y:S04]  /*91170*/  LDL.LU.64 R14, [R1+0x35d0] ;  /* 0x0035d000010e7983 */ /* 0x001ea80000300a00 */
[----:B------:R-:W-:Y:S04]  /*91180*/  STL [R1+0x3374], R8 ;  /* 0x0033740801007387 */ /* 0x000fe80000100800 */
[----:B------:R-:W-:Y:S04]  /*91190*/  STL [R1+0x3370], R9 ;  /* 0x0033700901007387 */ /* 0x000fe80000100800 */
[----:B------:R3:W-:Y:S02]  /*911a0*/  STL.64 [R1+0x35a0], R10 ;  /* 0x0035a00a01007387 */ /* 0x0007e40000100a00 */
[----:B---3--:R-:W-:Y:S06]  /*911b0*/  HMMA.16816.F32.BF16 R8, R24, R6, R16 ;  /* 0x000000061808723c */ /* 0x008fec0000041810 */
[----:B------:R-:W-:-:S02]  /*911c0*/  IMAD.MOV.U32 R13, RZ, RZ, R6 ;  /* 0x000000ffff0d7224 */ /* 0x000fc400078e0006 */
[----:B------:R-:W-:-:S15]  /*911d0*/  IMAD.MOV.U32 R12, RZ, RZ, R7 ;  /* 0x000000ffff0c7224 */ /* 0x000fde00078e0007 */
[----:B------:R-:W-:Y:S04]  /*911e0*/  STL.64 [R1+0xd20], R8 ;  /* 0x000d200801007387 */ /* 0x000fe80000100a00 */
[----:B------:R-:W-:Y:S04]  /*911f0*/  STL.64 [R1+0xd28], R10 ;  /* 0x000d280a01007387 */ /* 0x000fe80000100a00 */
[----:B------:R-:W3:Y:S04]  /*91200*/  LDL.LU R4, [R1+0xcc0] ;  /* 0x000cc00001047983 */ /* 0x000ee80000300800 */
[----:B------:R-:W3:Y:S04]  /*91210*/  LDL.LU R5, [R1+0xcc4] ;  /* 0x000cc40001057983 */ /* 0x000ee80000300800 */
[----:B------:R-:W4:Y:S04]  /*91220*/  LDL.LU R6, [R1+0xcc8] ;  /* 0x000cc80001067983 */ /* 0x000f280000300800 */
[----:B------:R-:W4:Y:S04]  /*91230*/  LDL.LU R7, [R1+0xccc] ;  /* 0x000ccc0001077983 */ /* 0x000f280000300800 */
[----:B------:R-:W2:Y:S04]  /*91240*/  LDL.64 R18, [R1+0x148] ;  /* 0x0001480001127983 */ /* 0x000ea80000100a00 */
        /* <DEDUP_REMOVED lines=19> */
[----:B------:R-:W-:Y:S04]  /*91380*/  STL.64 [R1+0x3568], R4 ;  /* 0x0035680401007387 */ /* 0x000fe80000100a00 */
[----:B0-----:R-:W3:Y:S04]  /*91390*/  LDL.64 R6, [R1+0x118] ;  /* 0x0001180001067983 */ /* 0x001ee80000100a00 */
[----:B---3--:R0:W-:Y:S04]  /*913a0*/  STL.64 [R1+0x3580], R6 ;  /* 0x0035800601007387 */ /* 0x0081e80000100a00 */
[----:B0-----:R-:W3:Y:S04]  /*913b0*/  LDL.64 R6, [R1+0x128] ;  /* 0x0001280001067983 */ /* 0x001ee80000100a00 */
[----:B---3--:R0:W-:Y:S04]  /*913c0*/  STL.64 [R1+0x3598], R6 ;  /* 0x0035980601007387 */ /* 0x0081e80000100a00 */
[----:B------:R-:W3:Y:S04]  /*913d0*/  LDL.64 R22, [R1+0x108] ;  /* 0x0001080001167983 */ /* 0x000ee80000100a00 */
[----:B0-----:R-:W4:Y:S04]  /*913e0*/  LDL.64 R6, [R1+0x138] ;  /* 0x0001380001067983 */ /* 0x001f280000100a00 */
[----:B---3--:R0:W-:Y:S04]  /*913f0*/  STL.64 [R1+0x3578], R22 ;  /* 0x0035781601007387 */ /* 0x0081e80000100a00 */
[----:B------:R-:W3:Y:S04]  /*91400*/  LDL.LU R20, [R1+0xcd0] ;  /* 0x000cd00001147983 */ /* 0x000ee80000300800 */
[----:B------:R-:W3:Y:S04]  /*91410*/  LDL.LU R21, [R1+0xcd4] ;  /* 0x000cd40001157983 */ /* 0x000ee80000300800 */
[----:B0-----:R-:W4:Y:S04]  /*91420*/  LDL.LU R22, [R1+0xcd8] ;  /* 0x000cd80001167983 */ /* 0x001f280000300800 */
[----:B------:R-:W4:Y:S01]  /*91430*/  LDL.LU R23, [R1+0xcdc] ;  /* 0x000cdc0001177983 */ /* 0x000f220000300800 */
[----:B--2---:R-:W-:Y:S06]  /*91440*/  HMMA.16816.F32.BF16 R8, R24, R18, R8 ;  /* 0x000000121808723c */ /* 0x004fec0000041808 */
        /* <DEDUP_REMOVED lines=8> */
[----:B------:R-:W-:Y:S04]  /*914d0*/  STL [R1+0x337c], R12 ;  /* 0x00337c0c01007387 */ /* 0x000fe80000100800 */
[----:B------:R-:W-:Y:S04]  /*914e0*/  STL [R1+0x3378], R13 ;  /* 0x0033780d01007387 */ /* 0x000fe80000100800 */
        /* <DEDUP_REMOVED lines=11> */
[----:B0-----:R-:W3:Y:S04]  /*915a0*/  LDL.LU.64 R10, [R1+0x35b0] ;  /* 0x0035b000010a7983 */ /* 0x001ee80000300a00 */
[----:B------:R-:W3:Y:S01]  /*915b0*/  LDL.LU.64 R8, [R1+0x35a8] ;  /* 0x0035a80001087983 */ /* 0x000ee20000300a00 */
[----:B------:R-:W-:-:S02]  /*915c0*/  IMAD.MOV.U32 R2, RZ, RZ, R19 ;  /* 0x000000ffff027224 */ /* 0x000fc400078e0013 */
[----:B------:R-:W-:Y:S02]  /*915d0*/  IMAD.MOV.U32 R0, RZ, RZ, R18 ;  /* 0x000000ffff007224 */ /* 0x000fe400078e0012 */
[----:B------:R-:W4:Y:S04]  /*915e0*/  LDL.64 R18, [R1+0xf8] ;  /* 0x0000f80001127983 */ /* 0x000f280000100a00 */
        /* <DEDUP_REMOVED lines=21> */
[----:B------:R0:W-:Y:S04]  /*91740*/  STL [R1+0x3398], R12 ;  /* 0x0033980c01007387 */ /* 0x0001e80000100800 */
[----:B------:R1:W-:Y:S04]  /*91750*/  STL.64 [R1+0x3558], R14 ;  /* 0x0035580e01007387 */ /* 0x0003e80000100a00 */
[----:B0-----:R-:W4:Y:S04]  /*91760*/  LDL.LU R12, [R1+0xcb0] ;  /* 0x000cb000010c7983 */ /* 0x001f280000300800 */
[----:B------:R-:W4:Y:S04]  /*91770*/  LDL.LU R13, [R1+0xcb4] ;  /* 0x000cb400010d7983 */ /* 0x000f280000300800 */
[----:B-1----:R-:W4:Y:S04]  /*91780*/  LDL.LU R14, [R1+0xcb8] ;  /* 0x000cb800010e7983 */ /* 0x002f280000300800 */
        /* <DEDUP_REMOVED lines=17> */
[----:B------:R-:W3:Y:S04]  /*918a0*/  LDL.64 R22, [R1+0x98] ;  /* 0x0000980001167983 */ /* 0x000ee80000100a00 */
[----:B---3--:R0:W-:Y:S04]  /*918b0*/  STL.64 [R1+0x34f0], R22 ;  /* 0x0034f01601007387 */ /* 0x0081e80000100a00 */
[----:B0-----:R-:W3:Y:S04]  /*918c0*/  LDL.64 R22, [R1+0xa8] ;  /* 0x0000a80001167983 */ /* 0x001ee80000100a00 */
[----:B---3--:R0:W-:Y:S04]  /*918d0*/  STL.64 [R1+0x3508], R22 ;  /* 0x0035081601007387 */ /* 0x0081e80000100a00 */
[----:B0-----:R-:W3:Y:S01]  /*918e0*/  LDL.64 R22, [R1+0xb8] ;  /* 0x0000b80001167983 */ /* 0x001ee20000100a00 */
[----:B----4-:R-:W-:Y:S03]  /*918f0*/  HMMA.16816.F32.BF16 R12, R24, R18, R12 ;  /* 0x00000012180c723c */ /* 0x010fe6000004180c */
[----:B---3--:R0:W-:Y:S04]  /*91900*/  STL.64 [R1+0x3520], R22 ;  /* 0x0035201601007387 */ /* 0x0081e80000100a00 */
[----:B0-----:R-:W3:Y:S01]  /*91910*/  LDL.64 R22, [R1+0xc8] ;  /* 0x0000c80001167983 */ /* 0x001ee20000100a00 */
[----:B------:R-:W-:-:S02]  /*91920*/  IMAD.MOV.U32 R9, RZ, RZ, R18 ;  /* 0x000000ffff097224 */ /* 0x000fc400078e0012 */
[----:B------:R-:W-:Y:S01]  /*91930*/  IMAD.MOV.U32 R8, RZ, RZ, R19 ;  /* 0x000000ffff087224 */ /* 0x000fe200078e0013 */
[----:B---3--:R2:W-:Y:S04]  /*91940*/  STL.64 [R1+0x3538], R22 ;  /* 0x0035381601007387 */ /* 0x0085e80000100a00 */
[----:B------:R-:W-:Y:S04]  /*91950*/  STL [R1+0x33ac], R0 ;  /* 0x0033ac0001007387 */ /* 0x000fe80000100800 */
[----:B------:R-:W-:Y:S04]  /*91960*/  STL [R1+0x33a8], R2 ;  /* 0x0033a80201007387 */ /* 0x000fe80000100800 */
[----:B------:R0:W-:Y:S04]  /*91970*/  STL.64 [R1+0xcb0], R12 ;  /* 0x000cb00c01007387 */ /* 0x0001e80000100a00 */
[----:B------:R1:W-:Y:S01]  /*91980*/  STL.64 [R1+0xcb8], R14 ;  /* 0x000cb80e01007387 */ /* 0x0003e20000100a00 */
[----:B--2---:R-:W-:-:S02]  /*91990*/  IMAD.MOV.U32 R22, RZ, RZ, R5 ;  /* 0x000000ffff167224 */ /* 0x004fc400078e0005 */
[----:B------:R-:W-:Y:S01]  /*919a0*/  IMAD.MOV.U32 R23, RZ, RZ, R4 ;  /* 0x000000ffff177224 */ /* 0x000fe200078e0004 */
[----:B0-----:R-:W2:Y:S04]  /*919b0*/  LDL.LU R12, [R1+0xca0] ;  /* 0x000ca000010c7983 */ /* 0x001ea80000300800 */
[----:B------:R-:W2:Y:S04]  /*919c0*/  LDL.LU R13, [R1+0xca4] ;  /* 0x000ca400010d7983 */ /* 0x000ea80000300800 */
[----:B-1----:R-:W2:Y:S04]  /*919d0*/  LDL.LU R14, [R1+0xca8] ;  /* 0x000ca800010e7983 */ /* 0x002ea80000300800 */
[----:B------:R-:W2:Y:S04]  /*919e0*/  LDL.LU R15, [R1+0xcac] ;  /* 0x000cac00010f7983 */ /* 0x000ea80000300800 */
[----:B------:R0:W-:Y:S04]  /*919f0*/  STL.64 [R1+0x3550], R22 ;  /* 0x0035501601007387 */ /* 0x0001e80000100a00 */
        /* <DEDUP_REMOVED lines=73> */
[----:B0-----:R-:W3:Y:S04]  /*91e90*/  LDL.LU.64 R18, [R1+0x3500] ;  /* 0x0035000001127983 */ /* 0x001ee80000300a00 */
[----:B------:R-:W3:Y:S04]  /*91ea0*/  LDL.LU.64 R16, [R1+0x34f8] ;  /* 0x0034f80001107983 */ /* 0x000ee80000300a00 */
[----:B------:R-:W2:Y:S04]  /*91eb0*/  LDL.LU.64 R22, [R1+0x34f0] ;  /* 0x0034f00001167983 */ /* 0x000ea80000300a00 */
[----:B------:R-:W-:Y:S04]  /*91ec0*/  STL [R1+0x33d4], R9 ;  /* 0x0033d40901007387 */ /* 0x000fe80000100800 */
[----:B------:R0:W-:Y:S04]  /*91ed0*/  STL [R1+0x33d0], R8 ;  /* 0x0033d00801007387 */ /* 0x0001e80000100800 */
[----:B------:R1:W-:Y:S04]  /*91ee0*/  STL.64 [R1+0x34d0], R10 ;  /* 0x0034d00a01007387 */ /* 0x0003e80000100a00 */
[----:B0-----:R-:W2:Y:S04]  /*91ef0*/  LDL.LU R8, [R1+0xc50] ;  /* 0x000c500001087983 */ /* 0x001ea80000300800 */
[----:B------:R-:W2:Y:S04]  /*91f00*/  LDL.LU R9, [R1+0xc54] ;  /* 0x000c540001097983 */ /* 0x000ea80000300800 */
[----:B-1----:R-:W2:Y:S04]  /*91f10*/  LDL.LU R10, [R1+0xc58] ;  /* 0x000c5800010a7983 */ /* 0x002ea80000300800 */
[----:B------:R-:W2:Y:S02]  /*91f20*/  LDL.LU R11, [R1+0xc5c] ;  /* 0x000c5c00010b7983 */ /* 0x000ea40000300800 */
[----:B--2---:R-:W-:Y:S06]  /*91f30*/  HMMA.16816.F32.BF16 R8, R24, R22, R8 ;  /* 0x000000161808723c */ /* 0x004fec0000041808 */
[----:B------:R-:W-:-:S02]  /*91f40*/  IMAD.MOV.U32 R13, RZ, RZ, R23 ;  /* 0x000000ffff0d7224 */ /* 0x000fc400078e0017 */
[----:B------:R-:W-:-:S15]  /*91f50*/  IMAD.MOV.U32 R12, RZ, RZ, R22 ;  /* 0x000000ffff0c7224 */ /* 0x000fde00078e0016 */
[----:B------:R-:W-:Y:S04]  /*91f60*/  STL.64 [R1+0xc50], R8 ;  /* 0x000c500801007387 */ /* 0x000fe80000100a00 */
[----:B------:R3:W-:Y:S02]  /*91f70*/  STL.64 [R1+0xc58], R10 ;  /* 0x000c580a01007387 */ /* 0x0007e40000100a00 */
[----:B---3--:R-:W-:Y:S02]  /*91f80*/  HMMA.16816.F32.BF16 R8, R24, R6, R16 ;  /* 0x000000061808723c */ /* 0x008fe40000041810 */
[----:B------:R-:W-:Y:S04]  /*91f90*/  STL [R1+0x33dc], R13 ;  /* 0x0033dc0d01007387 */ /* 0x000fe80000100800 */
[----:B------:R-:W-:Y:S04]  /*91fa0*/  STL [R1+0x33d8], R12 ;  /* 0x0033d80c01007387 */ /* 0x000fe80000100800 */
[----:B----4-:R-:W-:-:S13]  /*91fb0*/  STL.64 [R1+0x34c8], R14 ;  /* 0x0034c80e01007387 */ /* 0x010fda0000100a00 */
        /* <DEDUP_REMOVED lines=8> */
[----:B------:R-:W2:Y:S01]  /*92040*/  LDL.64 R14, [R1+0x68] ;  /* 0x00006800010e7983 */ /* 0x000ea20000100a00 */
[----:B------:R-:W-:-:S02]  /*92050*/  IMAD.MOV.U32 R28, RZ, RZ, R6 ;  /* 0x000000ffff1c7224 */ /* 0x000fc400078e0006 */
[----:B------:R-:W-:Y:S01]  /*92060*/  IMAD.MOV.U32 R29, RZ, RZ, R7 ;  /* 0x000000ffff1d7224 */ /* 0x000fe200078e0007 */
[----:B0-----:R-:W3:Y:S04]  /*92070*/  LDL.64 R10, [R1+0x78] ;  /* 0x00007800010a7983 */ /* 0x001ee80000100a00 */
[----:B--2---:R0:W-:Y:S04]  /*92080*/  STL.64 [R1+0x34e8], R14 ;  /* 0x0034e80e01007387 */ /* 0x0041e80000100a00 */
[----:B------:R-:W3:Y:S04]  /*92090*/  LDL.LU R12, [R1+0xc30] ;  /* 0x000c3000010c7983 */ /* 0x000ee80000300800 */
[----:B------:R-:W3:Y:S04]  /*920a0*/  LDL.LU R13, [R1+0xc34] ;  /* 0x000c3400010d7983 */ /* 0x000ee80000300800 */
[----:B0-----:R-:W3:Y:S04]  /*920b0*/  LDL.LU R14, [R1+0xc38] ;  /* 0x000c3800010e7983 */ /* 0x001ee80000300800 */
[----:B------:R-:W3:Y:S04]  /*920c0*/  LDL.LU R15, [R1+0xc3c] ;  /* 0x000c3c00010f7983 */ /* 0x000ee80000300800 */
[----:B------:R-:W2:Y:S04]  /*920d0*/  LDL.LU R4, [R1+0xbe0] ;  /* 0x000be00001047983 */ /* 0x000ea80000300800 */
[----:B------:R-:W2:Y:S04]  /*920e0*/  LDL.LU R5, [R1+0xbe4] ;  /* 0x000be40001057983 */ /* 0x000ea80000300800 */
[----:B------:R-:W4:Y:S04]  /*920f0*/  LDL.LU R6, [R1+0xbe8] ;  /* 0x000be80001067983 */ /* 0x000f280000300800 */
[----:B------:R-:W4:Y:S04]  /*92100*/  LDL.LU R7, [R1+0xbec] ;  /* 0x000bec0001077983 */ /* 0x000f280000300800 */
[----:B------:R-:W3:Y:S04]  /*92110*/  LDL.LU R16, [R1+0xc10] ;  /* 0x000c100001107983 */ /* 0x000ee80000300800 */
[----:B------:R-:W3:Y:S04]  /*92120*/  LDL.LU R17, [R1+0xc14] ;  /* 0x000c140001117983 */ /* 0x000ee80000300800 */
[----:B------:R-:W3:Y:S04]  /*92130*/  LDL.LU R18, [R1+0xc18] ;  /* 0x000c180001127983 */ /* 0x000ee80000300800 */
[----:B------:R-:W3:Y:S04]  /*92140*/  LDL.LU R19, [R1+0xc1c] ;  /* 0x000c1c0001137983 */ /* 0x000ee80000300800 */
[----:B----4-:R0:W-:Y:S04]  /*92150*/  STL.64 [R1+0x3498], R6 ;  /* 0x0034980601007387 */ /* 0x0101e80000100a00 */
[----:B--2---:R-:W-:Y:S04]  /*92160*/  STL.64 [R1+0x3490], R4 ;  /* 0x0034900401007387 */ /* 0x004fe80000100a00 */
[----:B0-----:R-:W2:Y:S04]  /*92170*/  LDL.64 R6, [R1+0x38] ;  /* 0x0000380001067983 */ /* 0x001ea80000100a00 */
[----:B--2---:R0:W-:Y:S04]  /*92180*/  STL.64 [R1+0x34a8], R6 ;  /* 0x0034a80601007387 */ /* 0x0041e80000100a00 */
[----:B------:R-:W2:Y:S04]  /*92190*/  LDL.64 R22, [R1+0x28] ;  /* 0x0000280001167983 */ /* 0x000ea80000100a00 */
[----:B0-----:R-:W4:Y:S04]  /*921a0*/  LDL.64 R6, [R1+0x48] ;  /* 0x0000480001067983 */ /* 0x001f280000100a00 */
[----:B--2---:R0:W-:Y:S04]  /*921b0*/  STL.64 [R1+0x34a0], R22 ;  /* 0x0034a01601007387 */ /* 0x0041e80000100a00 */
[----:B------:R-:W2:Y:S04]  /*921c0*/  LDL.LU R20, [R1+0xbf0] ;  /* 0x000bf00001147983 */ /* 0x000ea80000300800 */
[----:B------:R-:W2:Y:S04]  /*921d0*/  LDL.LU R21, [R1+0xbf4] ;  /* 0x000bf40001157983 */ /* 0x000ea80000300800 */
[----:B0-----:R-:W4:Y:S04]  /*921e0*/  LDL.LU R22, [R1+0xbf8] ;  /* 0x000bf80001167983 */ /* 0x001f280000300800 */
[----:B------:R-:W4:Y:S01]  /*921f0*/  LDL.LU R23, [R1+0xbfc] ;  /* 0x000bfc0001177983 */ /* 0x000f220000300800 */
[----:B---3--:R-:W-:Y:S06]  /*92200*/  HMMA.16816.F32.BF16 R12, R24, R10, R12 ;  /* 0x0000000a180c723c */ /* 0x008fec000004180c */
[----:B------:R-:W-:-:S02]  /*92210*/  IMAD.MOV.U32 R2, RZ, RZ, R10 ;  /* 0x000000ffff027224 */ /* 0x000fc400078e000a */
[----:B------:R-:W-:Y:S01]  /*92220*/  IMAD.MOV.U32 R0, RZ, RZ, R11 ;  /* 0x000000ffff007224 */ /* 0x000fe200078e000b */
[----:B----4-:R-:W-:Y:S04]  /*92230*/  STL.64 [R1+0x34b8], R22 ;  /* 0x0034b81601007387 */ /* 0x010fe80000100a00 */
[----:B--2---:R0:W-:Y:S04]  /*92240*/  STL.64 [R1+0x34b0], R20 ;  /* 0x0034b01401007387 */ /* 0x0041e80000100a00 */
        /* <DEDUP_REMOVED lines=18> */
[----:B------:R-:W-:Y:S02]  /*92370*/  IMAD.MOV.U32 R8, RZ, RZ, R15 ;  /* 0x000000ffff087224 */ /* 0x000fe400078e000f */
[----:B------:R-:W-:-:S02]  /*92380*/  IMAD.MOV.U32 R9, RZ, RZ, R14 ;  /* 0x000000ffff097224 */ /* 0x000fc400078e000e */
[----:B------:R-:W4:Y:S04]  /*92390*/  LDL.LU.64 R14, [R1+0x34c8] ;  /* 0x0034c800010e7983 */ /* 0x000f280000300a00 */
[----:B------:R-:W-:Y:S04]  /*923a0*/  STL [R1+0x33f4], R8 ;  /* 0x0033f40801007387 */ /* 0x000fe80000100800 */
[----:B------:R-:W-:Y:S04]  /*923b0*/  STL [R1+0x33f0], R9 ;  /* 0x0033f00901007387 */ /* 0x000fe80000100800 */
[----:B---3--:R0:W-:Y:S04]  /*923c0*/  STL.64 [R1+0x3480], R10 ;  /* 0x0034800a01007387 */ /* 0x0081e80000100a00 */
[----:B0-----:R-:W3:Y:S01]  /*923d0*/  LDL.64 R10, [R1+0x58] ;  /* 0x00005800010a7983 */ /* 0x001ee20000100a00 */
[----:B--2---:R-:W-:Y:S06]  /*923e0*/  HMMA.16816.F32.BF16 R20, R24, R6, R20 ;  /* 0x000000061814723c */ /* 0x004fec0000041814 */
[----:B------:R-:W-:-:S02]  /*923f0*/  IMAD.MOV.U32 R29, RZ, RZ, R6 ;  /* 0x000000ffff1d7224 */ /* 0x000fc400078e0006 */
[----:B------:R-:W-:Y:S01]  /*92400*/  IMAD.MOV.U32 R28, RZ, RZ, R7 ;  /* 0x000000ffff1c7224 */ /* 0x000fe200078e0007 */
[----:B---3--:R-:W-:Y:S06]  /*92410*/  HMMA.16816.F32.BF16 R16, R24, R10, R16 ;  /* 0x0000000a1810723c */ /* 0x008fec0000041810 */
[----:B------:R-:W-:Y:S02]  /*92420*/  IMAD.MOV.U32 R12, RZ, RZ, R11 ;  /* 0x000000ffff0c7224 */ /* 0x000fe400078e000b */
[----:B------:R-:W-:-:S15]  /*92430*/  IMAD.MOV.U32 R13, RZ, RZ, R10 ;  /* 0x000000ffff0d7224 */ /* 0x000fde00078e000a */
[----:B------:R0:W-:Y:S04]  /*92440*/  STL.64 [R1+0xc10], R16 ;  /* 0x000c101001007387 */ /* 0x0001e80000100a00 */
[----:B------:R1:W-:Y:S04]  /*92450*/  STL.64 [R1+0xc18], R18 ;  /* 0x000c181201007387 */ /* 0x0003e80000100a00 */
[----:B0-----:R-:W2:Y:S04]  /*92460*/  LDL.LU.64 R16, [R1+0x34c0] ;  /* 0x0034c00001107983 */ /* 0x001ea80000300a00 */
[----:B------:R-:W3:Y:S04]  /*92470*/  LDL.LU R8, [R1+0xbd0] ;  /* 0x000bd00001087983 */ /* 0x000ee80000300800 */
[----:B------:R-:W3:Y:S04]  /*92480*/  LDL.LU R9, [R1+0xbd4] ;  /* 0x000bd40001097983 */ /* 0x000ee80000300800 */
[----:B------:R-:W3:Y:S04]  /*92490*/  LDL.LU R10, [R1+0xbd8] ;  /* 0x000bd800010a7983 */ /* 0x000ee80000300800 */
[----:B------:R-:W3:Y:S04]  /*924a0*/  LDL.LU R11, [R1+0xbdc] ;  /* 0x000bdc00010b7983 */ /* 0x000ee80000300800 */
[----:B-1----:R-:W3:Y:S04]  /*924b0*/  LDL.64 R18, [R1+0x18] ;  /* 0x0000180001127983 */ /* 0x002ee80000100a00 */
[----:B------:R0:W-:Y:S04]  /*924c0*/  STL [R1+0x33fc], R12 ;  /* 0x0033fc0c01007387 */ /* 0x0001e80000100800 */
[----:B------:R1:W-:Y:S04]  /*924d0*/  STL [R1+0x33f8], R13 ;  /* 0x0033f80d01007387 */ /* 0x0003e80000100800 */
[----:B----4-:R4:W-:Y:S04]  /*924e0*/  STL.64 [R1+0x3478], R14 ;  /* 0x0034780e01007387 */ /* 0x0109e80000100a00 */
[----:B0-----:R-:W2:Y:S04]  /*924f0*/  LDL.LU R12, [R1+0xbc0] ;  /* 0x000bc000010c7983 */ /* 0x001ea80000300800 */
[----:B-1----:R-:W2:Y:S04]  /*92500*/  LDL.LU R13, [R1+0xbc4] ;  /* 0x000bc400010d7983 */ /* 0x002ea80000300800 */
[----:B----4-:R-:W4:Y:S04]  /*92510*/  LDL.LU R14, [R1+0xbc8] ;  /* 0x000bc800010e7983 */ /* 0x010f280000300800 */
[----:B------:R-:W4:Y:S04]  /*92520*/  LDL.LU R15, [R1+0xbcc] ;  /* 0x000bcc00010f7983 */ /* 0x000f280000300800 */
        /* <DEDUP_REMOVED lines=13> */
[----:B---3--:R-:W-:-:S15]  /*92600*/  HMMA.16816.F32.BF16 R4, R24, R22, R4 ;  /* 0x000000161804723c */ /* 0x008fde0000041804 */
[----:B------:R-:W-:-:S08]  /*92610*/  NOP ;  /* 0x0000000000007918 */ /* 0x000fd00000000000 */
[----:B------:R0:W-:Y:S04]  /*92620*/  STL.64 [R1+0xbe0], R4 ;  /* 0x000be00401007387 */ /* 0x0001e80000100a00 */
[----:B------:R-:W-:Y:S04]  /*92630*/  STL.64 [R1+0xbe8], R6 ;  /* 0x000be80601007387 */ /* 0x000fe80000100a00 */
[----:B------:R-:W3:Y:S01]  /*92640*/  LDL.LU.64 R20, [R1+0x3488] ;  /* 0x0034880001147983 */ /* 0x000ee20000300a00 */
[----:B0-----:R-:W-:Y:S02]  /*92650*/  IMAD.MOV.U32 R5, RZ, RZ, R22 ;  /* 0x000000ffff057224 */ /* 0x001fe400078e0016 */
[----:B------:R-:W-:-:S05]  /*92660*/  IMAD.MOV.U32 R4, RZ, RZ, R23 ;  /* 0x000000ffff047224 */ /* 0x000fca00078e0017 */
[----:B------:R0:W-:Y:S04]  /*92670*/  STL.64 [R1+0x3448], R4 ;  /* 0x0034480401007387 */ /* 0x0001e80000100a00 */
        /* <DEDUP_REMOVED lines=9> */
[----:B------:R-:W4:Y:S01]  /*92710*/  LDL.LU R7, [R1+0xbbc] ;  /* 0x000bbc0001077983 */ /* 0x000f220000300800 */
[----:B------:R-:W-:Y:S03]  /*92720*/  HMMA.16816.F32.BF16 R8, R24, R18, R8 ;  /* 0x000000121808723c */ /* 0x000fe60000041808 */
[----:B----4-:R0:W-:Y:S04]  /*92730*/  STL.64 [R1+0x3470], R6 ;  /* 0x0034700601007387 */ /* 0x0101e80000100a00 */
[----:B--2---:R-:W-:Y:S04]  /*92740*/  STL.64 [R1+0x3468], R4 ;  /* 0x0034680401007387 */ /* 0x004fe80000100a00 */
[----:B0-----:R-:W2:-:S12]  /*92750*/  LDL.64 R6, [R1+0x8] ;  /* 0x0000080001067983 */ /* 0x001e980000100a00 */
[----:B------:R-:W-:Y:S04]  /*92760*/  STL.64 [R1+0xbd0], R8 ;  /* 0x000bd00801007387 */ /* 0x000fe80000100a00 */
[----:B------:R0:W-:Y:S01]  /*92770*/  STL.64 [R1+0xbd8], R10 ;  /* 0x000bd80a01007387 */ /* 0x0001e20000100a00 */
[----:B------:R-:W-:Y:S02]  /*92780*/  IMAD.MOV.U32 R23, RZ, RZ, R16 ;  /* 0x000000ffff177224 */ /* 0x000fe400078e0010 */
[----:B------:R-:W-:Y:S01]  /*92790*/  IMAD.MOV.U32 R22, RZ, RZ, R17 ;  /* 0x000000ffff167224 */ /* 0x000fe200078e0011 */
[----:B0-----:R-:W4:Y:S04]  /*927a0*/  LDL.LU.64 R10, [R1+0x3480] ;  /* 0x00348000010a7983 */ /* 0x001f280000300a00 */
[----:B------:R-:W3:Y:S01]  /*927b0*/  LDL.LU R16, [R1+0x440] ;  /* 0x0004400001107983 */ /* 0x000ee20000300800 */
[----:B------:R-:W-:-:S03]  /*927c0*/  IMAD.MOV.U32 R8, RZ, RZ, R18 ;  /* 0x000000ffff087224 */ /* 0x000fc600078e0012 */
[----:B------:R-:W3:Y:S01]  /*927d0*/  LDL.LU R17, [R1+0x444] ;  /* 0x0004440001117983 */ /* 0x000ee20000300800 */
[----:B------:R-:W-:-:S03]  /*927e0*/  IMAD.MOV.U32 R9, RZ, RZ, R19 ;  /* 0x000000ffff097224 */ /* 0x000fc600078e0013 */
[----:B------:R-:W3:Y:S04]  /*927f0*/  LDL.LU R18, [R1+0x448] ;  /* 0x0004480001127983 */ /* 0x000ee80000300800 */
[----:B------:R-:W3:Y:S01]  /*92800*/  LDL.LU R19, [R1+0x44c] ;  /* 0x00044c0001137983 */ /* 0x000ee20000300800 */
        /* <DEDUP_REMOVED lines=13> */
[----:B0-----:R-:W2:Y:S04]  /*928e0*/  LDL.LU.64 R6, [R1+0x3460] ;  /* 0x0034600001067983 */ /* 0x001ea80000300a00 */
[----:B------:R-:W2:Y:S04]  /*928f0*/  LDL.LU.64 R4, [R1+0x3458] ;  /* 0x0034580001047983 */ /* 0x000ea80000300a00 */
[----:B------:R4:W-:Y:S04]  /*92900*/  STL.64 [R1+0x3138], R14 ;  /* 0x0031380e01007387 */ /* 0x0009e80000100a00 */
[----:B------:R0:W-:Y:S01]  /*92910*/  STL.64 [R1+0x3400], R12 ;  /* 0x0034000c01007387 */ /* 0x0001e20000100a00 */
[----:B----4-:R-:W-:-:S03]  /*92920*/  IMAD.MOV.U32 R14, RZ, RZ, R11 ;  /* 0x000000ffff0e7224 */ /* 0x010fc600078e000b */
[----:B------:R-:W2:Y:S01]  /*92930*/  LDL.LU R11, [R1+0x3450] ;  /* 0x00345000010b7983 */ /* 0x000ea20000300800 */
[----:B------:R-:W-:-:S05]  /*92940*/  IMAD.MOV.U32 R15, RZ, RZ, R3 ;  /* 0x000000ffff0f7224 */ /* 0x000fca00078e0003 */
[----:B------:R1:W-:Y:S04]  /*92950*/  STL.64 [R1+0x3410], R14 ;  /* 0x0034100e01007387 */ /* 0x0003e80000100a00 */
[----:B0-----:R-:W4:Y:S04]  /*92960*/  LDL.LU R12, [R1+0x3d0] ;  /* 0x0003d000010c7983 */ /* 0x001f280000300800 */
[----:B------:R-:W4:Y:S04]  /*92970*/  LDL.LU R13, [R1+0x3d4] ;  /* 0x0003d400010d7983 */ /* 0x000f280000300800 */
[----:B-1----:R-:W3:Y:S04]  /*92980*/  LDL.LU R14, [R1+0x3d8] ;  /* 0x0003d800010e7983 */ /* 0x002ee80000300800 */
[----:B------:R-:W3:Y:S01]  /*92990*/  LDL.LU R15, [R1+0x3dc] ;  /* 0x0003dc00010f7983 */ /* 0x000ee20000300800 */
[----:B------:R-:W0:Y:S01]  /*929a0*/  S2R R3, SR_TID.X ;  /* 0x0000000000037919 */ /* 0x000e220000002100 */
[----:B--2---:R-:W-:Y:S02]  /*929b0*/  HMMA.16816.F32.BF16 R4, R24, R10, R4 ;  /* 0x0000000a1804723c */ /* 0x004fe40000041804 */
[----:B---3--:R-:W-:Y:S04]  /*929c0*/  STL.64 [R1+0x3428], R14 ;  /* 0x0034280e01007387 */ /* 0x008fe80000100a00 */
[----:B----4-:R1:W-:Y:S04]  /*929d0*/  STL.64 [R1+0x3420], R12 ;  /* 0x0034200c01007387 */ /* 0x0103e80000100a00 */
[----:B-1----:R-:W2:Y:S04]  /*929e0*/  LDL.LU R12, [R1+0x3e0] ;  /* 0x0003e000010c7983 */ /* 0x002ea80000300800 */
[----:B------:R-:W2:Y:S04]  /*929f0*/  LDL.LU R13, [R1+0x3e4] ;  /* 0x0003e400010d7983 */ /* 0x000ea80000300800 */
[----:B------:R-:W2:Y:S04]  /*92a00*/  LDL.LU R14, [R1+0x3e8] ;  /* 0x0003e800010e7983 */ /* 0x000ea80000300800 */
[----:B------:R-:W2:Y:S04]  /*92a10*/  LDL.LU R15, [R1+0x3ec] ;  /* 0x0003ec00010f7983 */ /* 0x000ea80000300800 */
[----:B------:R1:W-:Y:S04]  /*92a20*/  STL.64 [R1+0xba0], R4 ;  /* 0x000ba00401007387 */ /* 0x0003e80000100a00 */
[----:B------:R0:W-:Y:S04]  /*92a30*/  STL.64 [R1+0xba8], R6 ;  /* 0x000ba80601007387 */ /* 0x0001e80000100a00 */
[----:B-1----:R-:W3:Y:S01]  /*92a40*/  LDL.LU.64 R4, [R1+0x3448] ;  /* 0x0034480001047983 */ /* 0x002ee20000300a00 */
[C---:B0-----:R-:W-:Y:S01]  /*92a50*/  LOP3.LUT R6, R3.reuse, 0x7, RZ, 0xc0, !PT ;  /* 0x0000000703067812 */ /* 0x041fe200078ec0ff */
[----:B------:R-:W-:-:S02]  /*92a60*/  IMAD.SHL.U32 R7, R3, 0x80, RZ ;  /* 0x0000008003077824 */ /* 0x000fc400078e00ff */
[----:B------:R-:W-:Y:S02]  /*92a70*/  IMAD.SHL.U32 R3, R3, 0x2, RZ ;  /* 0x0000000203037824 */ /* 0x000fe400078e00ff */
[----:B------:R-:W-:Y:S01]  /*92a80*/  IMAD R6, R6, 0x110, RZ ;  /* 0x0000011006067824 */ /* 0x000fe200078e02ff */
[----:B------:R-:W-:Y:S04]  /*92a90*/  STL.64 [R1+0x3130], R10 ;  /* 0x0031300a01007387 */ /* 0x000fe80000100a00 */
[----:B------:R0:W-:Y:S01]  /*92aa0*/  STL.64 [R1+0x3408], R8 ;  /* 0x0034080801007387 */ /* 0x0001e20000100a00 */
[----:B------:R-:W-:-:S04]  /*92ab0*/  LOP3.LUT R3, R6, 0x10, R3, 0x78, !PT ;  /* 0x0000001006037812 */ /* 0x000fc800078e7803 */
[----:B------:R-:W-:Y:S01]  /*92ac0*/  LOP3.LUT R3, R3, 0x800, R7, 0xf8, !PT ;  /* 0x0000080003037812 */ /* 0x000fe200078ef807 */
[----:B0-----:R-:W4:Y:S04]  /*92ad0*/  LDL.LU R8, [R1+0x620] ;  /* 0x0006200001087983 */ /* 0x001f280000300800 */
[----:B------:R-:W4:Y:S04]  /*92ae0*/  LDL.LU R9, [R1+0x624] ;  /* 0x0006240001097983 */ /* 0x000f280000300800 */
[----:B------:R-:W4:Y:S04]  /*92af0*/  LDL.LU R10, [R1+0x628] ;  /* 0x00062800010a7983 */ /* 0x000f280000300800 */
[----:B------:R-:W4:Y:S04]  /*92b00*/  LDL.LU R11, [R1+0x62c] ;  /* 0x00062c00010b7983 */ /* 0x000f280000300800 */
[----:B------:R-:W2:Y:S04]  /*92b10*/  LDL.LU R6, [R1+0x3444] ;  /* 0x0034440001067983 */ /* 0x000ea80000300800 */
[----:B------:R-:W2:Y:S02]  /*92b20*/  LDL.LU R7, [R1+0x3440] ;  /* 0x0034400001077983 */ /* 0x000ea40000300800 */
[----:B--2---:R-:W-:Y:S02]  /*92b30*/  HMMA.16816.F32.BF16 R24, R24, R6, R16 ;  /* 0x000000061818723c */ /* 0x004fe40000041810 */
[----:B------:R-:W2:Y:S04]  /*92b40*/  LDL.LU.64 R18, [R1+0x3438] ;  /* 0x0034380001127983 */ /* 0x000ea80000300a00 */
[----:B------:R-:W2:-:S15]  /*92b50*/  LDL.LU.64 R16, [R1+0x3430] ;  /* 0x0034300001107983 */ /* 0x000e9e0000300a00 */
[----:B------:R-:W-:-:S02]  /*92b60*/  NOP ;  /* 0x0000000000007918 */ /* 0x000fc40000000000 */
[----:B------:R-:W-:Y:S04]  /*92b70*/  STL.64 [R1+0x440], R24 ;  /* 0x0004401801007387 */ /* 0x000fe80000100a00 */
[----:B------:R0:W-:Y:S02]  /*92b80*/  STL.64 [R1+0x448], R26 ;  /* 0x0004481a01007387 */ /* 0x0001e40000100a00 */
[----:B0-----:R-:W-:Y:S02]  /*92b90*/  IMAD.MOV.U32 R26, RZ, RZ, R21 ;  /* 0x000000ffff1a7224 */ /* 0x001fe400078e0015 */
[----:B------:R-:W-:Y:S01]  /*92ba0*/  IMAD.MOV.U32 R27, RZ, RZ, R20 ;  /* 0x000000ffff1b7224 */ /* 0x000fe200078e0014 */
[----:B------:R-:W-:Y:S01]  /*92bb0*/  STL.64 [R1+0x3140], R6 ;  /* 0x0031400601007387 */ /* 0x000fe20000100a00 */
[----:B--2---:R-:W-:Y:S03]  /*92bc0*/  HMMA.16816.F32.BF16 R20, R16, R22, R12 ;  /* 0x000000161014723c */ /* 0x004fe6000004180c */
[----:B------:R-:W2:Y:S04]  /*92bd0*/  LDL.LU.64 R14, [R1+0x3428] ;  /* 0x00342800010e7983 */ /* 0x000ea80000300a00 */
[----:B------:R-:W2:-:S15]  /*92be0*/  LDL.LU.64 R12, [R1+0x3420] ;  /* 0x00342000010c7983 */ /* 0x000e9e0000300a00 */
[----:B------:R-:W-:-:S01]  /*92bf0*/  NOP ;  /* 0x0000000000007918 */ /* 0x000fc20000000000 */
[----:B------:R-:W-:Y:S04]  /*92c00*/  STL.64 [R1+0x3e0], R20 ;  /* 0x0003e01401007387 */ /* 0x000fe80000100a00 */
[----:B------:R0:W-:Y:S04]  /*92c10*/  STL.64 [R1+0x3e8], R22 ;  /* 0x0003e81601007387 */ /* 0x0001e80000100a00 */
[----:B0-----:R-:W2:Y:S01]  /*92c20*/  LDL.LU.64 R22, [R1+0x3418] ;  /* 0x0034180001167983 */ /* 0x001ea20000300a00 */
[----:B------:R-:W-:Y:S01]  /*92c30*/  LOP3.LUT R3, R3, 0x60, RZ, 0x3c, !PT ;  /* 0x0000006003037812 */ /* 0x000fe200078e3cff */
[----:B--2---:R-:W-:Y:S02]  /*92c40*/  HMMA.16816.F32.BF16 R20, R16, R22, R12 ;  /* 0x000000161014723c */ /* 0x004fe4000004180c */
[----:B------:R-:W4:-:S15]  /*92c50*/  LDL.LU.64 R14, [R1+0x3410] ;  /* 0x00341000010e7983 */ /* 0x000f1e0000300a00 */
[----:B------:R-:W-:-:S06]  /*92c60*/  NOP ;  /* 0x0000000000007918 */ /* 0x000fcc0000000000 */
[----:B------:R-:W-:Y:S04]  /*92c70*/  STL.64 [R1+0x3d0], R20 ;  /* 0x0003d01401007387 */ /* 0x000fe80000100a00 */
[----:B------:R-:W-:Y:S04]  /*92c80*/  STL.64 [R1+0x3d8], R22 ;  /* 0x0003d81601007387 */ /* 0x000fe80000100a00 */
[----:B------:R-:W0:Y:S04]  /*92c90*/  LDSM.16.MT88.4 R20, [R3+UR4+0x13000] ;  /* 0x013000040314783b */ /* 0x000e280008004200 */
[----:B0-----:R-:W-:Y:S04]  /*92ca0*/  STL.64 [R1+0x3150], R22 ;  /* 0x0031501601007387 */ /* 0x001fe80000100a00 */
[----:B------:R0:W-:Y:S04]  /*92cb0*/  STL.64 [R1+0x3148], R20 ;  /* 0x0031481401007387 */ /* 0x0001e80000100a00 */
[----:B0-----:R-:W2:Y:S04]  /*92cc0*/  LDL.LU R20, [R1+0x610] ;  /* 0x0006100001147983 */ /* 0x001ea80000300800 */
[----:B------:R-:W2:Y:S04]  /*92cd0*/  LDL.LU R21, [R1+0x614] ;  /* 0x0006140001157983 */ /* 0x000ea80000300800 */
[----:B------:R-:W2:Y:S04]  /*92ce0*/  LDL.LU R22, [R1+0x618] ;  /* 0x0006180001167983 */ /* 0x000ea80000300800 */
[----:B------:R-:W2:Y:S01]  /*92cf0*/  LDL.LU R23, [R1+0x61c] ;  /* 0x00061c0001177983 */ /* 0x000ea20000300800 */
[----:B----4-:R-:W-:Y:S03]  /*92d00*/  HMMA.16816.F32.BF16 R12, R16, R14, R8 ;  /* 0x0000000e100c723c */ /* 0x010fe60000041808 */
[----:B------:R-:W4:-:S15]  /*92d10*/  LDL.LU.64 R8, [R1+0x3408] ;  /* 0x0034080001087983 */ /* 0x000f1e0000300a00 */
[----:B------:R-:W-:-:S05]  /*92d20*/  NOP ;  /* 0x0000000000007918 */ /* 0x000fca0000000000 */
[----:B------:R0:W-:Y:S04]  /*92d30*/  STL.64 [R1+0x620], R12 ;  /* 0x0006200c01007387 */ /* 0x0001e80000100a00 */
[----:B------:R-:W-:Y:S04]  /*92d40*/  STL.64 [R1+0x628], R14 ;  /* 0x0006280e01007387 */ /* 0x000fe80000100a00 */
[----:B0-----:R-:W3:Y:S01]  /*92d50*/  LDL.LU.64 R12, [R1+0x3400] ;  /* 0x00340000010c7983 */ /* 0x001ee20000300a00 */
[----:B--2---:R-:W-:Y:S01]  /*92d60*/  HMMA.16816.F32.BF16 R20, R16, R26, R20 ;  /* 0x0000001a1014723c */ /* 0x004fe20000041814 */
[----:B----4-:R-:W-:-:S02]  /*92d70*/  IMAD.MOV.U32 R6, RZ, RZ, R8 ;  /* 0x000000ffff067224 */ /* 0x010fc400078e0008 */
[----:B------:R-:W-:-:S04]  /*92d80*/  IMAD.MOV.U32 R7, RZ, RZ, R9 ;  /* 0x000000ffff077224 */ /* 0x000fc800078e0009 */
[----:B---3--:R-:W-:Y:S02]  /*92d90*/  IMAD.MOV.U32 R26, RZ, RZ, R12 ;  /* 0x000000ffff1a7224 */ /* 0x008fe400078e000c */
[----:B------:R-:W-:Y:S01]  /*92da0*/  IMAD.MOV.U32 R27, RZ, RZ, R13 ;  /* 0x000000ffff1b7224 */ /* 0x000fe200078e000d */
[----:B------:R-:W2:-:S13]  /*92db0*/  LDL.LU R12, [R1+0x33fc] ;  /* 0x0033fc00010c7983 */ /* 0x000e9a0000300800 */
[----:B------:R0:W-:Y:S04]  /*92dc0*/  STL.64 [R1+0x610], R20 ;  /* 0x0006101401007387 */ /* 0x0001e80000100a00 */
[----:B------:R1:W-:Y:S04]  /*92dd0*/  STL.64 [R1+0x618], R22 ;  /* 0x0006181601007387 */ /* 0x0003e80000100a00 */
[----:B------:R-:W3:Y:S04]  /*92de0*/  LDL.LU R13, [R1+0x33f8] ;  /* 0x0033f800010d7983 */ /* 0x000ee80000300800 */
[----:B------:R4:W-:Y:S04]  /*92df0*/  STL.64 [R1+0x3158], R26 ;  /* 0x0031581a01007387 */ /* 0x0009e80000100a00 */
[----:B------:R-:W2:Y:S04]  /*92e00*/  LDL.LU R8, [R1+0x33f4] ;  /* 0x0033f40001087983 */ /* 0x000ea80000300800 */
[----:B------:R-:W2:Y:S04]  /*92e10*/  LDL.LU R9, [R1+0x33f0] ;  /* 0x0033f00001097983 */ /* 0x000ea80000300800 */
[----:B------:R3:W-:Y:S04]  /*92e20*/  STL.64 [R1+0x3160], R6 ;  /* 0x0031600601007387 */ /* 0x0007e80000100a00 */
[----:B0-----:R-:W3:Y:S04]  /*92e30*/  LDL.LU R20, [R1+0x490] ;  /* 0x0004900001147983 */ /* 0x001ee80000300800 */
[----:B------:R-:W3:Y:S04]  /*92e40*/  LDL.LU R21, [R1+0x494] ;  /* 0x0004940001157983 */ /* 0x000ee80000300800 */
[----:B-1----:R-:W2:Y:S04]  /*92e50*/  LDL.LU R22, [R1+0x498] ;  /* 0x0004980001167983 */ /* 0x002ea80000300800 */
[----:B------:R-:W2:Y:S01]  /*92e60*/  LDL.LU R23, [R1+0x49c] ;  /* 0x00049c0001177983 */ /* 0x000ea20000300800 */
[----:B----4-:R-:W-:-:S02]  /*92e70*/  IMAD.MOV.U32 R26, RZ, RZ, R5 ;  /* 0x000000ffff1a7224 */ /* 0x010fc400078e0005 */
[----:B------:R-:W-:Y:S01]  /*92e80*/  IMAD.MOV.U32 R27, RZ, RZ, R4 ;  /* 0x000000ffff1b7224 */ /* 0x000fe200078e0004 */
[----:B--2---:R0:W-:Y:S04]  /*92e90*/  STL.64 [R1+0x3170], R22 ;  /* 0x0031701601007387 */ /* 0x0041e80000100a00 */
[----:B---3--:R-:W-:Y:S04]  /*92ea0*/  STL.64 [R1+0x3168], R20 ;  /* 0x0031681401007387 */ /* 0x008fe80000100a00 */
[----:B------:R1:W-:Y:S04]  /*92eb0*/  STL.64 [R1+0x3178], R26 ;  /* 0x0031781a01007387 */ /* 0x0003e80000100a00 */
[----:B------:R-:W2:Y:S04]  /*92ec0*/  LDL.LU R4, [R1+0x4a0] ;  /* 0x0004a00001047983 */ /* 0x000ea80000300800 */
[----:B------:R-:W2:Y:S04]  /*92ed0*/  LDL.LU R5, [R1+0x4a4] ;  /* 0x0004a40001057983 */ /* 0x000ea80000300800 */
[----:B------:R-:W3:Y:S04]  /*92ee0*/  LDL.LU R6, [R1+0x4a8] ;  /* 0x0004a80001067983 */ /* 0x000ee80000300800 */
[----:B------:R-:W3:Y:S01]  /*92ef0*/  LDL.LU R7, [R1+0x4ac] ;  /* 0x0004ac0001077983 */ /* 0x000ee20000300800 */
[----:B0-----:R-:W-:-:S02]  /*92f00*/  IMAD.MOV.U32 R22, RZ, RZ, R0 ;  /* 0x000000ffff167224 */ /* 0x001fc400078e0000 */
[----:B------:R-:W-:Y:S01]  /*92f10*/  IMAD.MOV.U32 R23, RZ, RZ, R2 ;  /* 0x000000ffff177224 */ /* 0x000fe200078e0002 */
[----:B---3--:R0:W-:Y:S04]  /*92f20*/  STL.64 [R1+0x3188], R6 ;  /* 0x0031880601007387 */ /* 0x0081e80000100a00 */
[----:B--2---:R-:W-:Y:S04]  /*92f30*/  STL.64 [R1+0x3180], R4 ;  /* 0x0031800401007387 */ /* 0x004fe80000100a00 */
[----:B------:R-:W2:Y:S04]  /*92f40*/  LDL.LU R0, [R1+0x33ec] ;  /* 0x0033ec0001007983 */ /* 0x000ea80000300800 */
[----:B------:R-:W3:Y:S04]  /*92f50*/  LDL.LU R2, [R1+0x33e8] ;  /* 0x0033e80001027983 */ /* 0x000ee80000300800 */
[----:B------:R-:W-:Y:S04]  /*92f60*/  STL.64 [R1+0x3190], R22 ;  /* 0x0031901601007387 */ /* 0x000fe80000100a00 */
[----:B------:R-:W4:Y:S04]  /*92f70*/  LDL.LU R24, [R1+0x4b0] ;  /* 0x0004b00001187983 */ /* 0x000f280000300800 */
[----:B------:R-:W4:Y:S04]  /*92f80*/  LDL.LU R25, [R1+0x4b4] ;  /* 0x0004b40001197983 */ /* 0x000f280000300800 */
[----:B-1----:R-:W2:Y:S04]  /*92f90*/  LDL.LU R26, [R1+0x4b8] ;  /* 0x0004b800011a7983 */ /* 0x002ea80000300800 */
[----:B------:R-:W2:Y:S01]  /*92fa0*/  LDL.LU R27, [R1+0x4bc] ;  /* 0x0004bc00011b7983 */ /* 0x000ea20000300800 */
[----:B0-----:R-:W-:-:S02]  /*92fb0*/  IMAD.MOV.U32 R6, RZ, RZ, R29 ;  /* 0x000000ffff067224 */ /* 0x001fc400078e001d */
[----:B------:R-:W-:Y:S01]  /*92fc0*/  IMAD.MOV.U32 R7, RZ, RZ, R28 ;  /* 0x000000ffff077224 */ /* 0x000fe200078e001c */
[----:B--2---:R0:W-:Y:S04]  /*92fd0*/  STL.64 [R1+0x31a0], R26 ;  /* 0x0031a01a01007387 */ /* 0x0041e80000100a00 */
[----:B----4-:R-:W-:Y:S04]  /*92fe0*/  STL.64 [R1+0x3198], R24 ;  /* 0x0031981801007387 */ /* 0x010fe80000100a00 */
        /* <DEDUP_REMOVED lines=8> */
[----:B------:R-:W3:Y:S04]  /*93070*/  LDL.LU R4, [R1+0x4d0] ;  /* 0x0004d00001047983 */ /* 0x000ee80000300800 */
[----:B------:R-:W3:Y:S04]  /*93080*/  LDL.LU R5, [R1+0x4d4] ;  /* 0x0004d40001057983 */ /* 0x000ee80000300800 */
[----:B-1----:R-:W4:Y:S04]  /*93090*/  LDL.LU R6, [R1+0x4d8] ;  /* 0x0004d80001067983 */ /* 0x002f280000300800 */
[----:B------:R-:W4:Y:S01]  /*930a0*/  LDL.LU R7, [R1+0x4dc] ;  /* 0x0004dc0001077983 */ /* 0x000f220000300800 */
[----:B0-----:R-:W-:-:S02]  /*930b0*/  IMAD.MOV.U32 R26, RZ, RZ, R9 ;  /* 0x000000ffff1a7224 */ /* 0x001fc400078e0009 */
[----:B------:R-:W-:Y:S01]  /*930c0*/  IMAD.MOV.U32 R27, RZ, RZ, R8 ;  /* 0x000000ffff1b7224 */ /* 0x000fe200078e0008 */
[----:B----4-:R-:W-:Y:S04]  /*930d0*/  STL.64 [R1+0x31c0], R6 ;  /* 0x0031c00601007387 */ /* 0x010fe80000100a00 */
[----:B---3--:R0:W-:Y:S04]  /*930e0*/  STL.64 [R1+0x31b8], R4 ;  /* 0x0031b80401007387 */ /* 0x0081e80000100a00 */
        /* <DEDUP_REMOVED lines=50> */
[----:B0-----:R-:W-:-:S02]  /*93410*/  IMAD.MOV.U32 R26, RZ, RZ, R29 ;  /* 0x000000ffff1a7224 */ /* 0x001fc400078e001d */
[----:B--2---:R-:W-:Y:S01]  /*93420*/  IMAD.MOV.U32 R27, RZ, RZ, R28 ;  /* 0x000000ffff1b7224 */ /* 0x004fe200078e001c */
        /* <DEDUP_REMOVED lines=9> */
[----:B0-----:R-:W2:Y:S04]  /*934c0*/  LDL.LU.64 R26, [R1+0xd8] ;  /* 0x0000d800011a7983 */ /* 0x001ea80000300a00 */
[----:B--2---:R-:W-:Y:S04]  /*934d0*/  STL.64 [R1+0x3270], R26 ;  /* 0x0032701a01007387 */ /* 0x004fe80000100a00 */
[----:B---3--:R-:W-:Y:S04]  /*934e0*/  STL.64 [R1+0x3238], R6 ;  /* 0x0032380601007387 */ /* 0x008fe80000100a00 */
        /* <DEDUP_REMOVED lines=53> */
[----:B------:R0:W-:Y:S01]  /*93840*/  STL.64 [R1+0x32e8], R26 ;  /* 0x0032e81a01007387 */ /* 0x0001e20000100a00 */
[----:B----4-:R-:W-:-:S02]  /*93850*/  IMAD.MOV.U32 R10, RZ, RZ, R29 ;  /* 0x000000ffff0a7224 */ /* 0x010fc400078e001d */
[----:B------:R-:W-:Y:S02]  /*93860*/  IMAD.MOV.U32 R11, RZ, RZ, R28 ;  /* 0x000000ffff0b7224 */ /* 0x000fe400078e001c */
[----:B0-----:R-:W-:Y:S02]  /*93870*/  IMAD.MOV.U32 R26, RZ, RZ, R8 ;  /* 0x000000ffff1a7224 */ /* 0x001fe400078e0008 */
        /* <DEDUP_REMOVED lines=14> */
[----:B------:R0:W-:Y:S04]  /*93960*/  STL.64 [R1+0x3318], R26 ;  /* 0x0033181a01007387 */ /* 0x0001e80000100a00 */
[----:B------:R1:W-:Y:S04]  /*93970*/  STL.64 [R1+0x3320], R10 ;  /* 0x0033200a01007387 */ /* 0x0003e80000100a00 */
[----:B------:R-:W4:Y:S04]  /*93980*/  LDL.LU R24, [R1+0x5d0] ;  /* 0x0005d00001187983 */ /* 0x000f280000300800 */
[----:B------:R-:W4:Y:S04]  /*93990*/  LDL.LU R25, [R1+0x5d4] ;  /* 0x0005d40001197983 */ /* 0x000f280000300800 */
[----:B0-----:R-:W3:Y:S04]  /*939a0*/  LDL.LU R26, [R1+0x5d8] ;  /* 0x0005d800011a7983 */ /* 0x001ee80000300800 */
[----:B------:R-:W3:Y:S01]  /*939b0*/  LDL.LU R27, [R1+0x5dc] ;  /* 0x0005dc00011b7983 */ /* 0x000ee20000300800 */
[----:B-1----:R-:W-:-:S02]  /*939c0*/  IMAD.MOV.U32 R10, RZ, RZ, R13 ;  /* 0x000000ffff0a7224 */ /* 0x002fc400078e000d */
[----:B------:R-:W-:Y:S01]  /*939d0*/  IMAD.MOV.U32 R11, RZ, RZ, R12 ;  /* 0x000000ffff0b7224 */ /* 0x000fe200078e000c */
[----:B---3--:R-:W-:Y:S04]  /*939e0*/  STL.64 [R1+0x3330], R26 ;  /* 0x0033301a01007387 */ /* 0x008fe80000100a00 */
[----:B----4-:R0:W-:Y:S04]  /*939f0*/  STL.64 [R1+0x3328], R24 ;  /* 0x0033281801007387 */ /* 0x0101e80000100a00 */
[----:B------:R1:W-:Y:S04]  /*93a00*/  STL.64 [R1+0x3338], R10 ;  /* 0x0033380a01007387 */ /* 0x0003e80000100a00 */
[----:B0-----:R-:W3:Y:S04]  /*93a10*/  LDL.LU R24, [R1+0x5e0] ;  /* 0x0005e00001187983 */ /* 0x001ee80000300800 */
[----:B------:R-:W3:Y:S04]  /*93a20*/  LDL.LU R25, [R1+0x5e4] ;  /* 0x0005e40001197983 */ /* 0x000ee80000300800 */
[----:B------:R-:W4:Y:S04]  /*93a30*/  LDL.LU R26, [R1+0x5e8] ;  /* 0x0005e800011a7983 */ /* 0x000f280000300800 */
[----:B------:R-:W4:Y:S01]  /*93a40*/  LDL.LU R27, [R1+0x5ec] ;  /* 0x0005ec00011b7983 */ /* 0x000f220000300800 */
[----:B-1----:R-:W-:-:S02]  /*93a50*/  IMAD.MOV.U32 R10, RZ, RZ, R9 ;  /* 0x000000ffff0a7224 */ /* 0x002fc400078e0009 */
[----:B------:R-:W-:Y:S01]  /*93a60*/  IMAD.MOV.U32 R11, RZ, RZ, R8 ;  /* 0x000000ffff0b7224 */ /* 0x000fe200078e0008 */
[----:B----4-:R-:W-:Y:S04]  /*93a70*/  STL.64 [R1+0x3348], R26 ;  /* 0x0033481a01007387 */ /* 0x010fe80000100a00 */
[----:B---3--:R0:W-:Y:S04]  /*93a80*/  STL.64 [R1+0x3340], R24 ;  /* 0x0033401801007387 */ /* 0x0081e80000100a00 */
[----:B------:R-:W-:Y:S04]  /*93a90*/  STL.64 [R1+0x3350], R10 ;  /* 0x0033500a01007387 */ /* 0x000fe80000100a00 */
        /* <DEDUP_REMOVED lines=24> */
[----:B----4-:R-:W-:Y:S04]  /*93c20*/  STL.64 [R1+0x32f8], R6 ;  /* 0x0032f80601007387 */ /* 0x010fe80000100a00 */
[----:B--2---:R0:W-:Y:S04]  /*93c30*/  STL.64 [R1+0x32f0], R4 ;  /* 0x0032f00401007387 */ /* 0x0041e80000100a00 */
[----:B0-----:R-:W2:Y:S04]  /*93c40*/  LDL.LU R4, [R1+0x5b0] ;  /* 0x0005b00001047983 */ /* 0x001ea80000300800 */
[----:B------:R-:W2:Y:S04]  /*93c50*/  LDL.LU R5, [R1+0x5b4] ;  /* 0x0005b40001057983 */ /* 0x000ea80000300800 */
[----:B------:R-:W4:Y:S04]  /*93c60*/  LDL.LU R6, [R1+0x5b8] ;  /* 0x0005b80001067983 */ /* 0x000f280000300800 */
[----:B------:R-:W4:Y:S01]  /*93c70*/  LDL.LU R7, [R1+0x5bc] ;  /* 0x0005bc0001077983 */ /* 0x000f220000300800 */
[C---:B---3--:R-:W-:Y:S03]  /*93c80*/  HMMA.16816.F32.BF16 R8, R16.reuse, R10, R24 ;  /* 0x0000000a1008723c */ /* 0x048fe60000041818 */
[----:B----4-:R-:W-:Y:S04]  /*93c90*/  STL.64 [R1+0x3310], R6 ;  /* 0x0033100601007387 */ /* 0x010fe80000100a00 */
        /* <DEDUP_REMOVED lines=173> */
[----:B0-----:R-:W4:Y:S01]  /*94770*/  LDL.LU.64 R26, [R1+0x3158] ;  /* 0x00315800011a7983 */ /* 0x001f220000300a00 */
[----:B--2---:R-:W-:Y:S03]  /*94780*/  HMMA.16816.F32.BF16 R4, R16, R6, R20 ;  /* 0x000000061004723c */ /* 0x004fe60000041814 */
[----:B------:R-:W2:Y:S04]  /*94790*/  LDL.LU.64 R22, [R1+0x3150] ;  /* 0x0031500001167983 */ /* 0x000ea80000300a00 */
[----:B------:R-:W2:-:S15]  /*947a0*/  LDL.LU.64 R20, [R1+0x3148] ;  /* 0x0031480001147983 */ /* 0x000e9e0000300a00 */
[----:B------:R-:W-:-:S01]  /*947b0*/  NOP ;  /* 0x0000000000007918 */ /* 0x000fc20000000000 */
[----:B------:R-:W-:Y:S04]  /*947c0*/  STL.64 [R1+0x490], R4 ;  /* 0x0004900401007387 */ /* 0x000fe80000100a00 */
[----:B------:R0:W-:Y:S01]  /*947d0*/  STL.64 [R1+0x498], R6 ;  /* 0x0004980601007387 */ /* 0x0001e20000100a00 */
[----:B----4-:R-:W-:Y:S03]  /*947e0*/  HMMA.16816.F32.BF16 R24, R16, R26, R12 ;  /* 0x0000001a1018723c */ /* 0x010fe6000004180c */
[----:B0-----:R-:W3:Y:S04]  /*947f0*/  LDL.LU.64 R6, [R1+0x3140] ;  /* 0x0031400001067983 */ /* 0x001ee80000300a00 */
[----:B------:R-:W4:-:S15]  /*94800*/  LDL.LU.64 R14, [R1+0x3138] ;  /* 0x00313800010e7983 */ /* 0x000f1e0000300a00 */
[----:B------:R-:W-:-:S01]  /*94810*/  NOP ;  /* 0x0000000000007918 */ /* 0x000fc20000000000 */
        /* <DEDUP_REMOVED lines=13> */
[----:B0-----:R-:W4:Y:S04]  /*948f0*/  LDL.LU.64 R10, [R1+0x3130] ;  /* 0x00313000010a7983 */ /* 0x001f280000300a00 */
[----:B------:R0:W-:Y:S04]  /*94900*/  STL [R1+0x2fc4], R14 ;  /* 0x002fc40e01007387 */ /* 0x0001e80000100800 */
[----:B------:R1:W-:Y:S04]  /*94910*/  STL [R1+0x2fc0], R15 ;  /* 0x002fc00f01007387 */ /* 0x0003e80000100800 */
[----:B------:R-:W4:Y:S04]  /*94920*/  LDL.LU R12, [R1+0x1170] ;  /* 0x00117000010c7983 */ /* 0x000f280000300800 */
[----:B------:R-:W4:Y:S04]  /*94930*/  LDL.LU R13, [R1+0x1174] ;  /* 0x00117400010d7983 */ /* 0x000f280000300800 */
[----:B0-----:R-:W4:Y:S04]  /*94940*/  LDL.LU R14, [R1+0x1178] ;  /* 0x00117800010e7983 */ /* 0x001f280000300800 */
[----:B-1----:R-:W4:Y:S02]  /*94950*/  LDL.LU R15, [R1+0x117c] ;  /* 0x00117c00010f7983 */ /* 0x002f240000300800 */
[----:B----4-:R-:W-:Y:S06]  /*94960*/  HMMA.16816.F32.BF16 R12, R16, R10, R12 ;  /* 0x0000000a100c723c */ /* 0x010fec000004180c */
[----:B------:R-:W-:Y:S04]  /*94970*/  STL [R1+0x2fa0], R10 ;  /* 0x002fa00a01007387 */ /* 0x000fe80000100800 */
[----:B------:R-:W-:-:S13]  /*94980*/  STL [R1+0x2f9c], R11 ;  /* 0x002f9c0b01007387 */ /* 0x000fda0000100800 */
[----:B------:R-:W-:Y:S04]  /*94990*/  STL.64 [R1+0x1170], R12 ;  /* 0x0011700c01007387 */ /* 0x000fe80000100a00 */
[----:B------:R3:W-:Y:S04]  /*949a0*/  STL.64 [R1+0x1178], R14 ;  /* 0x0011780e01007387 */ /* 0x0007e80000100a00 */
[----:B------:R-:W4:Y:S01]  /*949b0*/  LDL.LU R8, [R1+0xb70] ;  /* 0x000b700001087983 */ /* 0x000f220000300800 */
[----:B---3--:R-:W-:-:S15]  /*949c0*/  HMMA.16816.F32.BF16 R12, R16, R6, R24 ;  /* 0x00000006100c723c */ /* 0x008fde0000041818 */
[----:B------:R-:W-:-:S08]  /*949d0*/  NOP ;  /* 0x0000000000007918 */ /* 0x000fd00000000000 */
[----:B------:R-:W-:Y:S04]  /*949e0*/  STL.64 [R1+0x470], R12 ;  /* 0x0004700c01007387 */ /* 0x000fe80000100a00 */
[----:B------:R-:W-:Y:S04]  /*949f0*/  STL.64 [R1+0x478], R14 ;  /* 0x0004780e01007387 */ /* 0x000fe80000100a00 */
[----:B------:R-:W4:Y:S04]  /*94a00*/  LDL.LU R9, [R1+0xb74] ;  /* 0x000b740001097983 */ /* 0x000f280000300800 */
[----:B------:R-:W3:Y:S04]  /*94a10*/  LDL.LU R10, [R1+0xb78] ;  /* 0x000b7800010a7983 */ /* 0x000ee80000300800 */
[----:B------:R-:W3:Y:S04]  /*94a20*/  LDL.LU R11, [R1+0xb7c] ;  /* 0x000b7c00010b7983 */ /* 0x000ee80000300800 */
[----:B------:R-:W2:Y:S04]  /*94a30*/  LDL.LU R24, [R1+0xb90] ;  /* 0x000b900001187983 */ /* 0x000ea80000300800 */
[----:B------:R-:W2:Y:S04]  /*94a40*/  LDL.LU R25, [R1+0xb94] ;  /* 0x000b940001197983 */ /* 0x000ea80000300800 */
[----:B------:R-:W2:Y:S04]  /*94a50*/  LDL.LU R26, [R1+0xb98] ;  /* 0x000b9800011a7983 */ /* 0x000ea80000300800 */
[----:B------:R-:W2:Y:S04]  /*94a60*/  LDL.LU R27, [R1+0xb9c] ;  /* 0x000b9c00011b7983 */ /* 0x000ea80000300800 */
[----:B---3--:R0:W-:Y:S04]  /*94a70*/  STL.64 [R1+0x3118], R10 ;  /* 0x0031180a01007387 */ /* 0x0081e80000100a00 */
[----:B----4-:R-:W-:Y:S04]  /*94a80*/  STL.64 [R1+0x3110], R8 ;  /* 0x0031100801007387 */ /* 0x010fe80000100a00 */
[----:B0-----:R-:W3:Y:S04]  /*94a90*/  LDL.LU.64 R10, [R1+0x1b8] ;  /* 0x0001b800010a7983 */ /* 0x001ee80000300a00 */
[----:B---3--:R0:W-:Y:S04]  /*94aa0*/  STL.64 [R1+0x3128], R10 ;  /* 0x0031280a01007387 */ /* 0x0081e80000100a00 */
[----:B0-----:R-:W2:Y:S04]  /*94ab0*/  LDL.LU.64 R10, [R1+0x1c8] ;  /* 0x0001c800010a7983 */ /* 0x001ea80000300a00 */
[----:B------:R-:W3:Y:S04]  /*94ac0*/  LDL.LU R12, [R1+0xb40] ;  /* 0x000b4000010c7983 */ /* 0x000ee80000300800 */
[----:B------:R-:W3:Y:S04]  /*94ad0*/  LDL.LU R13, [R1+0xb44] ;  /* 0x000b4400010d7983 */ /* 0x000ee80000300800 */
[----:B------:R-:W4:Y:S04]  /*94ae0*/  LDL.LU R14, [R1+0xb48] ;  /* 0x000b4800010e7983 */ /* 0x000f280000300800 */
[----:B------:R-:W4:Y:S04]  /*94af0*/  LDL.LU R15, [R1+0xb4c] ;  /* 0x000b4c00010f7983 */ /* 0x000f280000300800 */
[----:B----4-:R0:W-:Y:S04]  /*94b00*/  STL.64 [R1+0x30f0], R14 ;  /* 0x0030f00e01007387 */ /* 0x0101e80000100a00 */
[----:B---3--:R1:W-:Y:S04]  /*94b10*/  STL.64 [R1+0x30e8], R12 ;  /* 0x0030e80c01007387 */ /* 0x0083e80000100a00 */
[----:B0-----:R-:W3:Y:S04]  /*94b20*/  LDL.LU.64 R14, [R1+0x188] ;  /* 0x00018800010e7983 */ /* 0x001ee80000300a00 */
[----:B---3--:R0:W-:Y:S04]  /*94b30*/  STL.64 [R1+0x30f8], R14 ;  /* 0x0030f80e01007387 */ /* 0x0081e80000100a00 */
[----:B-1----:R-:W3:Y:S04]  /*94b40*/  LDL.LU R12, [R1+0xb60] ;  /* 0x000b6000010c7983 */ /* 0x002ee80000300800 */
[----:B------:R-:W3:Y:S04]  /*94b50*/  LDL.LU R13, [R1+0xb64] ;  /* 0x000b6400010d7983 */ /* 0x000ee80000300800 */
[----:B0-----:R-:W4:Y:S04]  /*94b60*/  LDL.LU R14, [R1+0xb68] ;  /* 0x000b6800010e7983 */ /* 0x001f280000300800 */
[----:B------:R-:W4:Y:S04]  /*94b70*/  LDL.LU R15, [R1+0xb6c] ;  /* 0x000b6c00010f7983 */ /* 0x000f280000300800 */
[----:B----4-:R0:W-:Y:S04]  /*94b80*/  STL.64 [R1+0x3108], R14 ;  /* 0x0031080e01007387 */ /* 0x0101e80000100a00 */
[----:B---3--:R1:W-:Y:S04]  /*94b90*/  STL.64 [R1+0x3100], R12 ;  /* 0x0031000c01007387 */ /* 0x0083e80000100a00 */
[----:B0-----:R-:W3:Y:S01]  /*94ba0*/  LDL.LU.64 R14, [R1+0x1a8] ;  /* 0x0001a800010e7983 */ /* 0x001ee20000300a00 */
[----:B--2---:R-:W-:Y:S03]  /*94bb0*/  HMMA.16816.F32.BF16 R24, R20, R10, R24 ;  /* 0x0000000a1418723c */ /* 0x004fe60000041818 */
[----:B---3--:R0:W-:Y:S04]  /*94bc0*/  STL.64 [R1+0x3120], R14 ;  /* 0x0031200e01007387 */ /* 0x0081e80000100a00 */
[----:B-1----:R-:W2:Y:S04]  /*94bd0*/  LDL.LU R12, [R1+0xb80] ;  /* 0x000b8000010c7983 */ /* 0x002ea80000300800 */
[----:B------:R-:W2:Y:S04]  /*94be0*/  LDL.LU R13, [R1+0xb84] ;  /* 0x000b8400010d7983 */ /* 0x000ea80000300800 */
[----:B0-----:R-:W2:Y:S04]  /*94bf0*/  LDL.LU R14, [R1+0xb88] ;  /* 0x000b8800010e7983 */ /* 0x001ea80000300800 */
[----:B------:R-:W2:Y:S04]  /*94c00*/  LDL.LU R15, [R1+0xb8c] ;  /* 0x000b8c00010f7983 */ /* 0x000ea80000300800 */
[----:B------:R0:W-:Y:S04]  /*94c10*/  STL.64 [R1+0x2fb8], R6 ;  /* 0x002fb80601007387 */ /* 0x0001e80000100a00 */
[----:B0-----:R-:W3:Y:S01]  /*94c20*/  LDL.LU.64 R6, [R1+0x158] ;  /* 0x0001580001067983 */ /* 0x001ee20000300a00 */
[----:B------:R-:W-:-:S02]  /*94c30*/  IMAD.MOV.U32 R18, RZ, RZ, R2 ;  /* 0x000000ffff127224 */ /* 0x000fc400078e0002 */
[----:B------:R-:W-:Y:S01]  /*94c40*/  IMAD.MOV.U32 R19, RZ, RZ, R0 ;  /* 0x000000ffff137224 */ /* 0x000fe200078e0000 */
[----:B---3--:R0:W-:Y:S04]  /*94c50*/  STL.64 [R1+0x30e0], R6 ;  /* 0x0030e00601007387 */ /* 0x0081e80000100a00 */
[----:B0-----:R-:W3:Y:S04]  /*94c60*/  LDL.LU.64 R6, [R1+0x178] ;  /* 0x0001780001067983 */ /* 0x001ee80000300a00 */
[----:B------:R0:W-:Y:S04]  /*94c70*/  STL.64 [R1+0x30d8], R18 ;  /* 0x0030d81201007387 */ /* 0x0001e80000100a00 */
[----:B------:R-:W4:Y:S04]  /*94c80*/  LDL.LU R16, [R1+0xb20] ;  /* 0x000b200001107983 */ /* 0x000f280000300800 */
[----:B------:R-:W4:Y:S04]  /*94c90*/  LDL.LU R17, [R1+0xb24] ;  /* 0x000b240001117983 */ /* 0x000f280000300800 */
[----:B0-----:R-:W4:Y:S04]  /*94ca0*/  LDL.LU R18, [R1+0xb28] ;  /* 0x000b280001127983 */ /* 0x001f280000300800 */
        /* <DEDUP_REMOVED lines=19> */
[----:B------:R0:W-:Y:S02]  /*94de0*/  STL.64 [R1+0xb78], R10 ;  /* 0x000b780a01007387 */ /* 0x0001e40000100a00 */
[----:B0-----:R-:W-:Y:S02]  /*94df0*/  IMAD.MOV.U32 R11, RZ, RZ, R14 ;  /* 0x000000ffff0b7224 */ /* 0x001fe400078e000e */
[----:B------:R-:W2:Y:S04]  /*94e00*/  LDL.LU.64 R14, [R1+0x3108] ;  /* 0x00310800010e7983 */ /* 0x000ea80000300a00 */
[----:B------:R-:W2:Y:S04]  /*94e10*/  LDL.LU.64 R12, [R1+0x3100] ;  /* 0x00310000010c7983 */ /* 0x000ea80000300a00 */
[----:B------:R-:W-:Y:S04]  /*94e20*/  STL [R1+0x2fcc], R3 ;  /* 0x002fcc0301007387 */ /* 0x000fe80000100800 */
[----:B------:R0:W-:Y:S04]  /*94e30*/  STL [R1+0x2fc8], R11 ;  /* 0x002fc80b01007387 */ /* 0x0001e80000100800 */
[----:B0-----:R-:W2:Y:S02]  /*94e40*/  LDL.LU.64 R10, [R1+0x198] ;  /* 0x00019800010a7983 */ /* 0x001ea40000300a00 */
[----:B--2---:R-:W-:Y:S06]  /*94e50*/  HMMA.16816.F32.BF16 R12, R20, R10, R12 ;  /* 0x0000000a140c723c */ /* 0x004fec000004180c */
[----:B------:R-:W-:-:S15]  /*94e60*/  IMAD.MOV.U32 R25, RZ, RZ, R10 ;  /* 0x000000ffff197224 */ /* 0x000fde00078e000a */
[----:B------:R-:W-:-:S02]  /*94e70*/  NOP ;  /* 0x0000000000007918 */ /* 0x000fc40000000000 */
[----:B------:R-:W-:Y:S04]  /*94e80*/  STL.64 [R1+0xb60], R12 ;  /* 0x000b600c01007387 */ /* 0x000fe80000100a00 */
[----:B------:R0:W-:Y:S04]  /*94e90*/  STL.64 [R1+0xb68], R14 ;  /* 0x000b680e01007387 */ /* 0x0001e80000100a00 */
[----:B0-----:R-:W2:Y:S04]  /*94ea0*/  LDL.LU.64 R14, [R1+0x30f8] ;  /* 0x0030f800010e7983 */ /* 0x001ea80000300a00 */
[----:B------:R-:W-:Y:S04]  /*94eb0*/  STL.64 [R1+0x2fb0], R26 ;  /* 0x002fb01a01007387 */ /* 0x000fe80000100a00 */
[----:B------:R0:W-:Y:S04]  /*94ec0*/  STL.64 [R1+0x2fa8], R24 ;  /* 0x002fa81801007387 */ /* 0x0001e80000100a00 */
        /* <DEDUP_REMOVED lines=9> */
[----:B------:R-:W-:Y:S02]  /*94f60*/  IMAD.MOV.U32 R24, RZ, RZ, R15 ;  /* 0x000000ffff187224 */ /* 0x000fe400078e000f */
[----:B------:R-:W3:Y:S04]  /*94f70*/  LDL.LU.64 R14, [R1+0x30f0] ;  /* 0x0030f000010e7983 */ /* 0x000ee80000300a00 */
[----:B------:R-:W3:Y:S04]  /*94f80*/  LDL.LU.64 R12, [R1+0x30e8] ;  /* 0x0030e800010c7983 */ /* 0x000ee80000300a00 */
[----:B------:R-:W-:Y:S04]  /*94f90*/  STL.64 [R1+0x3038], R24 ;  /* 0x0030381801007387 */ /* 0x000fe80000100a00 */
[----:B-1----:R-:W2:Y:S01]  /*94fa0*/  LDL.LU.64 R26, [R1+0x168] ;  /* 0x00016800011a7983 */ /* 0x002ea20000300a00 */
[----:B---3--:R-:W-:-:S15]  /*94fb0*/  HMMA.16816.F32.BF16 R12, R20, R6, R12 ;  /* 0x00000006140c723c */ /* 0x008fde000004180c */
[----:B------:R-:W-:-:S08]  /*94fc0*/  NOP ;  /* 0x0000000000007918 */ /* 0x000fd00000000000 */
[----:B------:R-:W-:Y:S04]  /*94fd0*/  STL.64 [R1+0xb40], R12 ;  /* 0x000b400c01007387 */ /* 0x000fe80000100a00 */
[----:B------:R0:W-:Y:S02]  /*94fe0*/  STL.64 [R1+0xb48], R14 ;  /* 0x000b480e01007387 */ /* 0x0001e40000100a00 */
[----:B0-----:R-:W-:Y:S02]  /*94ff0*/  IMAD.MOV.U32 R14, RZ, RZ, R6 ;  /* 0x000000ffff0e7224 */ /* 0x001fe400078e0006 */
[----:B------:R-:W-:Y:S02]  /*95000*/  IMAD.MOV.U32 R15, RZ, RZ, R7 ;  /* 0x000000ffff0f7224 */ /* 0x000fe400078e0007 */
[----:B------:R-:W4:Y:S04]  /*95010*/  LDL.LU.64 R6, [R1+0x30e0] ;  /* 0x0030e00001067983 */ /* 0x000f280000300a00 */
[----:B------:R0:W-:Y:S04]  /*95020*/  STL.64 [R1+0x3068], R14 ;  /* 0x0030680e01007387 */ /* 0x0001e80000100a00 */
[----:B------:R-:W2:Y:S04]  /*95030*/  LDL.LU R12, [R1+0xb30] ;  /* 0x000b3000010c7983 */ /* 0x000ea80000300800 */
[----:B------:R-:W2:Y:S04]  /*95040*/  LDL.LU R13, [R1+0xb34] ;  /* 0x000b3400010d7983 */ /* 0x000ea80000300800 */
[----:B0-----:R-:W2:Y:S04]  /*95050*/  LDL.LU R14, [R1+0xb38] ;  /* 0x000b3800010e7983 */ /* 0x001ea80000300800 */
[----:B------:R-:W2:Y:S02]  /*95060*/  LDL.LU R15, [R1+0xb3c] ;  /* 0x000b3c00010f7983 */ /* 0x000ea40000300800 */
[----:B--2---:R-:W-:-:S15]  /*95070*/  HMMA.16816.F32.BF16 R12, R20, R26, R12 ;  /* 0x0000001a140c723c */ /* 0x004fde000004180c */
[----:B------:R-:W-:-:S08]  /*95080*/  NOP ;  /* 0x0000000000007918 */ /* 0x000fd00000000000 */
[----:B------:R-:W-:Y:S04]  /*95090*/  STL.64 [R1+0xb30], R12 ;  /* 0x000b300c01007387 */ /* 0x000fe80000100a00 */
[----:B------:R4:W-:Y:S02]  /*950a0*/  STL.64 [R1+0xb38], R14 ;  /* 0x000b380e01007387 */ /* 0x0009e40000100a00 */
[----:B----4-:R-:W-:Y:S06]  /*950b0*/  HMMA.16816.F32.BF16 R12, R20, R6, R16 ;  /* 0x00000006140c723c */ /* 0x010fec0000041810 */
[----:B------:R-:W-:-:S02]  /*950c0*/  IMAD.MOV.U32 R9, RZ, RZ, R6 ;  /* 0x000000ffff097224 */ /* 0x000fc400078e0006 */
[----:B------:R-:W-:-:S15]  /*950d0*/  IMAD.MOV.U32 R8, RZ, RZ, R7 ;  /* 0x000000ffff087224 */ /* 0x000fde00078e0007 */
[----:B------:R-:W-:Y:S04]  /*950e0*/  STL.64 [R1+0xb20], R12 ;  /* 0x000b200c01007387 */ /* 0x000fe80000100a00 */
[----:B------:R-:W-:Y:S04]  /*950f0*/  STL.64 [R1+0xb28], R14 ;  /* 0x000b280e01007387 */ /* 0x000fe80000100a00 */
[----:B------:R-:W2:Y:S04]  /*95100*/  LDL.LU R16, [R1+0xb10] ;  /* 0x000b100001107983 */ /* 0x000ea80000300800 */
[----:B------:R-:W2:Y:S04]  /*95110*/  LDL.LU R17, [R1+0xb14] ;  /* 0x000b140001117983 */ /* 0x000ea80000300800 */
[----:B------:R-:W2:Y:S04]  /*95120*/  LDL.LU R18, [R1+0xb18] ;  /* 0x000b180001127983 */ /* 0x000ea80000300800 */
[----:B------:R-:W2:Y:S04]  /*95130*/  LDL.LU R19, [R1+0xb1c] ;  /* 0x000b1c0001137983 */ /* 0x000ea80000300800 */
[----:B------:R-:W3:Y:S04]  /*95140*/  LDL.LU.64 R6, [R1+0x128] ;  /* 0x0001280001067983 */ /* 0x000ee80000300a00 */
[----:B---3--:R0:W-:Y:S04]  /*95150*/  STL.64 [R1+0x30b8], R6 ;  /* 0x0030b80601007387 */ /* 0x0081e80000100a00 */
[----:B0-----:R-:W3:Y:S04]  /*95160*/  LDL.LU.64 R6, [R1+0x138] ;  /* 0x0001380001067983 */ /* 0x001ee80000300a00 */
[----:B---3--:R0:W-:Y:S04]  /*95170*/  STL.64 [R1+0x30d0], R6 ;  /* 0x0030d00601007387 */ /* 0x0081e80000100a00 */
[----:B0-----:R-:W2:Y:S04]  /*95180*/  LDL.LU.64 R6, [R1+0x148] ;  /* 0x0001480001067983 */ /* 0x001ea80000300a00 */
        /* <DEDUP_REMOVED lines=17> */
[----:B------:R-:W4:Y:S01]  /*952a0*/  LDL.LU R15, [R1+0xafc] ;  /* 0x000afc00010f7983 */ /* 0x000f220000300800 */
[----:B------:R-:W-:-:S02]  /*952b0*/  IMAD.MOV.U32 R10, RZ, RZ, R11 ;  /* 0x000000ffff0a7224 */ /* 0x000fc400078e000b */
[----:B------:R-:W-:Y:S02]  /*952c0*/  IMAD.MOV.U32 R3, RZ, RZ, R26 ;  /* 0x000000ffff037224 */ /* 0x000fe400078e001a */
[----:B------:R-:W-:Y:S01]  /*952d0*/  IMAD.MOV.U32 R11, RZ, RZ, R27 ;  /* 0x000000ffff0b7224 */ /* 0x000fe200078e001b */
[----:B--2---:R-:W-:Y:S01]  /*952e0*/  HMMA.16816.F32.BF16 R16, R20, R6, R16 ;  /* 0x000000061410723c */ /* 0x004fe20000041810 */
[----:B----4-:R-:W-:Y:S04]  /*952f0*/  STL.64 [R1+0x30c8], R14 ;  /* 0x0030c80e01007387 */ /* 0x010fe80000100a00 */
[----:B---3--:R0:W-:Y:S04]  /*95300*/  STL.64 [R1+0x30c0], R12 ;  /* 0x0030c00c01007387 */ /* 0x0081e80000100a00 */
[----:B0-----:R-:W2:Y:S04]  /*95310*/  LDL.LU R12, [R1+0xb00] ;  /* 0x000b0000010c7983 */ /* 0x001ea80000300800 */
[----:B------:R-:W2:Y:S04]  /*95320*/  LDL.LU R13, [R1+0xb04] ;  /* 0x000b0400010d7983 */ /* 0x000ea80000300800 */
[----:B------:R-:W2:Y:S04]  /*95330*/  LDL.LU R14, [R1+0xb08] ;  /* 0x000b0800010e7983 */ /* 0x000ea80000300800 */
        /* <DEDUP_REMOVED lines=28> */
[----:B--2---:R-:W-:-:S15]  /*95500*/  HMMA.16816.F32.BF16 R12, R20, R6, R12 ;  /* 0x00000006140c723c */ /* 0x004fde000004180c */
[----:B------:R-:W-:-:S08]  /*95510*/  NOP ;  /* 0x0000000000007918 */ /* 0x000fd00000000000 */
[----:B------:R-:W-:Y:S04]  /*95520*/  STL.64 [R1+0xaf0], R12 ;  /* 0x000af00c01007387 */ /* 0x000fe80000100a00 */
[----:B------:R0:W-:Y:S04]  /*95530*/  STL.64 [R1+0xaf8], R14 ;  /* 0x000af80e01007387 */ /* 0x0001e80000100a00 */
[----:B0-----:R-:W3:Y:S01]  /*95540*/  LDL.LU.64 R14, [R1+0x30b0] ;  /* 0x0030b000010e7983 */ /* 0x001ee20000300a00 */
[----:B------:R-:W-:Y:S02]  /*95550*/  IMAD.MOV.U32 R28, RZ, RZ, R7 ;  /* 0x000000ffff1c7224 */ /* 0x000fe400078e0007 */
[----:B------:R-:W-:-:S02]  /*95560*/  IMAD.MOV.U32 R2, RZ, RZ, R6 ;  /* 0x000000ffff027224 */ /* 0x000fc400078e0006 */
[----:B------:R-:W2:Y:S04]  /*95570*/  LDL.LU.64 R6, [R1+0xe8] ;  /* 0x0000e80001067983 */ /* 0x000ea80000300a00 */
        /* <DEDUP_REMOVED lines=10> */
[----:B------:R-:W-:Y:S04]  /*95620*/  STL [R1+0x2e7c], R17 ;  /* 0x002e7c1101007387 */ /* 0x000fe80000100800 */
[----:B------:R0:W-:Y:S04]  /*95630*/  STL [R1+0x2e78], R16 ;  /* 0x002e781001007387 */ /* 0x0001e80000100800 */
[----:B----4-:R1:W-:Y:S04]  /*95640*/  STL.64 [R1+0x3080], R18 ;  /* 0x0030801201007387 */ /* 0x0103e80000100a00 */
[----:B0-----:R-:W4:Y:S04]  /*95650*/  LDL.LU R16, [R1+0xab0] ;  /* 0x000ab00001107983 */ /* 0x001f280000300800 */
[----:B------:R-:W4:Y:S04]  /*95660*/  LDL.LU R17, [R1+0xab4] ;  /* 0x000ab40001117983 */ /* 0x000f280000300800 */
[----:B-1----:R-:W4:Y:S04]  /*95670*/  LDL.LU R18, [R1+0xab8] ;  /* 0x000ab80001127983 */ /* 0x002f280000300800 */
[----:B------:R-:W4:Y:S01]  /*95680*/  LDL.LU R19, [R1+0xabc] ;  /* 0x000abc0001137983 */ /* 0x000f220000300800 */
[----:B--2---:R-:W-:-:S15]  /*95690*/  HMMA.16816.F32.BF16 R12, R20, R10, R12 ;  /* 0x0000000a140c723c */ /* 0x004fde000004180c */
[----:B------:R-:W-:-:S08]  /*956a0*/  NOP ;  /* 0x0000000000007918 */ /* 0x000fd00000000000 */
[----:B------:R-:W-:Y:S04]  /*956b0*/  STL.64 [R1+0xad0], R12 ;  /* 0x000ad00c01007387 */ /* 0x000fe80000100a00 */
[----:B------:R0:W-:Y:S04]  /*956c0*/  STL.64 [R1+0xad8], R14 ;  /* 0x000ad80e01007387 */ /* 0x0001e80000100a00 */
[----:B0-----:R-:W3:Y:S04]  /*956d0*/  LDL.LU.64 R14, [R1+0x3090] ;  /* 0x00309000010e7983 */ /* 0x001ee80000300a00 */
[----:B------:R-:W3:Y:S01]  /*956e0*/  LDL.LU.64 R12, [R1+0x3088] ;  /* 0x00308800010c7983 */ /* 0x000ee20000300a00 */
[----:B------:R-:W-:-:S02]  /*956f0*/  IMAD.MOV.U32 R0, RZ, RZ, R10 ;  /* 0x000000ffff007224 */ /* 0x000fc400078e000a */
[----:B------:R-:W-:-:S05]  /*95700*/  IMAD.MOV.U32 R29, RZ, RZ, R11 ;  /* 0x000000ffff1d7224 */ /* 0x000fca00078e000b */
[----:B------:R-:W-:Y:S04]  /*95710*/  STL [R1+0x2e84], R29 ;  /* 0x002e841d01007387 */ /* 0x000fe80000100800 */
[----:B------:R-:W-:Y:S01]  /*95720*/  STL [R1+0x2e80], R0 ;  /* 0x002e800001007387 */ /* 0x000fe20000100800 */
[----:B---3--:R-:W-:-:S15]  /*95730*/  HMMA.16816.F32.BF16 R8, R20, R26, R12 ;  /* 0x0000001a1408723c */ /* 0x008fde000004180c */
[----:B------:R-:W-:-:S08]  /*95740*/  NOP ;  /* 0x0000000000007918 */ /* 0x000fd00000000000 */
[----:B------:R-:W-:Y:S04]  /*95750*/  STL.64 [R1+0xac0], R8 ;  /* 0x000ac00801007387 */ /* 0x000fe80000100a00 */
[----:B------:R-:W-:Y:S04]  /*95760*/  STL.64 [R1+0xac8], R10 ;  /* 0x000ac80a01007387 */ /* 0x000fe80000100a00 */
[----:B------:R-:W2:Y:S04]  /*95770*/  LDL.LU R12, [R1+0xa90] ;  /* 0x000a9000010c7983 */ /* 0x000ea80000300800 */
        /* <DEDUP_REMOVED lines=12> */
[----:B------:R-:W2:Y:S01]  /*95840*/  LDL.LU.64 R10, [R1+0x98] ;  /* 0x00009800010a7983 */ /* 0x000ea20000300a00 */
[----:B----4-:R-:W-:Y:S03]  /*95850*/  HMMA.16816.F32.BF16 R16, R20, R6, R16 ;  /* 0x000000061410723c */ /* 0x010fe60000041810 */
[----:B--2---:R0:W-:Y:S04]  /*95860*/  STL.64 [R1+0x3048], R10 ;  /* 0x0030480a01007387 */ /* 0x0041e80000100a00 */
[----:B0-----:R-:W2:Y:S04]  /*95870*/  LDL.LU.64 R10, [R1+0xa8] ;  /* 0x0000a800010a7983 */ /* 0x001ea80000300a00 */
[----:B--2---:R0:W-:Y:S04]  /*95880*/  STL.64 [R1+0x3060], R10 ;  /* 0x0030600a01007387 */ /* 0x0041e80000100a00 */
[----:B0-----:R-:W2:Y:S04]  /*95890*/  LDL.LU.64 R10, [R1+0xb8] ;  /* 0x0000b800010a7983 */ /* 0x001ea80000300a00 */
[----:B------:R-:W-:Y:S04]  /*958a0*/  STL [R1+0x2e8c], R2 ;  /* 0x002e8c0201007387 */ /* 0x000fe80000100800 */
[----:B------:R-:W-:Y:S04]  /*958b0*/  STL [R1+0x2e88], R28 ;  /* 0x002e881c01007387 */ /* 0x000fe80000100800 */
[----:B------:R0:W-:Y:S04]  /*958c0*/  STL.64 [R1+0xab0], R16 ;  /* 0x000ab01001007387 */ /* 0x0001e80000100a00 */
[----:B------:R1:W-:Y:S01]  /*958d0*/  STL.64 [R1+0xab8], R18 ;  /* 0x000ab81201007387 */ /* 0x0003e20000100a00 */
[----:B0-----:R-:W-:-:S03]  /*958e0*/  IMAD.MOV.U32 R17, RZ, RZ, R6 ;  /* 0x000000ffff117224 */ /* 0x001fc600078e0006 */
[----:B-1----:R-:W4:Y:S01]  /*958f0*/  LDL.LU.64 R18, [R1+0x3080] ;  /* 0x0030800001127983 */ /* 0x002f220000300a00 */
[----:B------:R-:W-:-:S03]  /*95900*/  IMAD.MOV.U32 R16, RZ, RZ, R7 ;  /* 0x000000ffff107224 */ /* 0x000fc600078e0007 */
[----:B------:R-:W3:Y:S04]  /*95910*/  LDL.LU.64 R6, [R1+0x88] ;  /* 0x0000880001067983 */ /* 0x000ee80000300a00 */
[----:B---3--:R0:W-:Y:S04]  /*95920*/  STL.64 [R1+0x3040], R6 ;  /* 0x0030400601007387 */ /* 0x0081e80000100a00 */
[----:B------:R-:W3:Y:S04]  /*95930*/  LDL.LU R4, [R1+0xa60] ;  /* 0x000a600001047983 */ /* 0x000ee80000300800 */
[----:B------:R-:W3:Y:S04]  /*95940*/  LDL.LU R5, [R1+0xa64] ;  /* 0x000a640001057983 */ /* 0x000ee80000300800 */
[----:B0-----:R-:W2:Y:S04]  /*95950*/  LDL.LU R6, [R1+0xa68] ;  /* 0x000a680001067983 */ /* 0x001ea80000300800 */
        /* <DEDUP_REMOVED lines=14> */
[----:B------:R0:W-:Y:S04]  /*95a40*/  STL.64 [R1+0x2db8], R18 ;  /* 0x002db81201007387 */ /* 0x0001e80000100a00 */
[----:B------:R-:W4:Y:S04]  /*95a50*/  LDL.LU R16, [R1+0xa80] ;  /* 0x000a800001107983 */ /* 0x000f280000300800 */
[----:B------:R-:W4:Y:S04]  /*95a60*/  LDL.LU R17, [R1+0xa84] ;  /* 0x000a840001117983 */ /* 0x000f280000300800 */
[----:B0-----:R-:W4:Y:S04]  /*95a70*/  LDL.LU R18, [R1+0xa88] ;  /* 0x000a880001127983 */ /* 0x001f280000300800 */
[----:B------:R-:W4:Y:S01]  /*95a80*/  LDL.LU R19, [R1+0xa8c] ;  /* 0x000a8c0001137983 */ /* 0x000f220000300800 */
[C---:B---3--:R-:W-:Y:S06]  /*95a90*/  HMMA.16816.F32.BF16 R12, R20.reuse, R26, R12 ;  /* 0x0000001a140c723c */ /* 0x048fec000004180c */
[----:B----4-:R-:W-:-:S15]  /*95aa0*/  HMMA.16816.F32.BF16 R16, R20, R10, R16 ;  /* 0x0000000a1410723c */ /* 0x010fde0000041810 */
[----:B------:R-:W-:-:S02]  /*95ab0*/  NOP ;  /* 0x0000000000007918 */ /* 0x000fc40000000000 */
[----:B------:R0:W-:Y:S04]  /*95ac0*/  STL.64 [R1+0xa90], R12 ;  /* 0x000a900c01007387 */ /* 0x0001e80000100a00 */
[----:B------:R1:W-:Y:S01]  /*95ad0*/  STL.64 [R1+0xa98], R14 ;  /* 0x000a980e01007387 */ /* 0x0003e20000100a00 */
[----:B0-----:R-:W-:-:S03]  /*95ae0*/  IMAD.MOV.U32 R12, RZ, RZ, R27 ;  /* 0x000000ffff0c7224 */ /* 0x001fc600078e001b */
[----:B-1----:R-:W3:Y:S01]  /*95af0*/  LDL.LU.64 R14, [R1+0x3068] ;  /* 0x00306800010e7983 */ /* 0x002ee20000300a00 */
[----:B------:R-:W-:-:S03]  /*95b00*/  IMAD.MOV.U32 R13, RZ, RZ, R26 ;  /* 0x000000ffff0d7224 */ /* 0x000fc600078e001a */
        /* <DEDUP_REMOVED lines=33> */
[----:B------:R-:W2:Y:S04]  /*95d20*/  LDL.LU.64 R10, [R1+0x18] ;  /* 0x00001800010a7983 */ /* 0x000ea80000300a00 */
[----:B--2---:R3:W-:Y:S02]  /*95d30*/  STL.64 [R1+0x2ff0], R10 ;  /* 0x002ff00a01007387 */ /* 0x0047e40000100a00 */
[----:B---3--:R-:W-:Y:S02]  /*95d40*/  HMMA.16816.F32.BF16 R8, R20, R6, R16 ;  /* 0x000000061408723c */ /* 0x008fe40000041810 */
[----:B------:R-:W-:Y:S04]  /*95d50*/  STL [R1+0x2eb4], R28 ;  /* 0x002eb41c01007387 */ /* 0x000fe80000100800 */
[----:B------:R-:W-:Y:S01]  /*95d60*/  STL [R1+0x2eb0], R2 ;  /* 0x002eb00201007387 */ /* 0x000fe20000100800 */
[----:B------:R-:W-:-:S02]  /*95d70*/  IMAD.MOV.U32 R16, RZ, RZ, R6 ;  /* 0x000000ffff107224 */ /* 0x000fc400078e0006 */
[----:B------:R-:W-:-:S14]  /*95d80*/  IMAD.MOV.U32 R17, RZ, RZ, R7 ;  /* 0x000000ffff117224 */ /* 0x000fdc00078e0007 */
[----:B------:R-:W-:Y:S04]  /*95d90*/  STL.64 [R1+0xa50], R8 ;  /* 0x000a500801007387 */ /* 0x000fe80000100a00 */
[----:B------:R0:W-:Y:S04]  /*95da0*/  STL.64 [R1+0xa58], R10 ;  /* 0x000a580a01007387 */ /* 0x0001e80000100a00 */
[----:B------:R-:W2:Y:S04]  /*95db0*/  LDL.LU.64 R6, [R1+0x68] ;  /* 0x0000680001067983 */ /* 0x000ea80000300a00 */
[----:B0-----:R-:W3:Y:S04]  /*95dc0*/  LDL.LU.64 R10, [R1+0x28] ;  /* 0x00002800010a7983 */ /* 0x001ee80000300a00 */
[----:B---3--:R0:W-:Y:S04]  /*95dd0*/  STL.64 [R1+0x3000], R10 ;  /* 0x0030000a01007387 */ /* 0x0081e80000100a00 */
[----:B0-----:R-:W3:Y:S04]  /*95de0*/  LDL.LU.64 R10, [R1+0x38] ;  /* 0x00003800010a7983 */ /* 0x001ee80000300a00 */
[----:B---3--:R0:W-:Y:S04]  /*95df0*/  STL.64 [R1+0x3008], R10 ;  /* 0x0030080a01007387 */ /* 0x0081e80000100a00 */
[----:B0-----:R-:W4:Y:S04]  /*95e00*/  LDL.LU.64 R10, [R1+0x78] ;  /* 0x00007800010a7983 */ /* 0x001f280000300a00 */
[----:B------:R-:W-:Y:S04]  /*95e10*/  STL [R1+0x2ebc], R17 ;  /* 0x002ebc1101007387 */ /* 0x000fe80000100800 */
[----:B------:R0:W-:Y:S04]  /*95e20*/  STL [R1+0x2eb8], R16 ;  /* 0x002eb81001007387 */ /* 0x0001e80000100800 */
[----:B0-----:R-:W2:Y:S04]  /*95e30*/  LDL.LU R16, [R1+0xa30] ;  /* 0x000a300001107983 */ /* 0x001ea80000300800 */
[----:B------:R-:W2:Y:S04]  /*95e40*/  LDL.LU R17, [R1+0xa34] ;  /* 0x000a340001117983 */ /* 0x000ea80000300800 */
[----:B------:R-:W2:Y:S04]  /*95e50*/  LDL.LU R18, [R1+0xa38] ;  /* 0x000a380001127983 */ /* 0x000ea80000300800 */
[----:B------:R-:W2:Y:S01]  /*95e60*/  LDL.LU R19, [R1+0xa3c] ;  /* 0x000a3c0001137983 */ /* 0x000ea20000300800 */
[----:B----4-:R-:W-:Y:S06]  /*95e70*/  HMMA.16816.F32.BF16 R24, R20, R10, R24 ;  /* 0x0000000a1418723c */ /* 0x010fec0000041818 */
[----:B------:R-:W-:-:S02]  /*95e80*/  IMAD.MOV.U32 R12, RZ, RZ, R10 ;  /* 0x000000ffff0c7224 */ /* 0x000fc400078e000a */
[----:B------:R-:W-:-:S15]  /*95e90*/  IMAD.MOV.U32 R13, RZ, RZ, R11 ;  /* 0x000000ffff0d7224 */ /* 0x000fde00078e000b */
[----:B------:R0:W-:Y:S04]  /*95ea0*/  STL.64 [R1+0xa40], R24 ;  /* 0x000a401801007387 */ /* 0x0001e80000100a00 */
[----:B------:R-:W-:Y:S04]  /*95eb0*/  STL.64 [R1+0xa48], R26 ;  /* 0x000a481a01007387 */ /* 0x000fe80000100a00 */
[----:B0-----:R-:W3:Y:S04]  /*95ec0*/  LDL.LU.64 R24, [R1+0x3038] ;  /* 0x0030380001187983 */ /* 0x001ee80000300a00 */
[----:B------:R-:W4:Y:S04]  /*95ed0*/  LDL.LU.64 R10, [R1+0x48] ;  /* 0x00004800010a7983 */ /* 0x000f280000300a00 */
[----:B----4-:R0:W-:Y:S04]  /*95ee0*/  STL.64 [R1+0x3020], R10 ;  /* 0x0030200a01007387 */ /* 0x0101e80000100a00 */
[----:B0-----:R-:W4:Y:S04]  /*95ef0*/  LDL.LU.64 R10, [R1+0x58] ;  /* 0x00005800010a7983 */ /* 0x001f280000300a00 */
[----:B------:R-:W-:Y:S04]  /*95f00*/  STL [R1+0x2ec4], R13 ;  /* 0x002ec40d01007387 */ /* 0x000fe80000100800 */
[----:B------:R0:W-:Y:S04]  /*95f10*/  STL [R1+0x2ec0], R12 ;  /* 0x002ec00c01007387 */ /* 0x0001e80000100800 */
[----:B------:R1:W-:Y:S04]  /*95f20*/  STL.64 [R1+0x2ff8], R14 ;  /* 0x002ff80e01007387 */ /* 0x0003e80000100a00 */
[----:B0-----:R-:W3:Y:S04]  /*95f30*/  LDL.LU R12, [R1+0x9f0] ;  /* 0x0009f000010c7983 */ /* 0x001ee80000300800 */
[----:B------:R-:W3:Y:S04]  /*95f40*/  LDL.LU R13, [R1+0x9f4] ;  /* 0x0009f400010d7983 */ /* 0x000ee80000300800 */
[----:B-1----:R-:W4:Y:S04]  /*95f50*/  LDL.LU R14, [R1+0x9f8] ;  /* 0x0009f800010e7983 */ /* 0x002f280000300800 */
        /* <DEDUP_REMOVED lines=16> */
[----:B------:R-:W3:Y:S04]  /*96060*/  LDL.LU R4, [R1+0x9d0] ;  /* 0x0009d00001047983 */ /* 0x000ee80000300800 */
[----:B------:R-:W3:Y:S01]  /*96070*/  LDL.LU R5, [R1+0x9d4] ;  /* 0x0009d40001057983 */ /* 0x000ee20000300800 */
[----:B0-----:R-:W-:-:S02]  /*96080*/  IMAD.MOV.U32 R18, RZ, RZ, R6 ;  /* 0x000000ffff127224 */ /* 0x001fc400078e0006 */
[----:B------:R-:W-:Y:S01]  /*96090*/  IMAD.MOV.U32 R19, RZ, RZ, R7 ;  /* 0x000000ffff137224 */ /* 0x000fe200078e0007 */
[----:B------:R-:W4:Y:S04]  /*960a0*/  LDL.LU R6, [R1+0x9d8] ;  /* 0x0009d80001067983 */ /* 0x000f280000300800 */
[----:B------:R-:W4:Y:S01]  /*960b0*/  LDL.LU R7, [R1+0x9dc] ;  /* 0x0009dc0001077983 */ /* 0x000f220000300800 */
[----:B------:R-:W-:Y:S02]  /*960c0*/  IMAD.MOV.U32 R0, RZ, RZ, R10 ;  /* 0x000000ffff007224 */ /* 0x000fe400078e000a */
[----:B------:R-:W-:Y:S01]  /*960d0*/  IMAD.MOV.U32 R29, RZ, RZ, R11 ;  /* 0x000000ffff1d7224 */ /* 0x000fe200078e000b */
[C---:B--2---:R-:W-:Y:S01]  /*960e0*/  HMMA.16816.F32.BF16 R12, R20.reuse, R10, R12 ;  /* 0x0000000a140c723c */ /* 0x044fe2000004180c */
[----:B----4-:R-:W-:Y:S04]  /*960f0*/  STL.64 [R1+0x2fe8], R6 ;  /* 0x002fe80601007387 */ /* 0x010fe80000100a00 */
[----:B---3--:R0:W-:Y:S04]  /*96100*/  STL.64 [R1+0x2fe0], R4 ;  /* 0x002fe00401007387 */ /* 0x0081e80000100a00 */
[----:B0-----:R-:W2:Y:S04]  /*96110*/  LDL.LU R4, [R1+0x9e0] ;  /* 0x0009e00001047983 */ /* 0x001ea80000300800 */
[----:B------:R-:W2:Y:S04]  /*96120*/  LDL.LU R5, [R1+0x9e4] ;  /* 0x0009e40001057983 */ /* 0x000ea80000300800 */
[----:B------:R-:W2:Y:S04]  /*96130*/  LDL.LU R6, [R1+0x9e8] ;  /* 0x0009e80001067983 */ /* 0x000ea80000300800 */
[----:B------:R-:W2:Y:S04]  /*96140*/  LDL.LU R7, [R1+0x9ec] ;  /* 0x0009ec0001077983 */ /* 0x000ea80000300800 */
[----:B------:R-:W3:Y:S04]  /*96150*/  LDL.LU.64 R26, [R1+0x8] ;  /* 0x00000800011a7983 */ /* 0x000ee80000300a00 */
[----:B------:R-:W-:Y:S04]  /*96160*/  STL [R1+0x2ecc], R19 ;  /* 0x002ecc1301007387 */ /* 0x000fe80000100800 */
[----:B------:R0:W-:Y:S04]  /*96170*/  STL [R1+0x2ec8], R18 ;  /* 0x002ec81201007387 */ /* 0x0001e80000100800 */
[----:B------:R-:W4:Y:S04]  /*96180*/  LDL.LU R16, [R1+0xa00] ;  /* 0x000a000001107983 */ /* 0x000f280000300800 */
[----:B------:R-:W4:Y:S04]  /*96190*/  LDL.LU R17, [R1+0xa04] ;  /* 0x000a040001117983 */ /* 0x000f280000300800 */
[----:B0-----:R-:W4:Y:S04]  /*961a0*/  LDL.LU R18, [R1+0xa08] ;  /* 0x000a080001127983 */ /* 0x001f280000300800 */
[----:B------:R-:W4:Y:S04]  /*961b0*/  LDL.LU R19, [R1+0xa0c] ;  /* 0x000a0c0001137983 */ /* 0x000f280000300800 */
        /* <DEDUP_REMOVED lines=12> */
[----:B------:R-:W4:Y:S02]  /*96280*/  LDL.LU.64 R10, [R1+0x3008] ;  /* 0x00300800010a7983 */ /* 0x000f240000300a00 */
[----:B----4-:R-:W-:-:S15]  /*96290*/  HMMA.16816.F32.BF16 R16, R20, R10, R16 ;  /* 0x0000000a1410723c */ /* 0x010fde0000041810 */
[----:B------:R-:W-:-:S08]  /*962a0*/  NOP ;  /* 0x0000000000007918 */ /* 0x000fd00000000000 */
[----:B------:R0:W-:Y:S04]  /*962b0*/  STL.64 [R1+0xa00], R16 ;  /* 0x000a001001007387 */ /* 0x0001e80000100a00 */
[----:B------:R-:W-:Y:S01]  /*962c0*/  STL.64 [R1+0xa08], R18 ;  /* 0x000a081201007387 */ /* 0x000fe20000100a00 */
[----:B0-----:R-:W-:Y:S02]  /*962d0*/  IMAD.MOV.U32 R17, RZ, RZ, R10 ;  /* 0x000000ffff117224 */ /* 0x001fe400078e000a */
[----:B------:R-:W-:Y:S02]  /*962e0*/  IMAD.MOV.U32 R16, RZ, RZ, R11 ;  /* 0x000000ffff107224 */ /* 0x000fe400078e000b */
        /* <DEDUP_REMOVED lines=8> */
[----:B------:R-:W4:Y:S02]  /*96370*/  LDL.LU.64 R10, [R1+0x2ff0] ;  /* 0x002ff000010a7983 */ /* 0x000f240000300a00 */
[----:B----4-:R-:W-:Y:S06]  /*96380*/  HMMA.16816.F32.BF16 R4, R20, R10, R4 ;  /* 0x0000000a1404723c */ /* 0x010fec0000041804 */
[----:B------:R-:W-:Y:S02]  /*96390*/  IMAD.MOV.U32 R19, RZ, RZ, R10 ;  /* 0x000000ffff137224 */ /* 0x000fe400078e000a */
[----:B------:R-:W-:-:S15]  /*963a0*/  IMAD.MOV.U32 R18, RZ, RZ, R11 ;  /* 0x000000ffff127224 */ /* 0x000fde00078e000b */
[----:B------:R-:W-:Y:S04]  /*963b0*/  STL.64 [R1+0x9e0], R4 ;  /* 0x0009e00401007387 */ /* 0x000fe80000100a00 */
[----:B------:R0:W-:Y:S04]  /*963c0*/  STL.64 [R1+0x9e8], R6 ;  /* 0x0009e80601007387 */ /* 0x0001e80000100a00 */
[----:B0-----:R-:W3:Y:S04]  /*963d0*/  LDL.LU.64 R6, [R1+0x2fe8] ;  /* 0x002fe80001067983 */ /* 0x001ee80000300a00 */
[----:B------:R-:W3:Y:S04]  /*963e0*/  LDL.LU.64 R4, [R1+0x2fe0] ;  /* 0x002fe00001047983 */ /* 0x000ee80000300a00 */
[----:B------:R-:W4:Y:S04]  /*963f0*/  LDL.LU.64 R10, [R1+0x2fd8] ;  /* 0x002fd800010a7983 */ /* 0x000f280000300a00 */
[----:B------:R-:W2:Y:S04]  /*96400*/  LDL.LU.64 R8, [R1+0x2fd0] ;  /* 0x002fd00001087983 */ /* 0x000ea80000300a00 */
[----:B------:R0:W-:Y:S04]  /*96410*/  STL.64 [R1+0x2ed8], R18 ;  /* 0x002ed81201007387 */ /* 0x0001e80000100a00 */
[----:B------:R-:W-:Y:S01]  /*96420*/  STL.64 [R1+0x2ed0], R16 ;  /* 0x002ed01001007387 */ /* 0x000fe20000100a00 */
[----:B0-----:R-:W-:-:S03]  /*96430*/  IMAD.MOV.U32 R18, RZ, RZ, R3 ;  /* 0x000000ffff127224 */ /* 0x001fc600078e0003 */
[----:B------:R-:W2:Y:S01]  /*96440*/  LDL.LU R3, [R1+0x2fcc] ;  /* 0x002fcc0001037983 */ /* 0x000ea20000300800 */
[----:B---3--:R-:W-:Y:S01]  /*96450*/  HMMA.16816.F32.BF16 R4, R20, R26, R4 ;  /* 0x0000001a1404723c */ /* 0x008fe20000041804 */
[----:B----4-:R-:W-:Y:S02]  /*96460*/  IMAD.MOV.U32 R19, RZ, RZ, R11 ;  /* 0x000000ffff137224 */ /* 0x010fe400078e000b */
[----:B------:R-:W3:Y:S04]  /*96470*/  LDL.LU R11, [R1+0x2fc8] ;  /* 0x002fc800010b7983 */ /* 0x000ee80000300800 */
[----:B------:R2:W-:Y:S02]  /*96480*/  STL.64 [R1+0x2ee8], R18 ;  /* 0x002ee81201007387 */ /* 0x0005e40000100a00 */
[----:B--2---:R-:W-:-:S02]  /*96490*/  IMAD.MOV.U32 R18, RZ, RZ, R14 ;  /* 0x000000ffff127224 */ /* 0x004fc400078e000e */
[----:B------:R-:W-:Y:S01]  /*964a0*/  IMAD.MOV.U32 R19, RZ, RZ, R15 ;  /* 0x000000ffff137224 */ /* 0x000fe200078e000f */
[----:B------:R-:W2:Y:S04]  /*964b0*/  LDL.LU R14, [R1+0x2fc4] ;  /* 0x002fc400010e7983 */ /* 0x000ea80000300800 */
[----:B------:R-:W2:Y:S04]  /*964c0*/  LDL.LU R15, [R1+0x2fc0] ;  /* 0x002fc000010f7983 */ /* 0x000ea80000300800 */
        /* <DEDUP_REMOVED lines=8> */
[----:B------:R-:W-:Y:S04]  /*96550*/  STL.64 [R1+0x9d0], R4 ;  /* 0x0009d00401007387 */ /* 0x000fe80000100a00 */
[----:B------:R0:W-:Y:S04]  /*96560*/  STL.64 [R1+0x9d8], R6 ;  /* 0x0009d80601007387 */ /* 0x0001e80000100a00 */
[----:B0-----:R-:W4:Y:S01]  /*96570*/  LDL.LU.64 R6, [R1+0x2fb8] ;  /* 0x002fb80001067983 */ /* 0x001f220000300a00 */
[----:B------:R-:W-:-:S02]  /*96580*/  IMAD.MOV.U32 R5, RZ, RZ, R26 ;  /* 0x000000ffff057224 */ /* 0x000fc400078e001a */
[----:B------:R-:W-:Y:S02]  /*96590*/  IMAD.MOV.U32 R4, RZ, RZ, R27 ;  /* 0x000000ffff047224 */ /* 0x000fe400078e001b */
[----:B------:R-:W3:Y:S04]  /*965a0*/  LDL.LU.64 R26, [R1+0x2fb0] ;  /* 0x002fb000011a7983 */ /* 0x000ee80000300a00 */
[----:B------:R-:W3:Y:S04]  /*965b0*/  LDL.LU.64 R24, [R1+0x2fa8] ;  /* 0x002fa80001187983 */ /* 0x000ee80000300a00 */
[----:B----4-:R-:W-:Y:S04]  /*965c0*/  STL.64 [R1+0x2f90], R6 ;  /* 0x002f900601007387 */ /* 0x010fe80000100a00 */
[----:B------:R2:W-:Y:S02]  /*965d0*/  STL.64 [R1+0x2f88], R4 ;  /* 0x002f880401007387 */ /* 0x0005e40000100a00 */
[----:B--2---:R-:W-:Y:S07]  /*965e0*/  HMMA.16816.F32.BF16 R4, R20, R14, R16 ;  /* 0x0000000e1404723c */ /* 0x004fee0000041810 */
[----:B---3--:R-:W-:-:S02]  /*965f0*/  IMAD.MOV.U32 R18, RZ, RZ, R25 ;  /* 0x000000ffff127224 */ /* 0x008fc400078e0019 */
[----:B------:R-:W-:Y:S01]  /*96600*/  IMAD.MOV.U32 R19, RZ, RZ, R10 ;  /* 0x000000ffff137224 */ /* 0x000fe200078e000a */
[----:B------:R-:W2:-:S13]  /*96610*/  LDL.LU R25, [R1+0x2fa4] ;  /* 0x002fa40001197983 */ /* 0x000e9a0000300800 */
[----:B------:R-:W-:Y:S04]  /*96620*/  STL.64 [R1+0x9c0], R4 ;  /* 0x0009c00401007387 */ /* 0x000fe80000100a00 */
[----:B------:R-:W-:Y:S04]  /*96630*/  STL.64 [R1+0x9c8], R6 ;  /* 0x0009c80601007387 */ /* 0x000fe80000100a00 */
[----:B------:R-:W3:Y:S04]  /*96640*/  LDL.LU R10, [R1+0x2fa0] ;  /* 0x002fa000010a7983 */ /* 0x000ee80000300800 */
[----:B------:R0:W-:Y:S02]  /*96650*/  STL.64 [R1+0x2f30], R18 ;  /* 0x002f301201007387 */ /* 0x0001e40000100a00 */
[----:B0-----:R-:W-:-:S02]  /*96660*/  IMAD.MOV.U32 R18, RZ, RZ, R11 ;  /* 0x000000ffff127224 */ /* 0x001fc400078e000b */
[----:B------:R-:W-:Y:S01]  /*96670*/  IMAD.MOV.U32 R19, RZ, RZ, R3 ;  /* 0x000000ffff137224 */ /* 0x000fe200078e0003 */
[----:B------:R-:W3:Y:S04]  /*96680*/  LDL.LU R11, [R1+0x2f9c] ;  /* 0x002f9c00010b7983 */ /* 0x000ee80000300800 */
[----:B------:R-:W4:Y:S04]  /*96690*/  LDL.LU R3, [R1+0x2f98] ;  /* 0x002f980001037983 */ /* 0x000f280000300800 */
        /* <DEDUP_REMOVED lines=62> */
[----:B---3--:R-:W-:Y:S03]  /*96a80*/  HMMA.16816.F32.BF16 R20, R20, R6, R24 ;  /* 0x000000061414723c */ /* 0x008fe60000041818 */
[----:B------:R-:W2:Y:S04]  /*96a90*/  LDL.LU.64 R26, [R1+0x2f80] ;  /* 0x002f8000011a7983 */ /* 0x000ea80000300a00 */
[----:B------:R-:W2:-:S15]  /*96aa0*/  LDL.LU.64 R24, [R1+0x2f78] ;  /* 0x002f780001187983 */ /* 0x000e9e0000300a00 */
[----:B------:R-:W-:-:S01]  /*96ab0*/  NOP ;  /* 0x0000000000007918 */ /* 0x000fc20000000000 */
[----:B------:R0:W-:Y:S04]  /*96ac0*/  STL.64 [R1+0x430], R20 ;  /* 0x0004301401007387 */ /* 0x0001e80000100a00 */
[----:B------:R1:W-:Y:S04]  /*96ad0*/  STL.64 [R1+0x438], R22 ;  /* 0x0004381601007387 */ /* 0x0003e80000100a00 */
[----:B0-----:R-:W3:Y:S04]  /*96ae0*/  LDL.LU R20, [R1+0x350] ;  /* 0x0003500001147983 */ /* 0x001ee80000300800 */
[----:B------:R-:W3:Y:S04]  /*96af0*/  LDL.LU R21, [R1+0x354] ;  /* 0x0003540001157983 */ /* 0x000ee80000300800 */
[----:B-1----:R-:W3:Y:S01]  /*96b00*/  LDL.LU R22, [R1+0x358] ;  /* 0x0003580001167983 */ /* 0x002ee20000300800 */
        /* <DEDUP_REMOVED lines=42> */
[----:B------:R-:W-:Y:S02]  /*96db0*/  IMAD.MOV.U32 R10, RZ, RZ, R9 ;  /* 0x000000ffff0a7224 */ /* 0x000fe400078e0009 */
[----:B------:R-:W-:-:S02]  /*96dc0*/  IMAD.MOV.U32 R11, RZ, RZ, R8 ;  /* 0x000000ffff0b7224 */ /* 0x000fc400078e0008 */
[----:B------:R-:W-:-:S07]  /*96dd0*/  IMAD.MOV.U32 R23, RZ, RZ, R3 ;  /* 0x000000ffff177224 */ /* 0x000fce00078e0003 */
[C---:B---3--:R-:W-:Y:S06]  /*96de0*/  HMMA.16816.F32.BF16 R20, R24.reuse, R10, R20 ;  /* 0x0000000a1814723c */ /* 0x048fec0000041814 */
[----:B--2---:R-:W-:Y:S01]  /*96df0*/  HMMA.16816.F32.BF16 R16, R24, R18, R12 ;  /* 0x000000121810723c */ /* 0x004fe2000004180c */
[----:B------:R-:W2:-:S15]  /*96e00*/  LDL.LU.64 R12, [R1+0x2ee0] ;  /* 0x002ee000010c7983 */ /* 0x000e9e0000300a00 */
[----:B------:R-:W-:-:S07]  /*96e10*/  NOP ;  /* 0x0000000000007918 */ /* 0x000fce0000000000 */
[----:B------:R-:W-:Y:S04]  /*96e20*/  STL.64 [R1+0x360], R16 ;  /* 0x0003601001007387 */ /* 0x000fe80000100a00 */
[----:B------:R0:W-:Y:S04]  /*96e30*/  STL.64 [R1+0x368], R18 ;  /* 0x0003681201007387 */ /* 0x0001e80000100a00 */
[----:B0-----:R-:W3:Y:S04]  /*96e40*/  LDL.LU.64 R18, [R1+0x2ed8] ;  /* 0x002ed80001127983 */ /* 0x001ee80000300a00 */
[----:B------:R-:W2:Y:S04]  /*96e50*/  LDL.LU.64 R16, [R1+0x2ed0] ;  /* 0x002ed00001107983 */ /* 0x000ea80000300a00 */
[----:B------:R-:W2:Y:S04]  /*96e60*/  LDL.LU R3, [R1+0x16ac] ;  /* 0x0016ac0001037983 */ /* 0x000ea80000300800 */
[----:B------:R-:W4:Y:S04]  /*96e70*/  LDL.LU R8, [R1+0x1f0] ;  /* 0x0001f00001087983 */ /* 0x000f280000300800 */
[----:B------:R-:W-:Y:S04]  /*96e80*/  STL.64 [R1+0x350], R20 ;  /* 0x0003501401007387 */ /* 0x000fe80000100a00 */
[----:B------:R-:W-:Y:S04]  /*96e90*/  STL.64 [R1+0x358], R22 ;  /* 0x0003581601007387 */ /* 0x000fe80000100a00 */
[----:B------:R-:W4:Y:S04]  /*96ea0*/  LDL.LU R9, [R1+0x1f4] ;  /* 0x0001f40001097983 */ /* 0x000f280000300800 */
[----:B------:R-:W3:Y:S04]  /*96eb0*/  LDL.LU R10, [R1+0x1f8] ;  /* 0x0001f800010a7983 */ /* 0x000ee80000300800 */
[----:B------:R-:W3:Y:S04]  /*96ec0*/  LDL.LU R11, [R1+0x1fc] ;  /* 0x0001fc00010b7983 */ /* 0x000ee80000300800 */
[----:B---3--:R0:W-:Y:S04]  /*96ed0*/  STL.64 [R1+0x2c78], R10 ;  /* 0x002c780a01007387 */ /* 0x0081e80000100a00 */
[----:B----4-:R-:W-:Y:S01]  /*96ee0*/  STL.64 [R1+0x2c70], R8 ;  /* 0x002c700801007387 */ /* 0x010fe20000100a00 */
[----:B0-----:R-:W-:-:S02]  /*96ef0*/  IMAD.MOV.U32 R10, RZ, RZ, R5 ;  /* 0x000000ffff0a7224 */ /* 0x001fc400078e0005 */
[----:B------:R-:W-:-:S05]  /*96f00*/  IMAD.MOV.U32 R11, RZ, RZ, R4 ;  /* 0x000000ffff0b7224 */ /* 0x000fca00078e0004 */
[----:B------:R-:W-:Y:S04]  /*96f10*/  STL.64 [R1+0x2c98], R10 ;  /* 0x002c980a01007387 */ /* 0x000fe80000100a00 */
[----:B------:R-:W3:Y:S04]  /*96f20*/  LDL.LU.64 R4, [R1+0x12f0] ;  /* 0x0012f00001047983 */ /* 0x000ee80000300a00 */
[----:B------:R-:W-:Y:S01]  /*96f30*/  STL.64 [R1+0x2c60], R6 ;  /* 0x002c600601007387 */ /* 0x000fe20000100a00 */
[----:B------:R-:W-:Y:S02]  /*96f40*/  IMAD.MOV.U32 R14, RZ, RZ, R19 ;  /* 0x000000ffff0e7224 */ /* 0x000fe400078e0013 */
[----:B------:R-:W-:Y:S01]  /*96f50*/  IMAD.MOV.U32 R15, RZ, RZ, R18 ;  /* 0x000000ffff0f7224 */ /* 0x000fe200078e0012 */
[----:B---3--:R0:W-:Y:S04]  /*96f60*/  STL.64 [R1+0x2c58], R4 ;  /* 0x002c580401007387 */ /* 0x0081e80000100a00 */
[----:B0-----:R-:W3:Y:S04]  /*96f70*/  LDL.LU R4, [R1+0x1e0] ;  /* 0x0001e00001047983 */ /* 0x001ee80000300800 */
[----:B------:R-:W3:Y:S04]  /*96f80*/  LDL.LU R5, [R1+0x1e4] ;  /* 0x0001e40001057983 */ /* 0x000ee80000300800 */
[----:B------:R-:W4:Y:S04]  /*96f90*/  LDL.LU R6, [R1+0x1e8] ;  /* 0x0001e80001067983 */ /* 0x000f280000300800 */
[----:B------:R-:W4:Y:S04]  /*96fa0*/  LDL.LU R7, [R1+0x1ec] ;  /* 0x0001ec0001077983 */ /* 0x000f280000300800 */
[----:B------:R-:W3:Y:S04]  /*96fb0*/  LDL.LU R19, [R1+0x2ecc] ;  /* 0x002ecc0001137983 */ /* 0x000ee80000300800 */
[----:B------:R-:W4:Y:S04]  /*96fc0*/  LDL.LU R18, [R1+0x2ec8] ;  /* 0x002ec80001127983 */ /* 0x000f280000300800 */
[----:B------:R2:W-:Y:S04]  /*96fd0*/  STL.64 [R1+0x2ca0], R14 ;  /* 0x002ca00e01007387 */ /* 0x0005e80000100a00 */
[----:B------:R-:W3:Y:S04]  /*96fe0*/  LDL.LU R8, [R1+0x210] ;  /* 0x0002100001087983 */ /* 0x000ee80000300800 */
[----:B------:R-:W3:Y:S04]  /*96ff0*/  LDL.LU R9, [R1+0x214] ;  /* 0x0002140001097983 */ /* 0x000ee80000300800 */
[----:B------:R-:W4:Y:S04]  /*97000*/  LDL.LU R10, [R1+0x218] ;  /* 0x00021800010a7983 */ /* 0x000f280000300800 */
[----:B------:R-:W4:Y:S01]  /*97010*/  LDL.LU R11, [R1+0x21c] ;  /* 0x00021c00010b7983 */ /* 0x000f220000300800 */
[----:B--2---:R-:W-:-:S02]  /*97020*/  IMAD.MOV.U32 R14, RZ, RZ, R13 ;  /* 0x000000ffff0e7224 */ /* 0x004fc400078e000d */
[----:B------:R-:W-:Y:S01]  /*97030*/  IMAD.MOV.U32 R15, RZ, RZ, R12 ;  /* 0x000000ffff0f7224 */ /* 0x000fe200078e000c */
[----:B----4-:R-:W-:Y:S04]  /*97040*/  STL.64 [R1+0x2cb0], R10 ;  /* 0x002cb00a01007387 */ /* 0x010fe80000100a00 */
[----:B---3--:R-:W-:Y:S04]  /*97050*/  STL.64 [R1+0x2ca8], R8 ;  /* 0x002ca80801007387 */ /* 0x008fe80000100a00 */
[----:B------:R-:W2:Y:S04]  /*97060*/  LDL.LU R13, [R1+0x2ec4] ;  /* 0x002ec400010d7983 */ /* 0x000ea80000300800 */
[----:B------:R-:W3:Y:S04]  /*97070*/  LDL.LU R12, [R1+0x2ec0] ;  /* 0x002ec000010c7983 */ /* 0x000ee80000300800 */
        /* <DEDUP_REMOVED lines=92> */
[----:B------:R0:W-:Y:S04]  /*97640*/  STL.64 [R1+0x2db0], R14 ;  /* 0x002db00e01007387 */ /* 0x0001e80000100a00 */
[----:B------:R-:W2:Y:S04]  /*97650*/  LDL.LU R12, [R1+0x2d0] ;  /* 0x0002d000010c7983 */ /* 0x000ea80000300800 */
[----:B------:R-:W2:Y:S04]  /*97660*/  LDL.LU R13, [R1+0x2d4] ;  /* 0x0002d400010d7983 */ /* 0x000ea80000300800 */
[----:B0-----:R-:W3:Y:S04]  /*97670*/  LDL.LU R14, [R1+0x2d8] ;  /* 0x0002d800010e7983 */ /* 0x001ee80000300800 */
        /* <DEDUP_REMOVED lines=77> */
[----:B------:R-:W3:Y:S04]  /*97b50*/  LDL.LU R10, [R1+0x2a8] ;  /* 0x0002a800010a7983 */ /* 0x000ee80000300800 */
[----:B------:R-:W3:Y:S04]  /*97b60*/  LDL.LU R11, [R1+0x2ac] ;  /* 0x0002ac00010b7983 */ /* 0x000ee80000300800 */
[----:B---3--:R-:W-:Y:S04]  /*97b70*/  STL.64 [R1+0x2d88], R10 ;  /* 0x002d880a01007387 */ /* 0x008fe80000100a00 */
[----:B----4-:R0:W-:Y:S04]  /*97b80*/  STL.64 [R1+0x2d80], R8 ;  /* 0x002d800801007387 */ /* 0x0101e80000100a00 */
        /* <DEDUP_REMOVED lines=13> */
[----:B0-----:R-:W4:Y:S04]  /*97c60*/  LDL.LU R4, [R1+0x200] ;  /* 0x0002000001047983 */ /* 0x001f280000300800 */
[----:B------:R-:W4:Y:S04]  /*97c70*/  LDL.LU R5, [R1+0x204] ;  /* 0x0002040001057983 */ /* 0x000f280000300800 */
[----:B------:R-:W4:Y:S04]  /*97c80*/  LDL.LU R6, [R1+0x208] ;  /* 0x0002080001067983 */ /* 0x000f280000300800 */
[----:B------:R-:W4:Y:S04]  /*97c90*/  LDL.LU R7, [R1+0x20c] ;  /* 0x00020c0001077983 */ /* 0x000f280000300800 */
[----:B------:R-:W2:Y:S04]  /*97ca0*/  LDL.LU.64 R18, [R1+0x2e48] ;  /* 0x002e480001127983 */ /* 0x000ea80000300a00 */
        /* <DEDUP_REMOVED lines=48> */
[----:B------:R0:W-:Y:S04]  /*97fb0*/  STL.64 [R1+0x12b0], R16 ;  /* 0x0012b01001007387 */ /* 0x0001e80000100a00 */
[----:B------:R-:W-:Y:S01]  /*97fc0*/  STL.64 [R1+0x12b8], R18 ;  /* 0x0012b81201007387 */ /* 0x000fe20000100a00 */
[----:B0-----:R-:W-:-:S03]  /*97fd0*/  IMAD.MOV.U32 R16, RZ, RZ, R0 ;  /* 0x000000ffff107224 */ /* 0x001fc600078e0000 */
        /* <DEDUP_REMOVED lines=79> */
[----:B------:R-:W4:-:S15]  /*984d0*/  LDL.LU.64 R10, [R1+0x2c98] ;  /* 0x002c9800010a7983 */ /* 0x000f1e0000300a00 */
[----:B------:R-:W-:-:S06]  /*984e0*/  NOP ;  /* 0x0000000000007918 */ /* 0x000fcc0000000000 */
[----:B------:R-:W-:Y:S04]  /*984f0*/  STL.64 [R1+0x11f0], R12 ;  /* 0x0011f00c01007387 */ /* 0x000fe80000100a00 */
[----:B------:R0:W-:Y:S04]  /*98500*/  STL.64 [R1+0x11f8], R14 ;  /* 0x0011f80e01007387 */ /* 0x0001e80000100a00 */
[----:B0-----:R-:W3:Y:S01]  /*98510*/  LDL.LU.64 R14, [R1+0x2c90] ;  /* 0x002c9000010e7983 */ /* 0x001ee20000300a00 */
[----:B----4-:R-:W-:Y:S03]  /*98520*/  HMMA.16816.F32.BF16 R8, R24, R10, R4 ;  /* 0x0000000a1808723c */ /* 0x010fe60000041804 */
[----:B------:R-:W4:Y:S04]  /*98530*/  LDL.LU.64 R6, [R1+0x2c88] ;  /* 0x002c880001067983 */ /* 0x000f280000300a00 */
[----:B------:R-:W4:-:S15]  /*98540*/  LDL.LU.64 R4, [R1+0x2c80] ;  /* 0x002c800001047983 */ /* 0x000f1e0000300a00 */
[----:B------:R-:W-:-:S01]  /*98550*/  NOP ;  /* 0x0000000000007918 */ /* 0x000fc20000000000 */
        /* <DEDUP_REMOVED lines=8> */
[----:B0-----:R-:W4:Y:S01]  /*985e0*/  LDL.LU.64 R10, [R1+0x2c68] ;  /* 0x002c6800010a7983 */ /* 0x001f220000300a00 */
[----:B------:R-:W-:Y:S02]  /*985f0*/  IMAD.MOV.U32 R19, RZ, RZ, R2 ;  /* 0x000000ffff137224 */ /* 0x000fe400078e0002 */
[----:B------:R-:W0:Y:S01]  /*98600*/  LDC R2, c[0x0][0x238] ;  /* 0x00008e00ff027b82 */ /* 0x000e220000000800 */
[----:B----4-:R-:W-:Y:S01]  /*98610*/  HMMA.16816.F32.BF16 R8, R24, R10, R4 ;  /* 0x0000000a1808723c */ /* 0x010fe20000041804 */
[----:B------:R-:W3:Y:S04]  /*98620*/  LDL.LU.64 R6, [R1+0x2c60] ;  /* 0x002c600001067983 */ /* 0x000ee80000300a00 */
[----:B------:R-:W4:Y:S01]  /*98630*/  LDL.LU.64 R4, [R1+0x2c58] ;  /* 0x002c580001047983 */ /* 0x000f220000300a00 */
[----:B0-----:R-:W-:-:S04]  /*98640*/  IMAD.SHL.U32 R12, R2, 0x40, RZ ;  /* 0x00000040020c7824 */ /* 0x001fc800078e00ff */
[----:B------:R-:W-:Y:S02]  /*98650*/  IMAD.SHL.U32 R12, R12, 0x2, RZ ;  /* 0x000000020c0c7824 */ /* 0x000fe400078e00ff */
[----:B------:R-:W-:-:S11]  /*98660*/  VIADD R3, R3, 0x1 ;  /* 0x0000000103037836 */ /* 0x000fd60000000000 */
[----:B------:R0:W-:Y:S04]  /*98670*/  STL.64 [R1+0x300], R8 ;  /* 0x0003000801007387 */ /* 0x0001e80000100a00 */
[----:B------:R-:W-:Y:S01]  /*98680*/  STL.64 [R1+0x308], R10 ;  /* 0x0003080a01007387 */ /* 0x000fe20000100a00 */
[-C--:B0-----:R-:W-:Y:S02]  /*98690*/  IADD3 R9, P1, R22, R12.reuse, RZ ;  /* 0x0000000c16097210 */ /* 0x081fe40007f3e0ff */
[----:B----4-:R-:W-:-:S05]  /*986a0*/  IADD3 R8, P0, R4, R12, RZ ;  /* 0x0000000c04087210 */ /* 0x010fca0007f1e0ff */
[--C-:B--2---:R-:W-:Y:S01]  /*986b0*/  IMAD.X R4, R5, 0x1, R0.reuse, P0 ;  /* 0x0000000105047824 */ /* 0x104fe200000e0600 */
[----:B------:R-:W-:Y:S01]  /*986c0*/  STL [R1+0x2af0], R8 ;  /* 0x002af00801007387 */ /* 0x000fe20000100800 */
[----:B------:R-:W-:-:S03]  /*986d0*/  IMAD.X R5, R23, 0x1, R0, P1 ;  /* 0x0000000117057824 */ /* 0x000fc600008e0600 */
[----:B------:R-:W-:Y:S04]  /*986e0*/  STL [R1+0x2af4], R9 ;  /* 0x002af40901007387 */ /* 0x000fe80000100800 */
[----:B------:R-:W-:Y:S04]  /*986f0*/  STL [R1+0x2af8], R4 ;  /* 0x002af80401007387 */ /* 0x000fe80000100800 */
[----:B------:R-:W-:Y:S04]  /*98700*/  STL [R1+0x16ac], R3 ;  /* 0x0016ac0301007387 */ /* 0x000fe80000100800 */
[----:B------:R0:W-:Y:S04]  /*98710*/  STL [R1+0x2c44], R0 ;  /* 0x002c440001007387 */ /* 0x0001e80000100800 */
[----:B------:R3:W-:Y:S04]  /*98720*/  STL [R1+0x2afc], R5 ;  /* 0x002afc0501007387 */ /* 0x0007e80000100800 */
[----:B0-----:R-:W2:Y:S01]  /*98730*/  LDL.LU R0, [R1+0x1a88] ;  /* 0x001a880001007983 */ /* 0x001ea20000300800 */
[----:B------:R-:W-:-:S02]  /*98740*/  IMAD.MOV.U32 R17, RZ, RZ, R29 ;  /* 0x000000ffff117224 */ /* 0x000fc400078e001d */
[----:B------:R-:W-:Y:S02]  /*98750*/  IMAD.MOV.U32 R18, RZ, RZ, R28 ;  /* 0x000000ffff127224 */ /* 0x000fe400078e001c */
[----:B------:R-:W0:Y:S05]  /*98760*/  LDC R28, c[0x0][0x230] ;  /* 0x00008c00ff1c7b82 */ /* 0x000e2a0000000800 */
[----:B---3--:R-:W-:-:S15]  /*98770*/  HMMA.16816.F32.BF16 R4, R24, R6, R16 ;  /* 0x000000061804723c */ /* 0x008fde0000041810 */
[----:B------:R-:W-:-:S08]  /*98780*/  NOP ;  /* 0x0000000000007918 */ /* 0x000fd00000000000 */
[----:B------:R-:W-:Y:S04]  /*98790*/  STL.64 [R1+0x1b0], R4 ;  /* 0x0001b00401007387 */ /* 0x000fe80000100a00 */
[----:B------:R-:W-:Y:S04]  /*987a0*/  STL.64 [R1+0x1b8], R6 ;  /* 0x0001b80601007387 */ /* 0x000fe80000100a00 */
[----:B--2---:R1:W-:Y:S04]  /*987b0*/  STL [R1+0x2c48], R0 ;  /* 0x002c480001007387 */ /* 0x0043e80000100800 */
[----:B-1----:R-:W2:Y:S04]  /*987c0*/  LDL.LU R0, [R1+0x1a90] ;  /* 0x001a900001007983 */ /* 0x002ea80000300800 */
[----:B--2---:R1:W-:Y:S04]  /*987d0*/  STL [R1+0x2c4c], R0 ;  /* 0x002c4c0001007387 */ /* 0x0043e80000100800 */
[----:B-1----:R-:W2:Y:S01]  /*987e0*/  LDL.LU R0, [R1+0x1a98] ;  /* 0x001a980001007983 */ /* 0x002ea20000300800 */
[----:B0-----:R-:W-:-:S05]  /*987f0*/  VIADD R28, R28, 0x3f ;  /* 0x0000003f1c1c7836 */ /* 0x001fca0000000000 */
[----:B------:R-:W-:Y:S01]  /*98800*/  SHF.R.S32.HI R2, RZ, 0x1f, R28 ;  /* 0x0000001fff027819 */ /* 0x000fe2000001141c */
        /* <DEDUP_REMOVED lines=17> */
[----:B------:R-:W-:-:S03]  /*98920*/  LEA.HI R2, R2, R28, RZ, 0x6 ;  /* 0x0000001c02027211 */ /* 0x000fc600078f30ff */
[----:B------:R-:W4:Y:S04]  /*98930*/  LDL.LU R21, [R1+0x1a40] ;  /* 0x001a400001157983 */ /* 0x000f280000300800 */
[----:B------:R-:W4:Y:S04]  /*98940*/  LDL.LU R22, [R1+0x1a64] ;  /* 0x001a640001167983 */ /* 0x000f280000300800 */
[----:B------:R-:W4:Y:S04]  /*98950*/  LDL.LU R23, [R1+0x1a38] ;  /* 0x001a380001177983 */ /* 0x000f280000300800 */
[----:B------:R-:W4:Y:S01]  /*98960*/  LDL.LU R16, [R1+0x1a5c] ;  /* 0x001a5c0001107983 */ /* 0x000f220000300800 */
[----:B------:R-:W-:-:S03]  /*98970*/  SHF.R.S32.HI R2, RZ, 0x6, R2 ;  /* 0x00000006ff027819 */ /* 0x000fc60000011402 */
[----:B------:R-:W4:Y:S04]  /*98980*/  LDL.LU R17, [R1+0x1a30] ;  /* 0x001a300001117983 */ /* 0x000f280000300800 */
[----:B------:R-:W4:Y:S04]  /*98990*/  LDL.LU R18, [R1+0x1a54] ;  /* 0x001a540001127983 */ /* 0x000f280000300800 */
[----:B------:R-:W4:Y:S04]  /*989a0*/  LDL.LU R19, [R1+0x1a28] ;  /* 0x001a280001137983 */ /* 0x000f280000300800 */
[----:B------:R-:W4:Y:S04]  /*989b0*/  LDL.LU R13, [R1+0x1a4c] ;  /* 0x001a4c00010d7983 */ /* 0x000f280000300800 */
[----:B------:R-:W4:Y:S01]  /*989c0*/  LDL.LU R29, [R1+0x1a20] ;  /* 0x001a2000011d7983 */ /* 0x000f220000300800 */
[----:B------:R-:W-:-:S03]  /*989d0*/  ISETP.NE.U32.AND P0, PT, R3, R2, PT ;  /* 0x000000020300720c */ /* 0x000fc60003f05070 */
[----:B------:R-:W4:Y:S04]  /*989e0*/  LDL.LU R28, [R1+0x1a44] ;  /* 0x001a4400011c7983 */ /* 0x000f280000300800 */
[----:B------:R-:W4:Y:S04]  /*989f0*/  LDL.LU R2, [R1+0x1a18] ;  /* 0x001a180001027983 */ /* 0x000f280000300800 */
[----:B------:R-:W4:Y:S01]  /*98a00*/  LDL.LU R3, [R1+0x1a3c] ;  /* 0x001a3c0001037983 */ /* 0x000f220000300800 */
[----:B--2---:R-:W-:-:S05]  /*98a10*/  IADD3 R0, P3, R0, R12, RZ ;  /* 0x0000000c00007210 */ /* 0x004fca0007f7e0ff */
[----:B------:R0:W-:Y:S04]  /*98a20*/  STL [R1+0x1aa0], R0 ;  /* 0x001aa00001007387 */ /* 0x0001e80000100800 */
[----:B0-----:R-:W2:Y:S02]  /*98a30*/  LDL.LU R0, [R1+0x2c50] ;  /* 0x002c500001007983 */ /* 0x001ea40000300800 */
        /* <DEDUP_REMOVED lines=8> */
[----:B0-----:R-:W2:Y:S01]  /*98ac0*/  LDL.LU R0, [R1+0x2c44] ;  /* 0x002c440001007983 */ /* 0x001ea20000300800 */
[-C--:B---3--:R-:W-:Y:S02]  /*98ad0*/  IADD3 R24, P1, R24, R12.reuse, RZ ;  /* 0x0000000c18187210 */ /* 0x088fe40007f3e0ff */
[----:B----4-:R-:W-:-:S03]  /*98ae0*/  IADD3 R25, P2, R25, R12, RZ ;  /* 0x0000000c19197210 */ /* 0x010fc60007f5e0ff */
[----:B------:R-:W-:Y:S04]  /*98af0*/  STL [R1+0x1a80], R24 ;  /* 0x001a801801007387 */ /* 0x000fe80000100800 */
[----:B------:R-:W-:Y:S01]  /*98b00*/  STL [R1+0x1a78], R25 ;  /* 0x001a781901007387 */ /* 0x000fe20000100800 */
[--C-:B--2---:R-:W-:Y:S01]  /*98b10*/  IMAD.X R26, R26, 0x1, R0.reuse, P3 ;  /* 0x000000011a1a7824 */ /* 0x104fe200018e0600 */
[-C--:B------:R-:W-:Y:S01]  /*98b20*/  IADD3 R27, P3, R27, R12.reuse, RZ ;  /* 0x0000000c1b1b7210 */ /* 0x080fe20007f7e0ff */
[--C-:B------:R-:W-:Y:S01]  /*98b30*/  IMAD.X R6, R6, 0x1, R0.reuse, P4 ;  /* 0x0000000106067824 */ /* 0x100fe200020e0600 */
[-C--:B------:R-:W-:Y:S01]  /*98b40*/  IADD3 R7, P4, R7, R12.reuse, RZ ;  /* 0x0000000c07077210 */ /* 0x080fe20007f9e0ff */
[----:B------:R-:W-:Y:S01]  /*98b50*/  IMAD.X R5, R5, 0x1, R0, P5 ;  /* 0x0000000105057824 */ /* 0x000fe200028e0600 */
[----:B------:R-:W-:Y:S01]  /*98b60*/  STL [R1+0x1a9c], R26 ;  /* 0x001a9c1a01007387 */ /* 0x000fe20000100800 */
[----:B------:R-:W-:-:S03]  /*98b70*/  IADD3 R4, P5, R4, R12, RZ ;  /* 0x0000000c04047210 */ /* 0x000fc60007fbe0ff */
[----:B------:R-:W-:Y:S01]  /*98b80*/  STL [R1+0x1a70], R27 ;  /* 0x001a701b01007387 */ /* 0x000fe20000100800 */
[----:B------:R-:W-:-:S03]  /*98b90*/  IMAD.X R9, R9, 0x1, R0, P6 ;  /* 0x0000000109097824 */ /* 0x000fc600030e0600 */
        /* <DEDUP_REMOVED lines=29> */
[-C--:B------:R-:W-:Y:S01]  /*98d70*/  IADD3 R29, P1, R29, R12.reuse, RZ ;  /* 0x0000000c1d1d7210 */ /* 0x080fe20007f3e0ff */
[----:B------:R-:W-:Y:S02]  /*98d80*/  IMAD.X R28, R28, 0x1, R0, P2 ;  /* 0x000000011c1c7824 */ /* 0x000fe400010e0600 */
[----:B------:R-:W-:Y:S01]  /*98d90*/  STL [R1+0x1a30], R17 ;  /* 0x001a301101007387 */ /* 0x000fe20000100800 */
[----:B------:R-:W-:-:S03]  /*98da0*/  IADD3 R2, P2, R2, R12, RZ ;  /* 0x0000000c02027210 */ /* 0x000fc60007f5e0ff */
[----:B------:R-:W-:Y:S04]  /*98db0*/  STL [R1+0x1a54], R18 ;  /* 0x001a541201007387 */ /* 0x000fe80000100800 */
[----:B------:R-:W-:Y:S04]  /*98dc0*/  STL [R1+0x1a28], R19 ;  /* 0x001a281301007387 */ /* 0x000fe80000100800 */
[----:B------:R-:W-:Y:S04]  /*98dd0*/  STL [R1+0x1a4c], R13 ;  /* 0x001a4c0d01007387 */ /* 0x000fe80000100800 */
[----:B------:R-:W-:Y:S04]  /*98de0*/  STL [R1+0x1a20], R29 ;  /* 0x001a201d01007387 */ /* 0x000fe80000100800 */
[----:B------:R0:W-:Y:S04]  /*98df0*/  STL [R1+0x1a18], R2 ;  /* 0x001a180201007387 */ /* 0x0001e80000100800 */
[----:B------:R-:W-:Y:S04]  /*98e00*/  STL [R1+0x1a44], R28 ;  /* 0x001a441c01007387 */ /* 0x000fe80000100800 */
[----:B0-----:R-:W2:Y:S04]  /*98e10*/  LDL.LU R2, [R1+0x1a10] ;  /* 0x001a100001027983 */ /* 0x001ea80000300800 */
[----:B------:R-:W3:Y:S01]  /*98e20*/  LDL.LU R24, [R1+0x1a00] ;  /* 0x001a000001187983 */ /* 0x000ee20000300800 */
[----:B------:R-:W-:-:S03]  /*98e30*/  IMAD.X R3, R3, 0x1, R0, P3 ;  /* 0x0000000103037824 */ /* 0x000fc600018e0600 */
[----:B---3--:R0:W-:Y:S04]  /*98e40*/  STL [R1+0x2c38], R24 ;  /* 0x002c381801007387 */ /* 0x0081e80000100800 */
[----:B------:R-:W-:Y:S04]  /*98e50*/  STL [R1+0x1a3c], R3 ;  /* 0x001a3c0301007387 */ /* 0x000fe80000100800 */
[----:B0-----:R-:W3:Y:S04]  /*98e60*/  LDL.LU R24, [R1+0x1a2c] ;  /* 0x001a2c0001187983 */ /* 0x001ee80000300800 */
[----:B---3--:R0:W-:Y:S04]  /*98e70*/  STL [R1+0x2c3c], R24 ;  /* 0x002c3c1801007387 */ /* 0x0081e80000100800 */
[----:B0-----:R-:W3:Y:S01]  /*98e80*/  LDL.LU R24, [R1+0x1a08] ;  /* 0x001a080001187983 */ /* 0x001ee20000300800 */
[----:B--2---:R-:W-:-:S03]  /*98e90*/  IADD3 R2, P3, R2, R12, RZ ;  /* 0x0000000c02027210 */ /* 0x004fc60007f7e0ff */
[----:B---3--:R0:W-:Y:S04]  /*98ea0*/  STL [R1+0x2c40], R24 ;  /* 0x002c401801007387 */ /* 0x0081e80000100800 */
        /* <DEDUP_REMOVED lines=26> */
[----:B------:R0:W-:Y:S04]  /*99050*/  STL [R1+0x1a10], R2 ;  /* 0x001a100201007387 */ /* 0x0001e80000100800 */
[----:B0-----:R-:W4:Y:S01]  /*99060*/  LDL.LU R2, [R1+0x1998] ;  /* 0x0019980001027983 */ /* 0x001f220000300800 */
[----:B--2---:R-:W-:-:S05]  /*99070*/  IMAD.X R24, R24, 0x1, R0, P4 ;  /* 0x0000000118187824 */ /* 0x004fca00020e0600 */
[----:B------:R0:W-:Y:S04]  /*99080*/  STL [R1+0x1a34], R24 ;  /* 0x001a341801007387 */ /* 0x0001e80000100800 */
[----:B0-----:R-:W2:Y:S02]  /*99090*/  LDL.LU R24, [R1+0x2c40] ;  /* 0x002c400001187983 */ /* 0x001ea40000300800 */
[----:B--2---:R-:W-:-:S05]  /*990a0*/  IADD3 R24, P4, R24, R12, RZ ;  /* 0x0000000c18187210 */ /* 0x004fca0007f9e0ff */
[----:B------:R0:W-:Y:S04]  /*990b0*/  STL [R1+0x1a08], R24 ;  /* 0x001a081801007387 */ /* 0x0001e80000100800 */
[----:B0-----:R-:W2:Y:S02]  /*990c0*/  LDL.LU R24, [R1+0x2c3c] ;  /* 0x002c3c0001187983 */ /* 0x001ea40000300800 */
[----:B--2---:R-:W-:-:S05]  /*990d0*/  IMAD.X R24, R24, 0x1, R0, P5 ;  /* 0x0000000118187824 */ /* 0x004fca00028e0600 */
[----:B------:R0:W-:Y:S04]  /*990e0*/  STL [R1+0x1a2c], R24 ;  /* 0x001a2c1801007387 */ /* 0x0001e80000100800 */
[----:B0-----:R-:W2:Y:S01]  /*990f0*/  LDL.LU R24, [R1+0x2c38] ;  /* 0x002c380001187983 */ /* 0x001ea20000300800 */
[--C-:B---3--:R-:W-:Y:S01]  /*99100*/  IMAD.X R25, R25, 0x1, R0.reuse, P6 ;  /* 0x0000000119197824 */ /* 0x108fe200030e0600 */
[-C--:B----4-:R-:W-:Y:S01]  /*99110*/  IADD3 R26, P6, R26, R12.reuse, RZ ;  /* 0x0000000c1a1a7210 */ /* 0x090fe20007fde0ff */
[--C-:B------:R-:W-:Y:S01]  /*99120*/  IMAD.X R27, R27, 0x1, R0.reuse, P1 ;  /* 0x000000011b1b7824 */ /* 0x100fe200008e0600 */
[-C--:B------:R-:W-:Y:S01]  /*99130*/  IADD3 R6, P1, R6, R12.reuse, RZ ;  /* 0x0000000c06067210 */ /* 0x080fe20007f3e0ff */
        /* <DEDUP_REMOVED lines=14> */
[----:B------:R-:W-:Y:S01]  /*99220*/  IMAD.X R19, R19, 0x1, R0, P4 ;  /* 0x0000000113137824 */ /* 0x000fe200020e0600 */
[----:B------:R-:W-:-:S02]  /*99230*/  IADD3 R13, P4, R13, R12, RZ ;  /* 0x0000000c0d0d7210 */ /* 0x000fc40007f9e0ff */
[----:B--2---:R-:W-:-:S05]  /*99240*/  IADD3 R24, P5, R24, R12, RZ ;  /* 0x0000000c18187210 */ /* 0x004fca0007fbe0ff */
[----:B------:R-:W-:Y:S04]  /*99250*/  STL [R1+0x1a00], R24 ;  /* 0x001a001801007387 */ /* 0x000fe80000100800 */
[----:B------:R-:W-:Y:S04]  /*99260*/  STL [R1+0x1a24], R25 ;  /* 0x001a241901007387 */ /* 0x000fe80000100800 */
[----:B------:R-:W-:Y:S04]  /*99270*/  STL [R1+0x19f8], R26 ;  /* 0x0019f81a01007387 */ /* 0x000fe80000100800 */
[----:B------:R-:W-:Y:S04]  /*99280*/  STL [R1+0x1a1c], R27 ;  /* 0x001a1c1b01007387 */ /* 0x000fe80000100800 */
[----:B------:R-:W-:Y:S04]  /*99290*/  STL [R1+0x19f0], R6 ;  /* 0x0019f00601007387 */ /* 0x000fe80000100800 */
[----:B------:R-:W-:Y:S04]  /*992a0*/  STL [R1+0x1a14], R7 ;  /* 0x001a140701007387 */ /* 0x000fe80000100800 */
[----:B------:R-:W-:Y:S01]  /*992b0*/  STL [R1+0x19e8], R5 ;  /* 0x0019e80501007387 */ /* 0x000fe20000100800 */
[----:B------:R-:W-:-:S03]  /*992c0*/  IMAD.X R11, R11, 0x1, R0, P5 ;  /* 0x000000010b0b7824 */ /* 0x000fc600028e0600 */
[----:B------:R-:W-:Y:S01]  /*992d0*/  STL [R1+0x1a0c], R4 ;  /* 0x001a0c0401007387 */ /* 0x000fe20000100800 */
[----:B------:R-:W-:-:S03]  /*992e0*/  IADD3 R14, P5, R14, R12, RZ ;  /* 0x0000000c0e0e7210 */ /* 0x000fc60007fbe0ff */
        /* <DEDUP_REMOVED lines=19> */
[----:B------:R-:W-:Y:S04]  /*99420*/  STL [R1+0x19cc], R29 ;  /* 0x0019cc1d01007387 */ /* 0x000fe80000100800 */
[----:B------:R-:W3:Y:S01]  /*99430*/  LDL.LU R24, [R1+0x19ac] ;  /* 0x0019ac0001187983 */ /* 0x000ee20000300800 */
[----:B------:R-:W-:Y:S01]  /*99440*/  IMAD.X R28, R28, 0x1, R0, P6 ;  /* 0x000000011c1c7824 */ /* 0x000fe200030e0600 */
[----:B------:R-:W-:-:S02]  /*99450*/  IADD3 R2, P6, R2, R12, RZ ;  /* 0x0000000c02027210 */ /* 0x000fc40007fde0ff */
[----:B---3--:R0:W-:Y:S04]  /*99460*/  STL [R1+0x2c2c], R24 ;  /* 0x002c2c1801007387 */ /* 0x0081e80000100800 */
[----:B------:R-:W-:Y:S04]  /*99470*/  STL [R1+0x19c4], R28 ;  /* 0x0019c41c01007387 */ /* 0x000fe80000100800 */
[----:B0-----:R-:W3:Y:S04]  /*99480*/  LDL.LU R24, [R1+0x1988] ;  /* 0x0019880001187983 */ /* 0x001ee80000300800 */
[----:B------:R-:W-:Y:S04]  /*99490*/  STL [R1+0x1998], R2 ;  /* 0x0019980201007387 */ /* 0x000fe80000100800 */
[----:B---3--:R0:W-:Y:S04]  /*994a0*/  STL [R1+0x2c30], R24 ;  /* 0x002c301801007387 */ /* 0x0081e80000100800 */
[----:B0-----:R-:W3:Y:S01]  /*994b0*/  LDL.LU R24, [R1+0x19b4] ;  /* 0x0019b40001187983 */ /* 0x001ee20000300800 */
[----:B--2---:R-:W-:-:S03]  /*994c0*/  IMAD.X R3, R3, 0x1, R0, P1 ;  /* 0x0000000103037824 */ /* 0x004fc600008e0600 */
[----:B---3--:R0:W-:Y:S04]  /*994d0*/  STL [R1+0x2c34], R24 ;  /* 0x002c341801007387 */ /* 0x0081e80000100800 */
[----:B0-----:R-:W2:Y:S04]  /*994e0*/  LDL.LU R24, [R1+0x1990] ;  /* 0x0019900001187983 */ /* 0x001ea80000300800 */
[----:B------:R-:W3:Y:S04]  /*994f0*/  LDL.LU R25, [R1+0x1980] ;  /* 0x0019800001197983 */ /* 0x000ee80000300800 */
[----:B------:R-:W4:Y:S04]  /*99500*/  LDL.LU R26, [R1+0x19a4] ;  /* 0x0019a400011a7983 */ /* 0x000f280000300800 */
        /* <DEDUP_REMOVED lines=22> */
[----:B------:R0:W-:Y:S04]  /*99670*/  STL [R1+0x19bc], R3 ;  /* 0x0019bc0301007387 */ /* 0x0001e80000100800 */
[----:B------:R-:W3:Y:S04]  /*99680*/  LDL.LU R28, [R1+0x1920] ;  /* 0x00192000011c7983 */ /* 0x000ee80000300800 */
[----:B0-----:R-:W3:Y:S01]  /*99690*/  LDL.LU R3, [R1+0x1944] ;  /* 0x0019440001037983 */ /* 0x001ee20000300800 */
[----:B--2---:R-:W-:-:S05]  /*996a0*/  IADD3 R24, P1, R24, R12, RZ ;  /* 0x0000000c18187210 */ /* 0x004fca0007f3e0ff */
[----:B------:R0:W-:Y:S04]  /*996b0*/  STL [R1+0x1990], R24 ;  /* 0x0019901801007387 */ /* 0x0001e80000100800 */
[----:B0-----:R-:W2:Y:S02]  /*996c0*/  LDL.LU R24, [R1+0x2c34] ;  /* 0x002c340001187983 */ /* 0x001ea40000300800 */
[----:B--2---:R-:W-:-:S05]  /*996d0*/  IMAD.X R24, R24, 0x1, R0, P2 ;  /* 0x0000000118187824 */ /* 0x004fca00010e0600 */
[----:B------:R0:W-:Y:S04]  /*996e0*/  STL [R1+0x19b4], R24 ;  /* 0x0019b41801007387 */ /* 0x0001e80000100800 */
[----:B0-----:R-:W2:Y:S02]  /*996f0*/  LDL.LU R24, [R1+0x2c30] ;  /* 0x002c300001187983 */ /* 0x001ea40000300800 */
[----:B--2---:R-:W-:-:S05]  /*99700*/  IADD3 R24, P2, R24, R12, RZ ;  /* 0x0000000c18187210 */ /* 0x004fca0007f5e0ff */
[----:B------:R0:W-:Y:S04]  /*99710*/  STL [R1+0x1988], R24 ;  /* 0x0019881801007387 */ /* 0x0001e80000100800 */
[----:B0-----:R-:W2:Y:S01]  /*99720*/  LDL.LU R24, [R1+0x2c2c] ;  /* 0x002c2c0001187983 */ /* 0x001ea20000300800 */
[--C-:B----4-:R-:W-:Y:S01]  /*99730*/  IMAD.X R26, R26, 0x1, R0.reuse, P4 ;  /* 0x000000011a1a7824 */ /* 0x110fe200020e0600 */
[-C--:B---3--:R-:W-:Y:S01]  /*99740*/  IADD3 R27, P4, R27, R12.reuse, RZ ;  /* 0x0000000c1b1b7210 */ /* 0x088fe20007f9e0ff */
        /* <DEDUP_REMOVED lines=11> */
[----:B------:R-:W-:Y:S01]  /*99800*/  IADD3 R23, P5, R23, R12, RZ ;  /* 0x0000000c17177210 */ /* 0x000fe20007fbe0ff */
[----:B------:R-:W-:-:S02]  /*99810*/  IMAD.X R16, R16, 0x1, R0, P6 ;  /* 0x0000000110107824 */ /* 0x000fc400030e0600 */
[--C-:B------:R-:W-:Y:S01]  /*99820*/  IMAD.X R18, R18, 0x1, R0.reuse, P1 ;  /* 0x0000000112127824 */ /* 0x100fe200008e0600 */
[-C--:B------:R-:W-:Y:S02]  /*99830*/  IADD3 R2, P1, R2, R12.reuse, RZ ;  /* 0x0000000c02027210 */ /* 0x080fe40007f3e0ff */
[-C--:B------:R-:W-:Y:S01]  /*99840*/  IADD3 R17, P6, R17, R12.reuse, RZ ;  /* 0x0000000c11117210 */ /* 0x080fe20007fde0ff */
[--C-:B------:R-:W-:Y:S01]  /*99850*/  IMAD.X R19, R19, 0x1, R0.reuse, P2 ;  /* 0x0000000113137824 */ /* 0x100fe200010e0600 */
[-C--:B------:R-:W-:Y:S01]  /*99860*/  IADD3 R13, P2, R13, R12.reuse, RZ ;  /* 0x0000000c0d0d7210 */ /* 0x080fe20007f5e0ff */
[----:B--2---:R-:W-:Y:S01]  /*99870*/  IMAD.X R24, R24, 0x1, R0, P3 ;  /* 0x0000000118187824 */ /* 0x004fe200018e0600 */
[----:B------:R-:W-:-:S04]  /*99880*/  IADD3 R25, P3, R25, R12, RZ ;  /* 0x0000000c19197210 */ /* 0x000fc80007f7e0ff */
        /* <DEDUP_REMOVED lines=25> */
[----:B------:R-:W-:Y:S04]  /*99a20*/  STL [R1+0x1954], R19 ;  /* 0x0019541301007387 */ /* 0x000fe80000100800 */
[----:B------:R-:W-:Y:S04]  /*99a30*/  STL [R1+0x1928], R13 ;  /* 0x0019280d01007387 */ /* 0x000fe80000100800 */
[----:B------:R-:W3:Y:S01]  /*99a40*/  LDL.LU R24, [R1+0x1908] ;  /* 0x0019080001187983 */ /* 0x000ee20000300800 */
[----:B------:R-:W-:Y:S01]  /*99a50*/  IMAD.X R29, R29, 0x1, R0, P3 ;  /* 0x000000011d1d7824 */ /* 0x000fe200018e0600 */
[----:B------:R-:W-:-:S04]  /*99a60*/  IADD3 R28, P3, R28, R12, RZ ;  /* 0x0000000c1c1c7210 */ /* 0x000fc80007f7e0ff */
[----:B------:R-:W-:Y:S04]  /*99a70*/  STL [R1+0x194c], R29 ;  /* 0x00194c1d01007387 */ /* 0x000fe80000100800 */
[----:B---3--:R0:W-:Y:S04]  /*99a80*/  STL [R1+0x2c20], R24 ;  /* 0x002c201801007387 */ /* 0x0081e80000100800 */
[----:B------:R-:W-:Y:S04]  /*99a90*/  STL [R1+0x1920], R28 ;  /* 0x0019201c01007387 */ /* 0x000fe80000100800 */
[----:B0-----:R-:W3:Y:S01]  /*99aa0*/  LDL.LU R24, [R1+0x1934] ;  /* 0x0019340001187983 */ /* 0x001ee20000300800 */
[----:B------:R-:W-:-:S05]  /*99ab0*/  IMAD.X R3, R3, 0x1, R0, P4 ;  /* 0x0000000103037824 */ /* 0x000fca00020e0600 */
[----:B------:R-:W-:Y:S04]  /*99ac0*/  STL [R1+0x1944], R3 ;  /* 0x0019440301007387 */ /* 0x000fe80000100800 */
        /* <DEDUP_REMOVED lines=27> */
[----:B------:R-:W4:Y:S04]  /*99c80*/  LDL.LU R19, [R1+0x18b0] ;  /* 0x0018b00001137983 */ /* 0x000f280000300800 */
[----:B------:R-:W4:Y:S04]  /*99c90*/  LDL.LU R13, [R1+0x18d4] ;  /* 0x0018d400010d7983 */ /* 0x000f280000300800 */
[----:B------:R-:W4:Y:S04]  /*99ca0*/  LDL.LU R29, [R1+0x18a8] ;  /* 0x0018a800011d7983 */ /* 0x000f280000300800 */
[----:B------:R-:W4:Y:S04]  /*99cb0*/  LDL.LU R28, [R1+0x18cc] ;  /* 0x0018cc00011c7983 */ /* 0x000f280000300800 */
        /* <DEDUP_REMOVED lines=28> */
[----:B------:R-:W-:Y:S01]  /*99e80*/  IMAD.X R18, R18, 0x1, R0, P5 ;  /* 0x0000000112127824 */ /* 0x000fe200028e0600 */
[-C--:B------:R-:W-:Y:S02]  /*99e90*/  IADD3 R19, P5, R19, R12.reuse, RZ ;  /* 0x0000000c13137210 */ /* 0x080fe40007fbe0ff */
        /* <DEDUP_REMOVED lines=20> */
[----:B------:R-:W-:Y:S01]  /*99fe0*/  STL [R1+0x18c8], R22 ;  /* 0x0018c81601007387 */ /* 0x000fe20000100800 */
[----:B------:R-:W-:-:S03]  /*99ff0*/  IMAD.X R13, R13, 0x1, R0, P6 ;  /* 0x000000010d0d7824 */ /* 0x000fc600030e0600 */
[----:B0-----:R-:W2:Y:S04]  /*9a000*/  LDL.LU R3, [R1+0x18c4] ;  /* 0x0018c40001037983 */ /* 0x001ea80000300800 */
[----:B------:R-:W-:Y:S04]  /*9a010*/  STL [R1+0x18ec], R23 ;  /* 0x0018ec1701007387 */ /* 0x000fe80000100800 */
[----:B------:R-:W-:Y:S04]  /*9a020*/  STL [R1+0x18e4], R16 ;  /* 0x0018e41001007387 */ /* 0x000fe80000100800 */
[----:B------:R-:W-:Y:S04]  /*9a030*/  STL [R1+0x18b8], R17 ;  /* 0x0018b81101007387 */ /* 0x000fe80000100800 */
[----:B------:R-:W-:Y:S04]  /*9a040*/  STL [R1+0x18dc], R18 ;  /* 0x0018dc1201007387 */ /* 0x000fe80000100800 */
[----:B------:R-:W-:Y:S04]  /*9a050*/  STL [R1+0x18b0], R19 ;  /* 0x0018b01301007387 */ /* 0x000fe80000100800 */
[----:B------:R-:W-:Y:S04]  /*9a060*/  STL [R1+0x18d4], R13 ;  /* 0x0018d40d01007387 */ /* 0x000fe80000100800 */
[----:B------:R-:W3:Y:S01]  /*9a070*/  LDL.LU R24, [R1+0x18b4] ;  /* 0x0018b40001187983 */ /* 0x000ee20000300800 */
[----:B------:R-:W-:Y:S01]  /*9a080*/  IADD3 R29, P6, R29, R12, RZ ;  /* 0x0000000c1d1d7210 */ /* 0x000fe20007fde0ff */
[----:B------:R-:W-:-:S04]  /*9a090*/  IMAD.X R28, R28, 0x1, R0, P1 ;  /* 0x000000011c1c7824 */ /* 0x000fc800008e0600 */
[----:B------:R-:W-:Y:S04]  /*9a0a0*/  STL [R1+0x18a8], R29 ;  /* 0x0018a81d01007387 */ /* 0x000fe80000100800 */
[----:B---3--:R0:W-:Y:S04]  /*9a0b0*/  STL [R1+0x2c14], R24 ;  /* 0x002c141801007387 */ /* 0x0081e80000100800 */
[----:B------:R-:W-:Y:S04]  /*9a0c0*/  STL [R1+0x18cc], R28 ;  /* 0x0018cc1c01007387 */ /* 0x000fe80000100800 */
[----:B0-----:R-:W3:Y:S01]  /*9a0d0*/  LDL.LU R24, [R1+0x1890] ;  /* 0x0018900001187983 */ /* 0x001ee20000300800 */
[----:B------:R-:W-:-:S05]  /*9a0e0*/  IADD3 R2, P1, R2, R12, RZ ;  /* 0x0000000c02027210 */ /* 0x000fca0007f3e0ff */
        /* <DEDUP_REMOVED lines=26> */
[----:B------:R-:W3:Y:S04]  /*9a290*/  LDL.LU R17, [R1+0x1864] ;  /* 0x0018640001117983 */ /* 0x000ee80000300800 */
[----:B------:R-:W3:Y:S04]  /*9a2a0*/  LDL.LU R18, [R1+0x1838] ;  /* 0x0018380001127983 */ /* 0x000ee80000300800 */
[----:B------:R-:W3:Y:S04]  /*9a2b0*/  LDL.LU R19, [R1+0x185c] ;  /* 0x00185c0001137983 */ /* 0x000ee80000300800 */
[----:B------:R-:W3:Y:S04]  /*9a2c0*/  LDL.LU R13, [R1+0x1830] ;  /* 0x00183000010d7983 */ /* 0x000ee80000300800 */
[----:B------:R-:W3:Y:S04]  /*9a2d0*/  LDL.LU R29, [R1+0x1854] ;  /* 0x00185400011d7983 */ /* 0x000ee80000300800 */
        /* <DEDUP_REMOVED lines=42> */
[----:B------:R-:W-:Y:S04]  /*9a580*/  STL [R1+0x1894], R9 ;  /* 0x0018940901007387 */ /* 0x000fe80000100800 */
[----:B------:R-:W-:Y:S01]  /*9a590*/  STL [R1+0x1868], R8 ;  /* 0x0018680801007387 */ /* 0x000fe20000100800 */
[----:B------:R-:W-:-:S03]  /*9a5a0*/  IADD3 R15, P4, R15, R12, RZ ;  /* 0x0000000c0f0f7210 */ /* 0x000fc60007f9e0ff */
        /* <DEDUP_REMOVED lines=168> */
[--C-:B------:R-:W-:Y:S02]  /*9b030*/  IMAD.X R5, R5, 0x1, R0.reuse, P2 ;  /* 0x0000000105057824 */ /* 0x100fe400010e0600 */
[----:B------:R-:W-:Y:S01]  /*9b040*/  IMAD.X R9, R9, 0x1, R0, P3 ;  /* 0x0000000109097824 */ /* 0x000fe200018e0600 */
[----:B------:R-:W-:-:S02]  /*9b050*/  IADD3 R2, P3, R2, R12, RZ ;  /* 0x0000000c02027210 */ /* 0x000fc40007f7e0ff */
        /* <DEDUP_REMOVED lines=24> */
[----:B------:R-:W-:Y:S01]  /*9b1e0*/  IMAD.X R11, R11, 0x1, R0, P5 ;  /* 0x000000010b0b7824 */ /* 0x000fe200028e0600 */
[----:B------:R-:W-:-:S02]  /*9b1f0*/  IADD3 R14, P5, R14, R12, RZ ;  /* 0x0000000c0e0e7210 */ /* 0x000fc40007fbe0ff */
        /* <DEDUP_REMOVED lines=122> */
[----:B------:R-:W-:-:S05]  /*9b9a0*/  IADD3 R2, P3, R2, UR7, RZ ;  /* 0x0000000702027c10 */ /* 0x000fca000ff7e0ff */
[----:B------:R-:W-:Y:S01]  /*9b9b0*/  STL [R1+0x2880], R2 ;  /* 0x0028800201007387 */ /* 0x000fe20000100800 */
[----:B--2---:R-:W-:-:S03]  /*9b9c0*/  IMAD.X R3, R3, 0x1, R0, P4 ;  /* 0x0000000103037824 */ /* 0x004fc600020e0600 */
        /* <DEDUP_REMOVED lines=30> */
[----:B--2---:R-:W-:-:S05]  /*9bbb0*/  IADD3 R24, P4, R24, UR7, RZ ;  /* 0x0000000718187c10 */ /* 0x004fca000ff9e0ff */
[----:B------:R0:W-:Y:S04]  /*9bbc0*/  STL [R1+0x1ab8], R24 ;  /* 0x001ab81801007387 */ /* 0x0001e80000100800 */
[----:B0-----:R-:W2:Y:S02]  /*9bbd0*/  LDL.LU R24, [R1+0x2bec] ;  /* 0x002bec0001187983 */ /* 0x001ea40000300800 */
[----:B--2---:R-:W-:-:S05]  /*9bbe0*/  IMAD.X R24, R24, 0x1, R0, P5 ;  /* 0x0000000118187824 */ /* 0x004fca00028e0600 */
[----:B------:R0:W-:Y:S04]  /*9bbf0*/  STL [R1+0x16cc], R24 ;  /* 0x0016cc1801007387 */ /* 0x0001e80000100800 */
[----:B0-----:R-:W2:Y:S01]  /*9bc00*/  LDL.LU R24, [R1+0x2be8] ;  /* 0x002be80001187983 */ /* 0x001ea20000300800 */
[--C-:B---3--:R-:W-:Y:S01]  /*9bc10*/  IMAD.X R25, R25, 0x1, R0.reuse, P6 ;  /* 0x0000000119197824 */ /* 0x108fe200030e0600 */
[----:B----4-:R-:W-:Y:S01]  /*9bc20*/  IADD3 R26, P6, R26, UR7, RZ ;  /* 0x000000071a1a7c10 */ /* 0x010fe2000ffde0ff */
[--C-:B------:R-:W-:Y:S01]  /*9bc30*/  IMAD.X R27, R27, 0x1, R0.reuse, P1 ;  /* 0x000000011b1b7824 */ /* 0x100fe200008e0600 */
[----:B------:R-:W-:Y:S01]  /*9bc40*/  IADD3 R6, P1, R6, UR7, RZ ;  /* 0x0000000706067c10 */ /* 0x000fe2000ff3e0ff */
[----:B------:R-:W-:Y:S01]  /*9bc50*/  IMAD.X R7, R7, 0x1, R0, P2 ;  /* 0x0000000107077824 */ /* 0x000fe200010e0600 */
[----:B------:R-:W-:-:S02]  /*9bc60*/  IADD3 R5, P2, R5, UR7, RZ ;  /* 0x0000000705057c10 */ /* 0x000fc4000ff5e0ff */
[----:B------:R-:W-:Y:S02]  /*9bc70*/  IADD3.X R4, R4, UR6, RZ, P3, !PT ;  /* 0x0000000604047c10 */ /* 0x000fe40009ffe4ff */
[----:B------:R-:W-:Y:S02]  /*9bc80*/  IADD3 R9, P3, R9, UR7, RZ ;  /* 0x0000000709097c10 */ /* 0x000fe4000ff7e0ff */
[----:B------:R-:W-:Y:S02]  /*9bc90*/  IADD3.X R8, R8, UR6, RZ, P4, !PT ;  /* 0x0000000608087c10 */ /* 0x000fe4000a7fe4ff */
[----:B------:R-:W-:Y:S02]  /*9bca0*/  IADD3 R10, P4, R10, UR7, RZ ;  /* 0x000000070a0a7c10 */ /* 0x000fe4000ff9e0ff */
[----:B------:R-:W-:Y:S02]  /*9bcb0*/  IADD3.X R15, R15, UR6, RZ, P6, !PT ;  /* 0x000000060f0f7c10 */ /* 0x000fe4000b7fe4ff */
        /* <DEDUP_REMOVED lines=9> */
[----:B--2---:R-:W-:-:S05]  /*9bd50*/  IADD3 R24, P5, R24, UR7, RZ ;  /* 0x0000000718187c10 */ /* 0x004fca000ffbe0ff */
[----:B------:R-:W-:Y:S04]  /*9bd60*/  STL [R1+0x287c], R24 ;  /* 0x00287c1801007387 */ /* 0x000fe80000100800 */
[----:B------:R-:W-:Y:S04]  /*9bd70*/  STL [R1+0x16c4], R25 ;  /* 0x0016c41901007387 */ /* 0x000fe80000100800 */
[----:B------:R-:W-:Y:S04]  /*9bd80*/  STL [R1+0x2878], R26 ;  /* 0x0028781a01007387 */ /* 0x000fe80000100800 */
[----:B------:R0:W-:Y:S04]  /*9bd90*/  STL [R1+0x2b00], R0 ;  /* 0x002b000001007387 */ /* 0x0001e80000100800 */
[----:B------:R-:W-:Y:S04]  /*9bda0*/  STL [R1+0x16bc], R27 ;  /* 0x0016bc1b01007387 */ /* 0x000fe80000100800 */
[----:B------:R-:W-:Y:S04]  /*9bdb0*/  STL [R1+0x2874], R6 ;  /* 0x0028740601007387 */ /* 0x000fe80000100800 */
[----:B------:R-:W-:Y:S04]  /*9bdc0*/  STL [R1+0x16b4], R7 ;  /* 0x0016b40701007387 */ /* 0x000fe80000100800 */
[----:B------:R-:W-:Y:S01]  /*9bdd0*/  STL [R1+0x2870], R5 ;  /* 0x0028700501007387 */ /* 0x000fe20000100800 */
[----:B------:R-:W-:-:S03]  /*9bde0*/  IADD3.X R11, R11, UR6, RZ, P5, !PT ;  /* 0x000000060b0b7c10 */ /* 0x000fc6000affe4ff */
[----:B------:R-:W-:Y:S01]  /*9bdf0*/  STL [R1+0x1abc], R4 ;  /* 0x001abc0401007387 */ /* 0x000fe20000100800 */
[----:B------:R-:W-:-:S03]  /*9be00*/  IADD3 R14, P5, R14, UR7, RZ ;  /* 0x000000070e0e7c10 */ /* 0x000fc6000ffbe0ff */
        /* <DEDUP_REMOVED lines=19> */
[----:B0-----:R-:W2:Y:S01]  /*9bf40*/  LDL.LU R0, [R1+0x2818] ;  /* 0x0028180001007983 */ /* 0x001ea20000300800 */
[----:B------:R-:W-:-:S02]  /*9bf50*/  IADD3.X R28, R28, UR6, RZ, P6, !PT ;  /* 0x000000061c1c7c10 */ /* 0x000fc4000b7fe4ff */
[----:B------:R-:W-:-:S03]  /*9bf60*/  IADD3 R2, P6, R2, UR7, RZ ;  /* 0x0000000702027c10 */ /* 0x000fc6000ffde0ff */
[----:B------:R-:W-:Y:S04]  /*9bf70*/  STL [R1+0x2854], R28 ;  /* 0x0028541c01007387 */ /* 0x000fe80000100800 */
[----:B--2---:R0:W-:Y:S04]  /*9bf80*/  STL [R1+0x2be0], R0 ;  /* 0x002be00001007387 */ /* 0x0041e80000100800 */
[----:B------:R-:W-:Y:S04]  /*9bf90*/  STL [R1+0x2828], R2 ;  /* 0x0028280201007387 */ /* 0x000fe80000100800 */
[----:B0-----:R-:W2:Y:S01]  /*9bfa0*/  LDL.LU R0, [R1+0x2844] ;  /* 0x0028440001007983 */ /* 0x001ea20000300800 */
[----:B------:R-:W-:-:S05]  /*9bfb0*/  IADD3.X R3, R3, UR6, RZ, P1, !PT ;  /* 0x0000000603037c10 */ /* 0x000fca0008ffe4ff */
[----:B------:R-:W-:Y:S04]  /*9bfc0*/  STL [R1+0x284c], R3 ;  /* 0x00284c0301007387 */ /* 0x000fe80000100800 */
        /* <DEDUP_REMOVED lines=30> */
[----:B--2---:R-:W-:-:S05]  /*9c1b0*/  IADD3 R0, P1, R0, UR7, RZ ;  /* 0x0000000700007c10 */ /* 0x004fca000ff3e0ff */
[----:B------:R0:W-:Y:S04]  /*9c1c0*/  STL [R1+0x2820], R0 ;  /* 0x0028200001007387 */ /* 0x0001e80000100800 */
[----:B0-----:R-:W2:Y:S02]  /*9c1d0*/  LDL.LU R0, [R1+0x2be4] ;  /* 0x002be40001007983 */ /* 0x001ea40000300800 */
[----:B--2---:R-:W-:-:S05]  /*9c1e0*/  IADD3.X R0, R0, UR6, RZ, P2, !PT ;  /* 0x0000000600007c10 */ /* 0x004fca00097fe4ff */
[----:B------:R0:W-:Y:S04]  /*9c1f0*/  STL [R1+0x2844], R0 ;  /* 0x0028440001007387 */ /* 0x0001e80000100800 */
[----:B0-----:R-:W2:Y:S01]  /*9c200*/  LDL.LU R0, [R1+0x2be0] ;  /* 0x002be00001007983 */ /* 0x001ea20000300800 */
[----:B---3--:R-:W-:Y:S02]  /*9c210*/  IADD3.X R24, R24, UR6, RZ, P3, !PT ;  /* 0x0000000618187c10 */ /* 0x008fe40009ffe4ff */
[----:B----4-:R-:W-:Y:S02]  /*9c220*/  IADD3 R25, P3, R25, UR7, RZ ;  /* 0x0000000719197c10 */ /* 0x010fe4000ff7e0ff */
        /* <DEDUP_REMOVED lines=19> */
[----:B--2---:R-:W-:-:S05]  /*9c360*/  IADD3 R0, P2, R0, UR7, RZ ;  /* 0x0000000700007c10 */ /* 0x004fca000ff5e0ff */
[----:B------:R0:W-:Y:S04]  /*9c370*/  STL [R1+0x2818], R0 ;  /* 0x0028180001007387 */ /* 0x0001e80000100800 */
        /* <DEDUP_REMOVED lines=29> */
[----:B0-----:R-:W2:Y:S01]  /*9c550*/  LDL.LU R0, [R1+0x27c4] ;  /* 0x0027c40001007983 */ /* 0x001ea20000300800 */
[----:B------:R-:W-:-:S02]  /*9c560*/  IADD3 R28, P3, R28, UR7, RZ ;  /* 0x000000071c1c7c10 */ /* 0x000fc4000ff7e0ff */
[----:B------:R-:W-:-:S03]  /*9c570*/  IADD3.X R2, R2, UR6, RZ, P4, !PT ;  /* 0x0000000602027c10 */ /* 0x000fc6000a7fe4ff */
[----:B------:R-:W-:Y:S04]  /*9c580*/  STL [R1+0x27b0], R28 ;  /* 0x0027b01c01007387 */ /* 0x000fe80000100800 */
[----:B--2---:R0:W-:Y:S04]  /*9c590*/  STL [R1+0x2bd8], R0 ;  /* 0x002bd80001007387 */ /* 0x0041e80000100800 */
[----:B------:R-:W-:Y:S04]  /*9c5a0*/  STL [R1+0x27d4], R2 ;  /* 0x0027d40201007387 */ /* 0x000fe80000100800 */
[----:B0-----:R-:W2:Y:S01]  /*9c5b0*/  LDL.LU R0, [R1+0x27a0] ;  /* 0x0027a00001007983 */ /* 0x001ea20000300800 */
[----:B------:R-:W-:-:S05]  /*9c5c0*/  IADD3 R3, P4, R3, UR7, RZ ;  /* 0x0000000703037c10 */ /* 0x000fca000ff9e0ff */
[----:B------:R-:W-:Y:S04]  /*9c5d0*/  STL [R1+0x27a8], R3 ;  /* 0x0027a80301007387 */ /* 0x000fe80000100800 */
[----:B--2---:R0:W-:Y:S04]  /*9c5e0*/  STL [R1+0x2bdc], R0 ;  /* 0x002bdc0001007387 */ /* 0x0041e80000100800 */
        /* <DEDUP_REMOVED lines=28> */
[----:B------:R-:W3:Y:S01]  /*9c7b0*/  LDL.LU R3, [R1+0x2754] ;  /* 0x0027540001037983 */ /* 0x000ee20000300800 */
[----:B--2---:R-:W-:-:S05]  /*9c7c0*/  IADD3.X R0, R0, UR6, RZ, P5, !PT ;  /* 0x0000000600007c10 */ /* 0x004fca000affe4ff */
[----:B------:R0:W-:Y:S04]  /*9c7d0*/  STL [R1+0x27cc], R0 ;  /* 0x0027cc0001007387 */ /* 0x0001e80000100800 */
[----:B0-----:R-:W2:Y:S02]  /*9c7e0*/  LDL.LU R0, [R1+0x2bdc] ;  /* 0x002bdc0001007983 */ /* 0x001ea40000300800 */
[----:B--2---:R-:W-:-:S05]  /*9c7f0*/  IADD3 R0, P5, R0, UR7, RZ ;  /* 0x0000000700007c10 */ /* 0x004fca000ffbe0ff */
[----:B------:R0:W-:Y:S04]  /*9c800*/  STL [R1+0x27a0], R0 ;  /* 0x0027a00001007387 */ /* 0x0001e80000100800 */
[----:B0-----:R-:W2:Y:S01]  /*9c810*/  LDL.LU R0, [R1+0x2bd8] ;  /* 0x002bd80001007983 */ /* 0x001ea20000300800 */
[----:B----4-:R-:W-:Y:S02]  /*9c820*/  IADD3.X R25, R25, UR6, RZ, P1, !PT ;  /* 0x0000000619197c10 */ /* 0x010fe40008ffe4ff */
[----:B---3--:R-:W-:Y:S02]  /*9c830*/  IADD3 R26, P1, R26, UR7, RZ ;  /* 0x000000071a1a7c10 */ /* 0x008fe4000ff3e0ff */
        /* <DEDUP_REMOVED lines=18> */
[----:B--2---:R-:W-:Y:S02]  /*9c960*/  IADD3.X R0, R0, UR6, RZ, P6, !PT ;  /* 0x0000000600007c10 */ /* 0x004fe4000b7fe4ff */
[----:B------:R-:W-:-:S03]  /*9c970*/  IADD3 R24, P6, R24, UR7, RZ ;  /* 0x0000000718187c10 */ /* 0x000fc6000ffde0ff */
[----:B------:R0:W-:Y:S04]  /*9c980*/  STL [R1+0x27c4], R0 ;  /* 0x0027c40001007387 */ /* 0x0001e80000100800 */
        /* <DEDUP_REMOVED lines=2229> */
[----:B------:R-:W-:-:S02]  /*a54e0*/  IADD3.X R2, R2, UR6, RZ, P4, !PT ;  /* 0x0000000602027c10 */ /* 0x000fc4000a7fe4ff */
[----:B------:R-:W-:Y:S02]  /*a54f0*/  IADD3 R28, P3, R28, UR7, RZ ;  /* 0x000000071c1c7c10 */ /* 0x000fe4000ff7e0ff */
[----:B--2---:R-:W-:-:S05]  /*a5500*/  IADD3 R0, P2, R0, UR7, RZ ;  /* 0x0000000700007c10 */ /* 0x004fca000ff5e0ff */
        /* <DEDUP_REMOVED lines=34> */
[----:B------:R-:W-:-:S03]  /*a5730*/  IADD3 R3, P4, R3, UR7, RZ ;  /* 0x0000000703037c10 */ /* 0x000fc6000ff9e0ff */
[----:B---3--:R0:W-:Y:S04]  /*a5740*/  STL [R1+0x2b1c], R0 ;  /* 0x002b1c0001007387 */ /* 0x0081e80000100800 */
[----:B------:R1:W-:Y:S04]  /*a5750*/  STL [R1+0x1c08], R3 ;  /* 0x001c080301007387 */ /* 0x0003e80000100800 */
        /* <DEDUP_REMOVED lines=24> */
[----:B--2---:R-:W-:-:S03]  /*a58e0*/  IADD3.X R2, R2, UR6, RZ, P5, !PT ;  /* 0x0000000602027c10 */ /* 0x004fc6000affe4ff */
[----:B------:R-:W2:Y:S04]  /*a58f0*/  LDL.LU R12, [R1+0x1bc4] ;  /* 0x001bc400010c7983 */ /* 0x000ea80000300800 */
[----:B------:R-:W2:Y:S04]  /*a5900*/  LDL.LU R29, [R1+0x1b98] ;  /* 0x001b9800011d7983 */ /* 0x000ea80000300800 */
[----:B------:R-:W2:Y:S04]  /*a5910*/  LDL.LU R28, [R1+0x1bbc] ;  /* 0x001bbc00011c7983 */ /* 0x000ea80000300800 */
[----:B-1----:R-:W2:Y:S04]  /*a5920*/  LDL.LU R3, [R1+0x1b90] ;  /* 0x001b900001037983 */ /* 0x002ea80000300800 */
[----:B------:R0:W-:Y:S04]  /*a5930*/  STL [R1+0x1c2c], R2 ;  /* 0x001c2c0201007387 */ /* 0x0001e80000100800 */
[----:B0-----:R-:W2:Y:S01]  /*a5940*/  LDL.LU R2, [R1+0x1bb4] ;  /* 0x001bb40001027983 */ /* 0x001ea20000300800 */
[----:B---3--:R-:W-:-:S05]  /*a5950*/  IADD3 R0, P5, R0, UR7, RZ ;  /* 0x0000000700007c10 */ /* 0x008fca000ffbe0ff */
[----:B------:R0:W-:Y:S04]  /*a5960*/  STL [R1+0x1c00], R0 ;  /* 0x001c000001007387 */ /* 0x0001e80000100800 */
[----:B0-----:R-:W3:Y:S01]  /*a5970*/  LDL.LU R0, [R1+0x2b1c] ;  /* 0x002b1c0001007983 */ /* 0x001ee20000300800 */
[----:B----4-:R-:W-:Y:S02]  /*a5980*/  IADD3.X R25, R25, UR6, RZ, P1, !PT ;  /* 0x0000000619197c10 */ /* 0x010fe40008ffe4ff */
        /* <DEDUP_REMOVED lines=20> */
[----:B------:R-:W-:-:S02]  /*a5ad0*/  IADD3 R3, P1, R3, UR7, RZ ;  /* 0x0000000703037c10 */ /* 0x000fc4000ff3e0ff */
[----:B---3--:R-:W-:Y:S02]  /*a5ae0*/  IADD3.X R0, R0, UR6, RZ, P6, !PT ;  /* 0x0000000600007c10 */ /* 0x008fe4000b7fe4ff */
        /* <DEDUP_REMOVED lines=24> */
[----:B------:R-:W-:Y:S04]  /*a5c70*/  STL [R1+0x1bd4], R17 ;  /* 0x001bd41101007387 */ /* 0x000fe80000100800 */
[----:B------:R-:W-:Y:S01]  /*a5c80*/  STL [R1+0x1ba8], R18 ;  /* 0x001ba81201007387 */ /* 0x000fe20000100800 */
[----:B------:R-:W-:-:S03]  /*a5c90*/  IADD3 R29, P6, R29, UR7, RZ ;  /* 0x000000071d1d7c10 */ /* 0x000fc6000ffde0ff */
        /* <DEDUP_REMOVED lines=8> */
[----:B------:R-:W-:-:S03]  /*a5d20*/  IADD3.X R2, R2, UR6, RZ, P2, !PT ;  /* 0x0000000602027c10 */ /* 0x000fc600097fe4ff */
[----:B---3--:R0:W-:Y:S04]  /*a5d30*/  STL [R1+0x2b18], R0 ;  /* 0x002b180001007387 */ /* 0x0081e80000100800 */
[----:B0-----:R-:W3:Y:S04]  /*a5d40*/  LDL.LU R0, [R1+0x1bac] ;  /* 0x001bac0001007983 */ /* 0x001ee80000300800 */
        /* <DEDUP_REMOVED lines=24> */
[----:B--2---:R-:W-:-:S03]  /*a5ed0*/  IADD3 R3, P2, R3, UR7, RZ ;  /* 0x0000000703037c10 */ /* 0x004fc6000ff5e0ff */
[----:B------:R-:W2:Y:S04]  /*a5ee0*/  LDL.LU R12, [R1+0x1b20] ;  /* 0x001b2000010c7983 */ /* 0x000ea80000300800 */
[----:B------:R-:W2:Y:S04]  /*a5ef0*/  LDL.LU R29, [R1+0x1b44] ;  /* 0x001b4400011d7983 */ /* 0x000ea80000300800 */
[----:B0-----:R-:W2:Y:S04]  /*a5f00*/  LDL.LU R2, [R1+0x1b18] ;  /* 0x001b180001027983 */ /* 0x001ea80000300800 */
[----:B------:R-:W2:Y:S04]  /*a5f10*/  LDL.LU R28, [R1+0x1b3c] ;  /* 0x001b3c00011c7983 */ /* 0x000ea80000300800 */
[----:B------:R0:W-:Y:S04]  /*a5f20*/  STL [R1+0x1b88], R3 ;  /* 0x001b880301007387 */ /* 0x0001e80000100800 */
[----:B0-----:R-:W2:Y:S01]  /*a5f30*/  LDL.LU R3, [R1+0x1b10] ;  /* 0x001b100001037983 */ /* 0x001ea20000300800 */
[----:B---3--:R-:W-:-:S05]  /*a5f40*/  IADD3.X R0, R0, UR6, RZ, P3, !PT ;  /* 0x0000000600007c10 */ /* 0x008fca0009ffe4ff */
        /* <DEDUP_REMOVED lines=24> */
[----:B---3--:R-:W-:-:S05]  /*a60d0*/  IADD3 R0, P3, R0, UR7, RZ ;  /* 0x0000000700007c10 */ /* 0x008fca000ff7e0ff */
        /* <DEDUP_REMOVED lines=33> */
[----:B------:R-:W-:-:S02]  /*a62f0*/  IADD3.X R28, R28, UR6, RZ, P5, !PT ;  /* 0x000000061c1c7c10 */ /* 0x000fc4000affe4ff */
[----:B------:R-:W-:Y:S01]  /*a6300*/  IADD3 R3, P5, R3, UR7, RZ ;  /* 0x0000000703037c10 */ /* 0x000fe2000ffbe0ff */
[----:B---3--:R0:W-:Y:S04]  /*a6310*/  STL [R1+0x2b14], R0 ;  /* 0x002b140001007387 */ /* 0x0081e80000100800 */
[----:B------:R-:W-:Y:S04]  /*a6320*/  STL [R1+0x1b3c], R28 ;  /* 0x001b3c1c01007387 */ /* 0x000fe80000100800 */
        /* <DEDUP_REMOVED lines=27> */
[----:B0-----:R-:W2:Y:S04]  /*a64e0*/  LDL.LU R3, [R1+0x28c0] ;  /* 0x0028c00001037983 */ /* 0x001ea80000300800 */
[----:B------:R-:W2:Y:S04]  /*a64f0*/  LDL.LU R29, [R1+0x1ad0] ;  /* 0x001ad000011d7983 */ /* 0x000ea80000300800 */
[----:B------:R-:W2:Y:S04]  /*a6500*/  LDL.LU R28, [R1+0x28c8] ;  /* 0x0028c800011c7983 */ /* 0x000ea80000300800 */
        /* <DEDUP_REMOVED lines=47> */
[----:B--2---:R-:W-:-:S03]  /*a6800*/  IADD3.X R12, R12, UR6, RZ, P1, !PT ;  /* 0x000000060c0c7c10 */ /* 0x004fc60008ffe4ff */
[----:B------:R-:W-:Y:S01]  /*a6810*/  STL [R1+0x1ae4], R23 ;  /* 0x001ae41701007387 */ /* 0x000fe20000100800 */
[----:B------:R-:W-:-:S03]  /*a6820*/  IADD3 R3, P1, R3, UR7, RZ ;  /* 0x0000000703037c10 */ /* 0x000fc6000ff3e0ff */
        /* <DEDUP_REMOVED lines=10> */
[----:B------:R-:W-:-:S03]  /*a68d0*/  IADD3 R28, P2, R28, UR7, RZ ;  /* 0x000000071c1c7c10 */ /* 0x000fc6000ff5e0ff */
[----:B------:R-:W-:Y:S01]  /*a68e0*/  STL [R1+0x1ad0], R29 ;  /* 0x001ad01d01007387 */ /* 0x000fe20000100800 */
[----:B------:R-:W-:-:S03]  /*a68f0*/  IADD3.X R2, R2, UR6, RZ, P3, !PT ;  /* 0x0000000602027c10 */ /* 0x000fc60009ffe4ff */
        /* <DEDUP_REMOVED lines=28> */
[----:B0-----:R-:W2:Y:S04]  /*a6ac0*/  LDL.LU R2, [R1+0x2938] ;  /* 0x0029380001027983 */ /* 0x001ea80000300800 */
[----:B------:R-:W2:Y:S04]  /*a6ad0*/  LDL.LU R12, [R1+0x28d4] ;  /* 0x0028d400010c7983 */ /* 0x000ea80000300800 */
[----:B------:R-:W2:Y:S04]  /*a6ae0*/  LDL.LU R29, [R1+0x2940] ;  /* 0x00294000011d7983 */ /* 0x000ea80000300800 */
        /* <DEDUP_REMOVED lines=59> */
[----:B------:R-:W3:Y:S01]  /*a6ea0*/  LDL.LU R0, [R1+0x28ec] ;  /* 0x0028ec0001007983 */ /* 0x000ee20000300800 */
[----:B------:R-:W-:-:S02]  /*a6eb0*/  IADD3 R29, P5, R29, UR7, RZ ;  /* 0x000000071d1d7c10 */ /* 0x000fc4000ffbe0ff */
[----:B------:R-:W-:-:S03]  /*a6ec0*/  IADD3.X R28, R28, UR6, RZ, P6, !PT ;  /* 0x000000061c1c7c10 */ /* 0x000fc6000b7fe4ff */
[----:B------:R-:W-:Y:S01]  /*a6ed0*/  STL [R1+0x2940], R29 ;  /* 0x0029401d01007387 */ /* 0x000fe20000100800 */
[----:B------:R-:W-:-:S03]  /*a6ee0*/  IADD3 R3, P6, R3, UR7, RZ ;  /* 0x0000000703037c10 */ /* 0x000fc6000ffde0ff */
        /* <DEDUP_REMOVED lines=27> */
[----:B0-----:R-:W2:Y:S04]  /*a70a0*/  LDL.LU R3, [R1+0x29b0] ;  /* 0x0029b00001037983 */ /* 0x001ea80000300800 */
[----:B------:R-:W2:Y:S04]  /*a70b0*/  LDL.LU R13, [R1+0x294c] ;  /* 0x00294c00010d7983 */ /* 0x000ea80000300800 */
[----:B------:R-:W2:Y:S04]  /*a70c0*/  LDL.LU R12, [R1+0x29b8] ;  /* 0x0029b800010c7983 */ /* 0x000ea80000300800 */
[----:B------:R-:W2:Y:S04]  /*a70d0*/  LDL.LU R29, [R1+0x2954] ;  /* 0x00295400011d7983 */ /* 0x000ea80000300800 */
[----:B------:R0:W-:Y:S04]  /*a70e0*/  STL [R1+0x28e4], R2 ;  /* 0x0028e40201007387 */ /* 0x0001e80000100800 */
[----:B------:R-:W2:Y:S04]  /*a70f0*/  LDL.LU R28, [R1+0x29c0] ;  /* 0x0029c000011c7983 */ /* 0x000ea80000300800 */
        /* <DEDUP_REMOVED lines=21> */
[----:B------:R-:W-:Y:S02]  /*a7250*/  IADD3.X R19, R19, UR6, RZ, P1, !PT ;  /* 0x0000000613137c10 */ /* 0x000fe40008ffe4ff */
[----:B--2---:R-:W-:Y:S02]  /*a7260*/  IADD3 R3, P1, R3, UR7, RZ ;  /* 0x0000000703037c10 */ /* 0x004fe4000ff3e0ff */
        /* <DEDUP_REMOVED lines=27> */
[----:B------:R0:W-:Y:S01]  /*a7420*/  STL [R1+0x29b0], R3 ;  /* 0x0029b00301007387 */ /* 0x0001e20000100800 */
[----:B------:R-:W-:-:S03]  /*a7430*/  IADD3 R12, P2, R12, UR7, RZ ;  /* 0x000000070c0c7c10 */ /* 0x000fc6000ff5e0ff */
[----:B------:R-:W-:Y:S04]  /*a7440*/  STL [R1+0x29a8], R18 ;  /* 0x0029a81201007387 */ /* 0x000fe80000100800 */
[----:B0-----:R-:W2:Y:S04]  /*a7450*/  LDL.LU R3, [R1+0x29c8] ;  /* 0x0029c80001037983 */ /* 0x001ea80000300800 */
[----:B------:R-:W-:Y:S04]  /*a7460*/  STL [R1+0x2944], R19 ;  /* 0x0029441301007387 */ /* 0x000fe80000100800 */
[----:B------:R-:W-:Y:S04]  /*a7470*/  STL [R1+0x294c], R13 ;  /* 0x00294c0d01007387 */ /* 0x000fe80000100800 */
[----:B------:R-:W-:Y:S04]  /*a7480*/  STL [R1+0x29b8], R12 ;  /* 0x0029b80c01007387 */ /* 0x000fe80000100800 */
[----:B------:R-:W3:Y:S01]  /*a7490*/  LDL.LU R0, [R1+0x29d0] ;  /* 0x0029d00001007983 */ /* 0x000ee20000300800 */
[----:B------:R-:W-:-:S02]  /*a74a0*/  IADD3.X R29, R29, UR6, RZ, P3, !PT ;  /* 0x000000061d1d7c10 */ /* 0x000fc40009ffe4ff */
[----:B------:R-:W-:-:S03]  /*a74b0*/  IADD3 R28, P3, R28, UR7, RZ ;  /* 0x000000071c1c7c10 */ /* 0x000fc6000ff7e0ff */
[----:B------:R-:W-:Y:S01]  /*a74c0*/  STL [R1+0x2954], R29 ;  /* 0x0029541d01007387 */ /* 0x000fe20000100800 */
[----:B------:R-:W-:-:S03]  /*a74d0*/  IADD3.X R2, R2, UR6, RZ, P4, !PT ;  /* 0x0000000602027c10 */ /* 0x000fc6000a7fe4ff */
[----:B---3--:R0:W-:Y:S04]  /*a74e0*/  STL [R1+0x2b08], R0 ;  /* 0x002b080001007387 */ /* 0x0081e80000100800 */
[----:B------:R1:W-:Y:S04]  /*a74f0*/  STL [R1+0x29c0], R28 ;  /* 0x0029c01c01007387 */ /* 0x0003e80000100800 */
        /* <DEDUP_REMOVED lines=26> */
[----:B------:R-:W2:Y:S04]  /*a76a0*/  LDL.LU R12, [R1+0x2a30] ;  /* 0x002a3000010c7983 */ /* 0x000ea80000300800 */
[----:B------:R-:W2:Y:S04]  /*a76b0*/  LDL.LU R29, [R1+0x29cc] ;  /* 0x0029cc00011d7983 */ /* 0x000ea80000300800 */
[----:B------:R0:W-:Y:S04]  /*a76c0*/  STL [R1+0x29c8], R3 ;  /* 0x0029c80301007387 */ /* 0x0001e80000100800 */
[----:B-1----:R-:W2:Y:S04]  /*a76d0*/  LDL.LU R28, [R1+0x2a38] ;  /* 0x002a3800011c7983 */ /* 0x002ea80000300800 */
[----:B0-----:R-:W2:Y:S04]  /*a76e0*/  LDL.LU R2, [R1+0x29d4] ;  /* 0x0029d40001027983 */ /* 0x001ea80000300800 */
[----:B------:R-:W2:Y:S01]  /*a76f0*/  LDL.LU R3, [R1+0x2a40] ;  /* 0x002a400001037983 */ /* 0x000ea20000300800 */
        /* <DEDUP_REMOVED lines=23> */
[----:B------:R-:W-:Y:S02]  /*a7870*/  IADD3.X R29, R29, UR6, RZ, P6, !PT ;  /* 0x000000061d1d7c10 */ /* 0x000fe4000b7fe4ff */
        /* <DEDUP_REMOVED lines=49> */
[----:B-1----:R-:W4:Y:S04]  /*a7b90*/  LDL.LU R2, [R1+0x2a70] ;  /* 0x002a700001027983 */ /* 0x002f280000300800 */
        /* <DEDUP_REMOVED lines=15> */
[----:B------:R-:W2:Y:S04]  /*a7c90*/  LDL.LU R23, [R1+0x2a88] ;  /* 0x002a880001177983 */ /* 0x000ea80000300800 */
[----:B------:R0:W-:Y:S04]  /*a7ca0*/  STL [R1+0x29dc], R19 ;  /* 0x0029dc1301007387 */ /* 0x0001e80000100800 */
[----:B------:R-:W2:Y:S04]  /*a7cb0*/  LDL.LU R16, [R1+0x2a4c] ;  /* 0x002a4c0001107983 */ /* 0x000ea80000300800 */
[----:B------:R-:W2:Y:S04]  /*a7cc0*/  LDL.LU R17, [R1+0x2a84] ;  /* 0x002a840001117983 */ /* 0x000ea80000300800 */
        /* <DEDUP_REMOVED lines=14> */
[----:B---3--:R-:W-:-:S02]  /*a7db0*/  IADD3.X R0, R0, UR6, RZ, P3, !PT ;  /* 0x0000000600007c10 */ /* 0x008fc40009ffe4ff */
[----:B------:R-:W-:-:S03]  /*a7dc0*/  IADD3 R5, P3, R5, UR7, RZ ;  /* 0x0000000705057c10 */ /* 0x000fc6000ff7e0ff */
[----:B------:R0:W-:Y:S04]  /*a7dd0*/  STL [R1+0x29e4], R0 ;  /* 0x0029e40001007387 */ /* 0x0001e80000100800 */
[----:B0-----:R0:W5:Y:S04]  /*a7de0*/  LDL.LU R0, [R1+0x2b00] ;  /* 0x002b000001007983 */ /* 0x0011680000300800 */
[----:B------:R1:W-:Y:S04]  /*a7df0*/  STL [R1+0x2a50], R5 ;  /* 0x002a500501007387 */ /* 0x0003e80000100800 */
[----:B-1----:R-:W3:Y:S04]  /*a7e00*/  LDL.LU R5, [R1+0x2afc] ;  /* 0x002afc0001057983 */ /* 0x002ee80000300800 */
[----:B------:R1:W-:Y:S04]  /*a7e10*/  STL [R1+0x29ec], R4 ;  /* 0x0029ec0401007387 */ /* 0x0003e80000100800 */
[----:B-1----:R-:W4:Y:S04]  /*a7e20*/  LDL.LU R4, [R1+0x2af8] ;  /* 0x002af80001047983 */ /* 0x002f280000300800 */
[----:B------:R1:W-:Y:S04]  /*a7e30*/  STL [R1+0x2a58], R9 ;  /* 0x002a580901007387 */ /* 0x0003e80000100800 */
[----:B-1----:R-:W3:Y:S04]  /*a7e40*/  LDL.LU R9, [R1+0x2af4] ;  /* 0x002af40001097983 */ /* 0x002ee80000300800 */
[----:B------:R1:W-:Y:S04]  /*a7e50*/  STL [R1+0x29f4], R8 ;  /* 0x0029f40801007387 */ /* 0x0003e80000100800 */
[----:B-1----:R-:W3:Y:S04]  /*a7e60*/  LDL.LU R8, [R1+0x2af0] ;  /* 0x002af00001087983 */ /* 0x002ee80000300800 */
[----:B------:R1:W-:Y:S04]  /*a7e70*/  STL [R1+0x2a60], R13 ;  /* 0x002a600d01007387 */ /* 0x0003e80000100800 */
[----:B-1----:R0:W5:Y:S04]  /*a7e80*/  LDL.LU R13, [R1+0x2aec] ;  /* 0x002aec00010d7983 */ /* 0x0021680000300800 */
[----:B------:R1:W-:Y:S04]  /*a7e90*/  STL [R1+0x29fc], R12 ;  /* 0x0029fc0c01007387 */ /* 0x0003e80000100800 */
[----:B-1----:R0:W5:Y:S04]  /*a7ea0*/  LDL.LU R12, [R1+0x2ae8] ;  /* 0x002ae800010c7983 */ /* 0x0021680000300800 */
[----:B------:R1:W-:Y:S04]  /*a7eb0*/  STL [R1+0x2a68], R29 ;  /* 0x002a681d01007387 */ /* 0x0003e80000100800 */
[----:B-1----:R0:W5:Y:S04]  /*a7ec0*/  LDL.LU R29, [R1+0x2ae4] ;  /* 0x002ae400011d7983 */ /* 0x0021680000300800 */
[----:B------:R1:W-:Y:S04]  /*a7ed0*/  STL [R1+0x2a04], R28 ;  /* 0x002a041c01007387 */ /* 0x0003e80000100800 */
[----:B-1----:R0:W5:Y:S04]  /*a7ee0*/  LDL.LU R28, [R1+0x2ae0] ;  /* 0x002ae000011c7983 */ /* 0x0021680000300800 */
[----:B------:R1:W-:Y:S04]  /*a7ef0*/  STL [R1+0x2a70], R2 ;  /* 0x002a700201007387 */ /* 0x0003e80000100800 */
[----:B-1----:R-:W4:Y:S04]  /*a7f00*/  LDL.LU R2, [R1+0x2adc] ;  /* 0x002adc0001027983 */ /* 0x002f280000300800 */
[----:B------:R1:W-:Y:S04]  /*a7f10*/  STL [R1+0x2a0c], R3 ;  /* 0x002a0c0301007387 */ /* 0x0003e80000100800 */
[----:B-1----:R-:W2:Y:S01]  /*a7f20*/  LDL.LU R3, [R1+0x2ad8] ;  /* 0x002ad80001037983 */ /* 0x002ea20000300800 */
[----:B------:R-:W-:-:S02]  /*a7f30*/  IADD3 R24, P2, R24, UR7, RZ ;  /* 0x0000000718187c10 */ /* 0x000fc4000ff5e0ff */
[----:B------:R-:W-:Y:S02]  /*a7f40*/  IADD3.X R25, R25, UR6, RZ, P3, !PT ;  /* 0x0000000619197c10 */ /* 0x000fe40009ffe4ff */
[----:B------:R-:W-:Y:S02]  /*a7f50*/  IADD3 R26, P3, R26, UR7, RZ ;  /* 0x000000071a1a7c10 */ /* 0x000fe4000ff7e0ff */
[----:B------:R-:W-:Y:S02]  /*a7f60*/  IADD3.X R27, R27, UR6, RZ, P4, !PT ;  /* 0x000000061b1b7c10 */ /* 0x000fe4000a7fe4ff */
[----:B------:R-:W-:Y:S01]  /*a7f70*/  IADD3 R6, P4, R6, UR7, RZ ;  /* 0x0000000706067c10 */ /* 0x000fe2000ff9e0ff */
[----:B------:R-:W-:Y:S01]  /*a7f80*/  STL [R1+0x2a78], R24 ;  /* 0x002a781801007387 */ /* 0x000fe20000100800 */
[----:B------:R-:W-:-:S03]  /*a7f90*/  IADD3.X R7, R7, UR6, RZ, P5, !PT ;  /* 0x0000000607077c10 */ /* 0x000fc6000affe4ff */
[----:B------:R-:W-:Y:S01]  /*a7fa0*/  STL [R1+0x2a14], R25 ;  /* 0x002a141901007387 */ /* 0x000fe20000100800 */
[----:B------:R-:W-:-:S03]  /*a7fb0*/  IADD3 R10, P5, R10, UR7, RZ ;  /* 0x000000070a0a7c10 */ /* 0x000fc6000ffbe0ff */
[----:B------:R-:W-:Y:S01]  /*a7fc0*/  STL [R1+0x2a80], R26 ;  /* 0x002a801a01007387 */ /* 0x000fe20000100800 */
[----:B------:R-:W-:-:S03]  /*a7fd0*/  IADD3.X R11, R11, UR6, RZ, P6, !PT ;  /* 0x000000060b0b7c10 */ /* 0x000fc6000b7fe4ff */
[----:B------:R-:W-:Y:S01]  /*a7fe0*/  STL [R1+0x2a1c], R27 ;  /* 0x002a1c1b01007387 */ /* 0x000fe20000100800 */
[----:B------:R-:W-:-:S03]  /*a7ff0*/  IADD3 R14, P6, R14, UR7, RZ ;  /* 0x000000070e0e7c10 */ /* 0x000fc6000ffde0ff */
[----:B------:R-:W-:Y:S04]  /*a8000*/  STL [R1+0x2a9c], R6 ;  /* 0x002a9c0601007387 */ /* 0x000fe80000100800 */
[----:B------:R-:W-:Y:S01]  /*a8010*/  STL [R1+0x2a24], R7 ;  /* 0x002a240701007387 */ /* 0x000fe20000100800 */
[----:B------:R-:W-:-:S03]  /*a8020*/  IADD3.X R15, R15, UR6, RZ, P1, !PT ;  /* 0x000000060f0f7c10 */ /* 0x000fc60008ffe4ff */
[----:B------:R-:W-:Y:S04]  /*a8030*/  STL [R1+0x2a98], R10 ;  /* 0x002a980a01007387 */ /* 0x000fe80000100800 */
[----:B------:R-:W-:Y:S04]  /*a8040*/  STL [R1+0x2a2c], R11 ;  /* 0x002a2c0b01007387 */ /* 0x000fe80000100800 */
[----:B------:R-:W-:Y:S01]  /*a8050*/  STL [R1+0x2a94], R14 ;  /* 0x002a940e01007387 */ /* 0x000fe20000100800 */
[----:B--2---:R-:W-:-:S05]  /*a8060*/  IADD3.X R3, R3, UR6, RZ, P2, !PT ;  /* 0x0000000603037c10 */ /* 0x004fca00097fe4ff */
[----:B------:R1:W-:Y:S04]  /*a8070*/  STL [R1+0x2a3c], R3 ;  /* 0x002a3c0301007387 */ /* 0x0003e80000100800 */
[----:B------:R-:W-:Y:S04]  /*a8080*/  STL [R1+0x2a34], R15 ;  /* 0x002a340f01007387 */ /* 0x000fe80000100800 */
[----:B-1----:R-:W2:Y:S01]  /*a8090*/  LDL.LU R3, [R1+0x2ad4] ;  /* 0x002ad40001037983 */ /* 0x002ea20000300800 */
[----:B------:R-:W-:Y:S02]  /*a80a0*/  IADD3 R20, P1, R20, UR7, RZ ;  /* 0x0000000714147c10 */ /* 0x000fe4000ff3e0ff */
[----:B------:R-:W-:-:S02]  /*a80b0*/  IADD3 R21, P2, R21, UR7, RZ ;  /* 0x0000000715157c10 */ /* 0x000fc4000ff5e0ff */
[----:B------:R-:W-:Y:S02]  /*a80c0*/  IADD3.X R22, R22, UR6, RZ, P3, !PT ;  /* 0x0000000616167c10 */ /* 0x000fe40009ffe4ff */
[----:B------:R-:W-:Y:S02]  /*a80d0*/  IADD3 R23, P3, R23, UR7, RZ ;  /* 0x0000000717177c10 */ /* 0x000fe4000ff7e0ff */
[----:B------:R-:W-:Y:S01]  /*a80e0*/  IADD3.X R16, R16, UR6, RZ, P4, !PT ;  /* 0x0000000610107c10 */ /* 0x000fe2000a7fe4ff */
[----:B------:R-:W-:Y:S01]  /*a80f0*/  STL [R1+0x2a90], R20 ;  /* 0x002a901401007387 */ /* 0x000fe20000100800 */
[----:B------:R-:W-:-:S03]  /*a8100*/  IADD3 R17, P4, R17, UR7, RZ ;  /* 0x0000000711117c10 */ /* 0x000fc6000ff9e0ff */
[----:B------:R-:W-:Y:S04]  /*a8110*/  STL [R1+0x2a8c], R21 ;  /* 0x002a8c1501007387 */ /* 0x000fe80000100800 */
[----:B------:R-:W-:Y:S01]  /*a8120*/  STL [R1+0x2a44], R22 ;  /* 0x002a441601007387 */ /* 0x000fe20000100800 */
[----:B------:R-:W-:-:S03]  /*a8130*/  IADD3.X R18, R18, UR6, RZ, P5, !PT ;  /* 0x0000000612127c10 */ /* 0x000fc6000affe4ff */
[----:B------:R-:W-:Y:S01]  /*a8140*/  STL [R1+0x2a88], R23 ;  /* 0x002a881701007387 */ /* 0x000fe20000100800 */
[----:B------:R-:W-:-:S03]  /*a8150*/  IADD3.X R19, R19, UR6, RZ, P6, !PT ;  /* 0x0000000613137c10 */ /* 0x000fc6000b7fe4ff */
[----:B------:R-:W-:Y:S04]  /*a8160*/  STL [R1+0x2a4c], R16 ;  /* 0x002a4c1001007387 */ /* 0x000fe80000100800 */
[----:B------:R-:W-:Y:S01]  /*a8170*/  STL [R1+0x2a84], R17 ;  /* 0x002a841101007387 */ /* 0x000fe20000100800 */
[----:B----4-:R-:W-:Y:S02]  /*a8180*/  IADD3.X R2, R2, UR6, RZ, P2, !PT ;  /* 0x0000000602027c10 */ /* 0x010fe400097fe4ff */
[----:B--2---:R-:W-:-:S05]  /*a8190*/  IADD3.X R3, R3, UR6, RZ, P1, !PT ;  /* 0x0000000603037c10 */ /* 0x004fca0008ffe4ff */
[----:B------:R1:W-:Y:S04]  /*a81a0*/  STL [R1+0x2a64], R3 ;  /* 0x002a640301007387 */ /* 0x0003e80000100800 */
[----:B------:R-:W-:Y:S04]  /*a81b0*/  STL [R1+0x2a54], R18 ;  /* 0x002a541201007387 */ /* 0x000fe80000100800 */
[----:B-1----:R0:W5:Y:S04]  /*a81c0*/  LDL.LU R3, [R1+0x2ad0] ;  /* 0x002ad00001037983 */ /* 0x0021680000300800 */
[----:B------:R-:W-:Y:S04]  /*a81d0*/  STL [R1+0x2a5c], R19 ;  /* 0x002a5c1301007387 */ /* 0x000fe80000100800 */
[----:B------:R1:W-:Y:S02]  /*a81e0*/  STL [R1+0x2a6c], R2 ;  /* 0x002a6c0201007387 */ /* 0x0003e40000100800 */
[----:B-1----:R-:W1:Y:S02]  /*a81f0*/  S2R R2, SR_TID.X ;  /* 0x0000000000027919 */ /* 0x002e640000002100 */
[----:B-1----:R-:W-:-:S05]  /*a8200*/  LOP3.LUT R2, R2, 0x3f, RZ, 0xc0, !PT ;  /* 0x0000003f02027812 */ /* 0x002fca00078ec0ff */
[----:B------:R-:W-:Y:S01]  /*a8210*/  IMAD.SHL.U32 R2, R2, 0x2, RZ ;  /* 0x0000000202027824 */ /* 0x000fe200078e00ff */
[----:B------:R-:W2:Y:S04]  /*a8220*/  LDL.LU R18, [R1+0x2a74] ;  /* 0x002a740001127983 */ /* 0x000ea80000300800 */
[----:B------:R-:W4:Y:S01]  /*a8230*/  LDL.LU R19, [R1+0x2a7c] ;  /* 0x002a7c0001137983 */ /* 0x000f220000300800 */
[----:B------:R-:W-:Y:S02]  /*a8240*/  IMAD.MOV.U32 R7, RZ, RZ, R4 ;  /* 0x000000ffff077224 */ /* 0x000fe400078e0004 */
[----:B---3--:R-:W-:Y:S02]  /*a8250*/  IMAD.MOV.U32 R4, RZ, RZ, R9 ;  /* 0x000000ffff047224 */ /* 0x008fe400078e0009 */
[----:B------:R-:W-:Y:S01]  /*a8260*/  IMAD.MOV.U32 R6, RZ, RZ, R8 ;  /* 0x000000ffff067224 */ /* 0x000fe200078e0008 */
[----:B--2---:R-:W-:-:S02]  /*a8270*/  IADD3.X R18, R18, UR6, RZ, P3, !PT ;  /* 0x0000000612127c10 */ /* 0x004fc40009ffe4ff */
[----:B----4-:R-:W-:-:S03]  /*a8280*/  IADD3.X R19, R19, UR6, RZ, P4, !PT ;  /* 0x0000000613137c10 */ /* 0x010fc6000a7fe4ff */
[----:B------:R0:W-:Y:S04]  /*a8290*/  STL [R1+0x2a74], R18 ;  /* 0x002a741201007387 */ /* 0x0001e80000100800 */
[----:B------:R0:W-:Y:S04]  /*a82a0*/  STL.64 [R1+0x11d8], R4 ;  /* 0x0011d80401007387 */ /* 0x0001e80000100a00 */
[----:B------:R0:W-:Y:S04]  /*a82b0*/  STL [R1+0x2a7c], R19 ;  /* 0x002a7c1301007387 */ /* 0x0001e80000100800 */
[----:B------:R0:W-:Y:S01]  /*a82c0*/  STL.64 [R1+0x12f0], R6 ;  /* 0x0012f00601007387 */ /* 0x0001e20000100a00 */
[----:B------:R-:W-:Y:S05]  /*a82d0*/  @P0 BRA `(.L_x_2) ;  /* 0xfffff96800380947 */ /* 0x000fea000383ffff */
[----:B------:R-:W2:Y:S04]  /*a82e0*/  LDL.LU R2, [R1+0x1174] ;  /* 0x0011740001027983 */ /* 0x000ea80000300800 */
[----:B--2---:R1:W-:Y:S04]  /*a82f0*/  STL [R1+0x3308], R2 ;  /* 0x0033080201007387 */ /* 0x0043e80000100800 */
[----:B-1----:R-:W2:Y:S04]  /*a8300*/  LDL.LU R2, [R1+0x304] ;  /* 0x0003040001027983 */ /* 0x002ea80000300800 */
        /* <DEDUP_REMOVED lines=34> */
[----:B-----5:R-:W3:Y:S04]  /*a8530*/  LDL.LU R0, [R1+0xba4] ;  /* 0x000ba40001007983 */ /* 0x020ee80000300800 */
[----:B---3--:R1:W-:Y:S04]  /*a8540*/  STL [R1+0x3310], R0 ;  /* 0x0033100001007387 */ /* 0x0083e80000100800 */
[----:B-1----:R-:W3:Y:S04]  /*a8550*/  LDL.LU R0, [R1+0x30c] ;  /* 0x00030c0001007983 */ /* 0x002ee80000300800 */
        /* <DEDUP_REMOVED lines=31> */
[----:B-1----:R-:W2:Y:S04]  /*a8750*/  LDL.LU R0, [R1+0x1bc] ;  /* 0x0001bc0001007983 */ /* 0x002ea80000300800 */
[----:B------:R-:W3:Y:S04]  /*a8760*/  LDL.LU R28, [R1+0x119c] ;  /* 0x00119c00011c7983 */ /* 0x000ee80000300800 */
[----:B------:R-:W3:Y:S04]  /*a8770*/  LDL.LU R29, [R1+0xd9c] ;  /* 0x000d9c00011d7983 */ /* 0x000ee80000300800 */
        /* <DEDUP_REMOVED lines=23> */
[----:B0-----:R-:W3:Y:S04]  /*a88f0*/  LDL.LU R12, [R1+0xbac] ;  /* 0x000bac00010c7983 */ /* 0x001ee80000300800 */
[----:B------:R0:W-:Y:S04]  /*a8900*/  STL [R1+0x2ad4], R13 ;  /* 0x002ad40d01007387 */ /* 0x0001e80000100800 */
[----:B0-----:R-:W3:Y:S04]  /*a8910*/  LDL.LU R13, [R1+0x117c] ;  /* 0x00117c00010d7983 */ /* 0x001ee80000300800 */
[----:B------:R0:W-:Y:S04]  /*a8920*/  STL [R1+0x2ad0], R3 ;  /* 0x002ad00301007387 */ /* 0x0001e80000100800 */
[----:B0-----:R-:W4:Y:S01]  /*a8930*/  LDL.LU R3, [R1+0x9b4] ;  /* 0x0009b40001037983 */ /* 0x001f220000300800 */
[----:B--2---:R-:W-:-:S03]  /*a8940*/  F2FP.BF16.F32.PACK_AB R2, R0, R2 ;  /* 0x000000020002723e */ /* 0x004fc600000010ff */
[----:B------:R-:W2:Y:S04]  /*a8950*/  LDL.LU R0, [R1+0x3390] ;  /* 0x0033900001007983 */ /* 0x000ea80000300800 */
[----:B------:R0:W-:Y:S04]  /*a8960*/  STL [R1+0x13cc], R2 ;  /* 0x0013cc0201007387 */ /* 0x0001e80000100800 */
[----:B0-----:R-:W2:Y:S02]  /*a8970*/  LDL.LU R2, [R1+0x338c] ;  /* 0x00338c0001027983 */ /* 0x001ea40000300800 */
[----:B--2---:R-:W-:-:S02]  /*a8980*/  F2FP.BF16.F32.PACK_AB R2, R0, R2 ;  /* 0x000000020002723e */ /* 0x004fc400000010ff */
        /* <DEDUP_REMOVED lines=62> */
[----:B0-----:R-:W4:Y:S02]  /*a8d70*/  LDL.LU R2, [R1+0x330c] ;  /* 0x00330c0001027983 */ /* 0x001f240000300800 */
[----:B----4-:R-:W-:-:S02]  /*a8d80*/  F2FP.BF16.F32.PACK_AB R3, R2, R3 ;  /* 0x000000030203723e */ /* 0x010fc400000010ff */
[----:B------:R-:W2:Y:S01]  /*a8d90*/  LDL.LU R2, [R1+0x3308] ;  /* 0x0033080001027983 */ /* 0x000ea20000300800 */
[----:B---3--:R-:W-:-:S03]  /*a8da0*/  F2FP.BF16.F32.PACK_AB R12, R13, R12 ;  /* 0x0000000c0d0c723e */ /* 0x008fc600000010ff */
[----:B------:R0:W-:Y:S04]  /*a8db0*/  STL [R1+0x1388], R3 ;  /* 0x0013880301007387 */ /* 0x0001e80000100800 */
[----:B------:R-:W-:Y:S01]  /*a8dc0*/  STL [R1+0x1384], R12 ;  /* 0x0013840c01007387 */ /* 0x000fe20000100800 */
[----:B0-----:R-:W-:Y:S02]  /*a8dd0*/  F2FP.BF16.F32.PACK_AB R3, R28, R29 ;  /* 0x0000001d1c03723e */ /* 0x001fe400000010ff */
[----:B--2---:R-:W-:Y:S02]  /*a8de0*/  F2FP.BF16.F32.PACK_AB R0, R2, R0 ;  /* 0x000000000200723e */ /* 0x004fe400000010ff */
[----:B------:R-:W-:-:S03]  /*a8df0*/  F2FP.BF16.F32.PACK_AB R2, R9, R5 ;  /* 0x000000050902723e */ /* 0x000fc600000010ff */
[----:B------:R0:W-:Y:S04]  /*a8e00*/  STL [R1+0x1380], R0 ;  /* 0x0013800001007387 */ /* 0x0001e80000100800 */
[----:B------:R1:W-:Y:S04]  /*a8e10*/  STL [R1+0x137c], R3 ;  /* 0x00137c0301007387 */ /* 0x0003e80000100800 */
[----:B------:R2:W-:Y:S01]  /*a8e20*/  STL [R1+0x1378], R2 ;  /* 0x0013780201007387 */ /* 0x0005e20000100800 */
[----:B0-----:R-:W-:Y:S02]  /*a8e30*/  F2FP.BF16.F32.PACK_AB R0, R8, R4 ;  /* 0x000000040800723e */ /* 0x001fe400000010ff */
[----:B-1----:R-:W-:-:S03]  /*a8e40*/  F2FP.BF16.F32.PACK_AB R3, R24, R25 ;  /* 0x000000191803723e */ /* 0x002fc600000010ff */
[----:B------:R0:W-:Y:S01]  /*a8e50*/  STL [R1+0x1374], R0 ;  /* 0x0013740001007387 */ /* 0x0001e20000100800 */
[----:B--2---:R-:W-:-:S03]  /*a8e60*/  F2FP.BF16.F32.PACK_AB R2, R26, R27 ;  /* 0x0000001b1a02723e */ /* 0x004fc600000010ff */
        /* <DEDUP_REMOVED lines=12> */
[----:B------:R1:W-:Y:S01]  /*a8f30*/  STL [R1+0x1358], R3 ;  /* 0x0013580301007387 */ /* 0x0003e20000100800 */
[----:B0-----:R-:W-:-:S03]  /*a8f40*/  F2FP.BF16.F32.PACK_AB R0, R18, R19 ;  /* 0x000000131200723e */ /* 0x001fc600000010ff */
[----:B-1----:R-:W2:Y:S04]  /*a8f50*/  LDL.LU R3, [R1+0x9d4] ;  /* 0x0009d40001037983 */ /* 0x002ea80000300800 */
        /* <DEDUP_REMOVED lines=36> */
[----:B------:R-:W3:Y:S04]  /*a91a0*/  LDL.LU R13, [R1+0x48c] ;  /* 0x00048c00010d7983 */ /* 0x000ee80000300800 */
[----:B---3--:R0:W-:Y:S04]  /*a91b0*/  STL [R1+0x327c], R13 ;  /* 0x00327c0d01007387 */ /* 0x0081e80000100800 */
[----:B0-----:R-:W3:Y:S04]  /*a91c0*/  LDL.LU R13, [R1+0x11e4] ;  /* 0x0011e400010d7983 */ /* 0x001ee80000300800 */
        /* <DEDUP_REMOVED lines=33> */
[----:B0-----:R-:W2:Y:S04]  /*a93e0*/  LDL.LU R13, [R1+0x1cc] ;  /* 0x0001cc00010d7983 */ /* 0x001ea80000300800 */
[----:B------:R-:W3:Y:S04]  /*a93f0*/  LDL.LU R12, [R1+0xbcc] ;  /* 0x000bcc00010c7983 */ /* 0x000ee80000300800 */
[----:B------:R-:W4:Y:S04]  /*a9400*/  LDL.LU R2, [R1+0x484] ;  /* 0x0004840001027983 */ /* 0x000f280000300800 */
        /* <DEDUP_REMOVED lines=94> */
[----:B------:R-:W2:Y:S01]  /*a99f0*/  LDL.LU R13, [R1+0x327c] ;  /* 0x00327c00010d7983 */ /* 0x000ea20000300800 */
[----:B----4-:R-:W-:Y:S02]  /*a9a00*/  F2FP.BF16.F32.PACK_AB R0, R2, R0 ;  /* 0x000000000200723e */ /* 0x010fe400000010ff */
[----:B---3--:R-:W-:Y:S01]  /*a9a10*/  F2FP.BF16.F32.PACK_AB R2, R9, R5 ;  /* 0x000000050902723e */ /* 0x008fe200000010ff */
[----:B------:R0:W-:Y:S02]  /*a9a20*/  STL [R1+0x1308], R3 ;  /* 0x0013080301007387 */ /* 0x0001e40000100800 */
[----:B0-----:R-:W-:Y:S02]  /*a9a30*/  F2FP.BF16.F32.PACK_AB R3, R28, R29 ;  /* 0x0000001d1c03723e */ /* 0x001fe400000010ff */
[----:B--2---:R-:W-:-:S05]  /*a9a40*/  F2FP.BF16.F32.PACK_AB R12, R13, R12 ;  /* 0x0000000c0d0c723e */ /* 0x004fca00000010ff */
[----:B------:R-:W-:Y:S04]  /*a9a50*/  STL [R1+0x1304], R12 ;  /* 0x0013040c01007387 */ /* 0x000fe80000100800 */
[----:B------:R0:W-:Y:S04]  /*a9a60*/  STL [R1+0x1300], R0 ;  /* 0x0013000001007387 */ /* 0x0001e80000100800 */
[----:B------:R1:W-:Y:S04]  /*a9a70*/  STL [R1+0x12fc], R3 ;  /* 0x0012fc0301007387 */ /* 0x0003e80000100800 */
[----:B------:R2:W-:Y:S01]  /*a9a80*/  STL [R1+0x12f8], R2 ;  /* 0x0012f80201007387 */ /* 0x0005e20000100800 */
[----:B0-----:R-:W-:-:S02]  /*a9a90*/  F2FP.BF16.F32.PACK_AB R0, R8, R4 ;  /* 0x000000040800723e */ /* 0x001fc400000010ff */
        /* <DEDUP_REMOVED lines=782> */
[----:B----4-:R-:W-:-:S03]  /*acb80*/  F2FP.BF16.F32.PACK_AB R0, R2, R0 ;  /* 0x000000000200723e */ /* 0x010fc600000010ff */
[----:B------:R0:W-:Y:S01]  /*acb90*/  STL [R1+0x878], R3 ;  /* 0x0008780301007387 */ /* 0x0001e20000100800 */
[----:B---3--:R-:W-:Y:S02]  /*acba0*/  F2FP.BF16.F32.PACK_AB R2, R9, R5 ;  /* 0x000000050902723e */ /* 0x008fe400000010ff */
[----:B0-----:R-:W-:Y:S02]  /*acbb0*/  F2FP.BF16.F32.PACK_AB R3, R28, R29 ;  /* 0x0000001d1c03723e */ /* 0x001fe400000010ff */
[----:B--2---:R-:W-:-:S05]  /*acbc0*/  F2FP.BF16.F32.PACK_AB R12, R13, R12 ;  /* 0x0000000c0d0c723e */ /* 0x004fca00000010ff */
[----:B------:R-:W-:Y:S04]  /*acbd0*/  STL [R1+0x874], R12 ;  /* 0x0008740c01007387 */ /* 0x000fe80000100800 */
[----:B------:R0:W-:Y:S04]  /*acbe0*/  STL [R1+0x870], R0 ;  /* 0x0008700001007387 */ /* 0x0001e80000100800 */
[----:B------:R1:W-:Y:S04]  /*acbf0*/  STL [R1+0x86c], R3 ;  /* 0x00086c0301007387 */ /* 0x0003e80000100800 */
[----:B------:R2:W-:Y:S01]  /*acc00*/  STL [R1+0x868], R2 ;  /* 0x0008680201007387 */ /* 0x0005e20000100800 */
[----:B0-----:R-:W-:-:S02]  /*acc10*/  F2FP.BF16.F32.PACK_AB R0, R8, R4 ;  /* 0x000000040800723e */ /* 0x001fc400000010ff */
[----:B-1----:R-:W-:Y:S02]  /*acc20*/  F2FP.BF16.F32.PACK_AB R3, R24, R25 ;  /* 0x000000191803723e */ /* 0x002fe400000010ff */
[----:B--2---:R-:W-:Y:S01]  /*acc30*/  F2FP.BF16.F32.PACK_AB R2, R26, R27 ;  /* 0x0000001b1a02723e */ /* 0x004fe200000010ff */
        /* <DEDUP_REMOVED lines=1795> */
[----:B------:R-:W-:Y:S04]  /*b3c70*/  STL [R1+0x98], R3 ;  /* 0x0000980301007387 */ /* 0x000fe80000100800 */
[----:B------:R-:W2:Y:S04]  /*b3c80*/  LDL.LU R12, [R1+0xb9c] ;  /* 0x000b9c00010c7983 */ /* 0x000ea80000300800 */
[----:B------:R-:W-:Y:S01]  /*b3c90*/  STL [R1+0x94], R2 ;  /* 0x0000940201007387 */ /* 0x000fe20000100800 */
[----:B0-----:R-:W-:-:S03]  /*b3ca0*/  F2FP.BF16.F32.PACK_AB R0, R18, R19 ;  /* 0x000000131200723e */ /* 0x001fc600000010ff */
        /* <DEDUP_REMOVED lines=162> */
[----:B0-----:R-:W2:Y:S01]  /*b46d0*/  LDL.LU R12, [R1+0x2ad8] ;  /* 0x002ad800010c7983 */ /* 0x001ea20000300800 */
[----:B----4-:R-:W-:Y:S02]  /*b46e0*/  F2FP.BF16.F32.PACK_AB R2, R2, R0 ;  /* 0x000000000202723e */ /* 0x010fe400000010ff */
[----:B---3--:R-:W-:-:S02]  /*b46f0*/  F2FP.BF16.F32.PACK_AB R0, R28, R29 ;  /* 0x0000001d1c00723e */ /* 0x008fc400000010ff */
[----:B------:R-:W-:Y:S02]  /*b4700*/  F2FP.BF16.F32.PACK_AB R5, R9, R5 ;  /* 0x000000050905723e */ /* 0x000fe400000010ff */
[----:B--2---:R-:W-:Y:S02]  /*b4710*/  F2FP.BF16.F32.PACK_AB R3, R13, R3 ;  /* 0x000000030d03723e */ /* 0x004fe400000010ff */
[----:B------:R-:W2:Y:S04]  /*b4720*/  LDL.LU R13, [R1+0x2ad4] ;  /* 0x002ad400010d7983 */ /* 0x000ea80000300800 */
[----:B------:R0:W-:Y:S04]  /*b4730*/  STL [R1+0x48], R3 ;  /* 0x0000480301007387 */ /* 0x0001e80000100800 */
[----:B0-----:R0:W5:Y:S04]  /*b4740*/  LDL.LU R3, [R1+0x2ad0] ;  /* 0x002ad00001037983 */ /* 0x0011680000300800 */
[----:B------:R1:W-:Y:S04]  /*b4750*/  STL [R1+0x44], R2 ;  /* 0x0000440201007387 */ /* 0x0003e80000100800 */
[----:B------:R3:W-:Y:S04]  /*b4760*/  STL [R1+0x40], R0 ;  /* 0x0000400001007387 */ /* 0x0007e80000100800 */
[----:B------:R-:W-:Y:S01]  /*b4770*/  STL [R1+0x3c], R5 ;  /* 0x00003c0501007387 */ /* 0x000fe20000100800 */
[----:B-1----:R-:W-:-:S02]  /*b4780*/  F2FP.BF16.F32.PACK_AB R2, R8, R4 ;  /* 0x000000040802723e */ /* 0x002fc400000010ff */
[----:B---3--:R-:W-:Y:S02]  /*b4790*/  F2FP.BF16.F32.PACK_AB R0, R24, R25 ;  /* 0x000000191800723e */ /* 0x008fe400000010ff */
[----:B------:R-:W-:Y:S01]  /*b47a0*/  F2FP.BF16.F32.PACK_AB R4, R26, R27 ;  /* 0x0000001b1a04723e */ /* 0x000fe200000010ff */
[----:B------:R1:W-:Y:S04]  /*b47b0*/  STL [R1+0x38], R2 ;  /* 0x0000380201007387 */ /* 0x0003e80000100800 */
[----:B------:R3:W-:Y:S04]  /*b47c0*/  STL [R1+0x34], R0 ;  /* 0x0000340001007387 */ /* 0x0007e80000100800 */
[----:B------:R4:W-:Y:S01]  /*b47d0*/  STL [R1+0x30], R4 ;  /* 0x0000300401007387 */ /* 0x0009e20000100800 */
[----:B-1----:R-:W-:-:S02]  /*b47e0*/  F2FP.BF16.F32.PACK_AB R2, R6, R7 ;  /* 0x000000070602723e */ /* 0x002fc400000010ff */
[----:B---3--:R-:W-:Y:S02]  /*b47f0*/  F2FP.BF16.F32.PACK_AB R0, R10, R11 ;  /* 0x0000000b0a00723e */ /* 0x008fe400000010ff */
[----:B----4-:R-:W-:Y:S01]  /*b4800*/  F2FP.BF16.F32.PACK_AB R4, R14, R15 ;  /* 0x0000000f0e04723e */ /* 0x010fe200000010ff */
        /* <DEDUP_REMOVED lines=10> */
[----:B--2---:R-:W-:-:S05]  /*b48b0*/  F2FP.BF16.F32.PACK_AB R0, R13, R12 ;  /* 0x0000000c0d00723e */ /* 0x004fca00000010ff */
[----:B------:R0:W-:Y:S04]  /*b48c0*/  STL [R1+0x10], R0 ;  /* 0x0000100001007387 */ /* 0x0001e80000100800 */
[----:B------:R0:W-:Y:S02]  /*b48d0*/  STL [R1+0x14], R2 ;  /* 0x0000140201007387 */ /* 0x0001e40000100800 */
.L_x_1:
[----:B------:R-:W-:Y:S01]  /*b48e0*/  STL [R1+0x2cb0], R26 ;  /* 0x002cb01a01007387 */ /* 0x000fe20000100800 */
[----:B------:R-:W-:Y:S01]  /*b48f0*/  ULDC UR4, c[0x0][0x248] ;  /* 0x0000920000047ab9 */ /* 0x000fe20000000800 */
[----:B------:R-:W-:Y:S01]  /*b4900*/  ULDC.64 UR6, c[0x0][0x228] ;  /* 0x00008a0000067ab9 */ /* 0x000fe20000000a00 */
[----:B------:R-:W-:Y:S01]  /*b4910*/  ULDC UR5, c[0x0][0x248] ;  /* 0x0000920000057ab9 */ /* 0x000fe20000000800 */
[----:B------:R-:W-:Y:S01]  /*b4920*/  STL [R1+0x2cac], R27 ;  /* 0x002cac1b01007387 */ /* 0x000fe20000100800 */
[C---:B-----5:R-:W-:Y:S01]  /*b4930*/  VIADD R14, R3.reuse, 0xbd ;  /* 0x000000bd030e7836 */ /* 0x060fe20000000000 */
[----:B------:R-:W-:Y:S01]  /*b4940*/  ULDC.64 UR8, c[0x0][0x228] ;  /* 0x00008a0000087ab9 */ /* 0x000fe20000000a00 */
[----:B------:R-:W-:Y:S01]  /*b4950*/  ULDC.64 UR10, c[0x0][0x228] ;  /* 0x00008a00000a7ab9 */ /* 0x000fe20000000a00 */
[----:B------:R-:W-:Y:S01]  /*b4960*/  STL [R1+0x2c8c], R28 ;  /* 0x002c8c1c01007387 */ /* 0x000fe20000100800 */
[----:B------:R-:W-:Y:S01]  /*b4970*/  LOP3.LUT R18, R18, 0xfffffbff, RZ, 0xc0, !PT ;  /* 0xfffffbff12127812 */ /* 0x000fe200078ec0ff */
[C---:B------:R-:W-:Y:S01]  /*b4980*/  VIADD R15, R3.reuse, 0xb7 ;  /* 0x000000b7030f7836 */ /* 0x040fe20000000000 */
[----:B------:R-:W-:Y:S01]  /*b4990*/  ULDC UR12, c[0x0][0x248] ;  /* 0x00009200000c7ab9 */ /* 0x000fe20000000800 */
[----:B------:R-:W-:Y:S01]  /*b49a0*/  STL [R1+0x2c80], R12 ;  /* 0x002c800c01007387 */ /* 0x000fe20000100800 */
[----:B------:R-:W-:Y:S01]  /*b49b0*/  ULDC UR13, c[0x0][0x248] ;  /* 0x00009200000d7ab9 */ /* 0x000fe20000000800 */
[----:B------:R-:W-:Y:S01]  /*b49c0*/  ULDC UR14, c[0x0][0x248] ;  /* 0x00009200000e7ab9 */ /* 0x000fe20000000800 */
[----:B------:R-:W-:Y:S01]  /*b49d0*/  ULDC UR15, c[0x0][0x248] ;  /* 0x00009200000f7ab9 */ /* 0x000fe20000000800 */
[----:B------:R-:W-:Y:S01]  /*b49e0*/  STL [R1+0x2c7c], R7 ;  /* 0x002c7c0701007387 */ /* 0x000fe20000100800 */
[----:B------:R-:W-:Y:S01]  /*b49f0*/  ULDC UR18, c[0x0][0x248] ;  /* 0x0000920000127ab9 */ /* 0x000fe20000000800 */
[----:B------:R-:W-:Y:S01]  /*b4a00*/  ULDC UR24, c[0x0][0x248] ;  /* 0x0000920000187ab9 */ /* 0x000fe20000000800 */
[----:B------:R-:W-:Y:S01]  /*b4a10*/  ULDC UR26, c[0x0][0x248] ;  /* 0x00009200001a7ab9 */ /* 0x000fe20000000800 */
[----:B------:R0:W-:Y:S01]  /*b4a20*/  STL [R1+0x2c5c], R2 ;  /* 0x002c5c0201007387 */ /* 0x0001e20000100800 */
        /* <DEDUP_REMOVED lines=9> */
[----:B0-----:R-:W-:Y:S01]  /*b4ac0*/  MOV R2, UR60 ;  /* 0x0000003c00027c02 */ /* 0x001fe20008000f00 */
[----:B------:R-:W-:Y:S01]  /*b4ad0*/  ULDC UR50, c[0x0][0x248] ;  /* 0x0000920000327ab9 */ /* 0x000fe20000000800 */
[----:B------:R-:W-:Y:S01]  /*b4ae0*/  STL [R1+0x2bd4], R5 ;  /* 0x002bd40501007387 */ /* 0x000fe20000100800 */
[----:B------:R-:W-:Y:S01]  /*b4af0*/  ULDC UR44, c[0x0][0x248] ;  /* 0x00009200002c7ab9 */ /* 0x000fe20000000800 */
[----:B------:R-:W-:Y:S01]  /*b4b00*/  ULDC UR45, c[0x0][0x248] ;  /* 0x00009200002d7ab9 */ /* 0x000fe20000000800 */
[----:B------:R-:W-:Y:S01]  /*b4b10*/  ULDC UR46, c[0x0][0x248] ;  /* 0x00009200002e7ab9 */ /* 0x000fe20000000800 */
[----:B------:R-:W-:Y:S01]  /*b4b20*/  STL [R1+0x2bd0], R6 ;  /* 0x002bd00601007387 */ /* 0x000fe20000100800 */
[----:B------:R-:W-:Y:S01]  /*b4b30*/  ULDC UR47, c[0x0][0x248] ;  /* 0x00009200002f7ab9 */ /* 0x000fe20000000800 */
[----:B--2---:R-:W-:Y:S01]  /*b4b40*/  MOV R0, UR61 ;  /* 0x0000003d00007c02 */ /* 0x004fe20008000f00 */
[----:B------:R-:W-:Y:S01]  /*b4b50*/  ULDC UR48, c[0x0][0x248] ;  /* 0x0000920000307ab9 */ /* 0x000fe20000000800 */
[----:B------:R-:W-:Y:S01]  /*b4b60*/  STL [R1+0x2bc0], R8 ;  /* 0x002bc00801007387 */ /* 0x000fe20000100800 */
[----:B------:R-:W-:Y:S01]  /*b4b70*/  ULDC UR49, c[0x0][0x248] ;  /* 0x0000920000317ab9 */ /* 0x000fe20000000800 */
[----:B------:R-:W-:Y:S01]  /*b4b80*/  ULDC UR35, c[0x0][0x248] ;  /* 0x0000920000237ab9 */ /* 0x000fe20000000800 */
[----:B------:R-:W-:Y:S01]  /*b4b90*/  UMOV UR16, 0x400 ;  /* 0x0000040000107882 */ /* 0x000fe20000000000 */
        /* <DEDUP_REMOVED lines=20> */
[----:B------:R-:W-:Y:S01]  /*b4ce0*/  ULDC UR39, c[0x0][0x248] ;  /* 0x0000920000277ab9 */ /* 0x000fe20000000800 */
[----:B------:R-:W-:Y:S01]  /*b4cf0*/  ULDC UR41, c[0x0][0x248] ;  /* 0x0000920000297ab9 */ /* 0x000fe20000000800 */
[----:B0-----:R-:W-:Y:S01]  /*b4d00*/  IMAD R0, R3, UR4, RZ ;  /* 0x0000000403007c24 */ /* 0x001fe2000f8e02ff */
[----:B------:R-:W-:Y:S01]  /*b4d10*/  ULDC UR4, c[0x0][0x248] ;  /* 0x0000920000047ab9 */ /* 0x000fe20000000800 */
[----:B------:R-:W-:Y:S01]  /*b4d20*/  ULDC UR42, c[0x0][0x248] ;  /* 0x00009200002a7ab9 */ /* 0x000fe20000000800 */
[----:B------:R-:W-:Y:S01]  /*b4d30*/  ULDC UR52, c[0x0][0x248] ;  /* 0x0000920000347ab9 */ /* 0x000fe20000000800 */
[----:B------:R-:W-:Y:S01]  /*b4d40*/  ULDC UR53, c[0x0][0x248] ;  /* 0x0000920000357ab9 */ /* 0x000fe20000000800 */
[----:B------:R0:W-:Y:S01]  /*b4d50*/  STL [R1+0xd00], R0 ;  /* 0x000d000001007387 */ /* 0x0001e20000100800 */
[----:B------:R-:W-:Y:S01]  /*b4d60*/  ULDC UR55, c[0x0][0x248] ;  /* 0x0000920000377ab9 */ /* 0x000fe20000000800 */
[----:B------:R-:W-:Y:S01]  /*b4d70*/  ULDC UR56, c[0x0][0x248] ;  /* 0x0000920000387ab9 */ /* 0x000fe20000000800 */
[----:B------:R-:W-:Y:S01]  /*b4d80*/  ULDC UR57, c[0x0][0x248] ;  /* 0x0000920000397ab9 */ /* 0x000fe20000000800 */
[----:B------:R-:W-:Y:S01]  /*b4d90*/  ULDC UR58, c[0x0][0x248] ;  /* 0x00009200003a7ab9 */ /* 0x000fe20000000800 */
[----:B------:R-:W-:Y:S01]  /*b4da0*/  ULDC UR59, c[0x0][0x248] ;  /* 0x00009200003b7ab9 */ /* 0x000fe20000000800 */
[----:B0-----:R-:W-:Y:S01]  /*b4db0*/  VIADD R0, R0, UR4 ;  /* 0x0000000400007c36 */ /* 0x001fe20008000000 */
[----:B------:R-:W-:-:S04]  /*b4dc0*/  ULDC UR4, c[0x0][0x248] ;  /* 0x0000920000047ab9 */ /* 0x000fc80000000800 */
[----:B------:R0:W-:Y:S02]  /*b4dd0*/  STL [R1+0xb28], R0 ;  /* 0x000b280001007387 */ /* 0x0001e40000100800 */
        /* <DEDUP_REMOVED lines=542> */
[----:B------:R0:W-:Y:S04]  /*b6fc0*/  STL [R1+0xd70], R0 ;  /* 0x000d700001007387 */ /* 0x0001e80000100800 */
[----:B------:R-:W2:Y:S01]  /*b6fd0*/  LDL R4, [R1+0x11d0] ;  /* 0x0011d00001047983 */ /* 0x000ea20000100800 */
[----:B0-----:R-:W-:Y:S01]  /*b6fe0*/  VIADD R0, R0, UR4 ;  /* 0x0000000400007c36 */ /* 0x001fe20008000000 */
[----:B------:R-:W-:-:S04]  /*b6ff0*/  ULDC UR4, c[0x0][0x248] ;  /* 0x0000920000047ab9 */ /* 0x000fc80000000800 */
[----:B------:R0:W-:Y:S04]  /*b7000*/  STL [R1+0xd74], R0 ;  /* 0x000d740001007387 */ /* 0x0001e80000100800 */
[----:B------:R-:W3:Y:S01]  /*b7010*/  LDL R2, [R1+0x11d4] ;  /* 0x0011d40001027983 */ /* 0x000ee20000100800 */
[----:B------:R-:W-:Y:S02]  /*b7020*/  IMAD.U32 R5, RZ, RZ, UR6 ;  /* 0x00000006ff057e24 */ /* 0x000fe4000f8e00ff */
[----:B0-----:R-:W-:Y:S01]  /*b7030*/  VIADD R0, R0, UR4 ;  /* 0x0000000400007c36 */ /* 0x001fe20008000000 */
[----:B------:R-:W-:Y:S01]  /*b7040*/  UMOV UR4, UR7 ;  /* 0x0000000700047c82 */ /* 0x000fe20008000000 */
[----:B------:R-:W-:-:S03]  /*b7050*/  ULDC.64 UR6, c[0x0][0x228] ;  /* 0x00008a0000067ab9 */ /* 0x000fc60000000a00 */
[----:B------:R0:W-:Y:S01]  /*b7060*/  STL [R1+0xd78], R0 ;  /* 0x000d780001007387 */ /* 0x0001e20000100800 */
[----:B------:R-:W-:Y:S01]  /*b7070*/  ISETP.GE.AND P3, PT, R14, UR4, PT ;  /* 0x000000040e007c0c */ /* 0x000fe2000bf66270 */
[----:B------:R-:W-:Y:S02]  /*b7080*/  ULDC UR4, c[0x0][0x248] ;  /* 0x0000920000047ab9 */ /* 0x000fe40000000800 */
[----:B------:R-:W-:Y:S01]  /*b7090*/  STL [R1+0x418], R5 ;  /* 0x0004180501007387 */ /* 0x000fe20000100800 */
        /* <DEDUP_REMOVED lines=8> */
[----:B------:R0:W-:Y:S01]  /*b7120*/  STL [R1+0xd84], R0 ;  /* 0x000d840001007387 */ /* 0x0001e20000100800 */
[----:B------:R-:W-:Y:S02]  /*b7130*/  VIADD R14, R3, 0xb1 ;  /* 0x000000b1030e7836 */ /* 0x000fe40000000000 */
[----:B0-----:R-:W-:Y:S01]  /*b7140*/  VIADD R0, R0, UR4 ;  /* 0x0000000400007c36 */ /* 0x001fe20008000000 */
[----:B------:R-:W-:-:S04]  /*b7150*/  ULDC UR4, c[0x0][0x248] ;  /* 0x0000920000047ab9 */ /* 0x000fc80000000800 */
[----:B------:R0:W-:Y:S01]  /*b7160*/  STL [R1+0xd88], R0 ;  /* 0x000d880001007387 */ /* 0x0001e20000100800 */
[----:B------:R-:W-:Y:S01]  /*b7170*/  ISETP.GE.AND P1, PT, R14, UR9, PT ;  /* 0x000000090e007c0c */ /* 0x000fe2000bf26270 */
[----:B------:R-:W-:Y:S01]  /*b7180*/  VIADD R14, R3, 0xab ;  /* 0x000000ab030e7836 */ /* 0x000fe20000000000 */
[----:B------:R-:W-:Y:S01]  /*b7190*/  ISETP.GE.AND P2, PT, R15, UR7, PT ;  /* 0x000000070f007c0c */ /* 0x000fe2000bf46270 */
[----:B------:R-:W-:Y:S01]  /*b71a0*/  ULDC UR9, c[0x0][0x248] ;  /* 0x0000920000097ab9 */ /* 0x000fe20000000800 */
[----:B------:R-:W1:Y:S01]  /*b71b0*/  LDC R15, c[0x0][0x244] ;  /* 0x00009100ff0f7b82 */ /* 0x000e620000000800 */
[----:B0-----:R-:W-:Y:S01]  /*b71c0*/  VIADD R0, R0, UR4 ;  /* 0x0000000400007c36 */ /* 0x001fe20008000000 */
[----:B------:R-:W-:-:S04]  /*b71d0*/  ULDC UR4, c[0x0][0x248] ;  /* 0x0000920000047ab9 */ /* 0x000fc80000000800 */
[----:B------:R0:W-:Y:S01]  /*b71e0*/  STL [R1+0xd8c], R0 ;  /* 0x000d8c0001007387 */ /* 0x0001e20000100800 */
[----:B------:R-:W-:Y:S01]  /*b71f0*/  ISETP.GE.AND P0, PT, R14, UR11, PT ;  /* 0x0000000b0e007c0c */ /* 0x000fe2000bf06270 */
[----:B------:R-:W-:Y:S01]  /*b7200*/  ULDC UR11, c[0x0][0x248] ;  /* 0x00009200000b7ab9 */ /* 0x000fe20000000800 */
[----:B0-----:R-:W-:Y:S01]  /*b7210*/  VIADD R0, R0, UR4 ;  /* 0x0000000400007c36 */ /* 0x001fe20008000000 */
[----:B------:R-:W-:-:S04]  /*b7220*/  ULDC UR4, c[0x0][0x244] ;  /* 0x0000910000047ab9 */ /* 0x000fc80000000800 */
[----:B------:R0:W-:Y:S02]  /*b7230*/  STL [R1+0xde0], R0 ;  /* 0x000de00001007387 */ /* 0x0001e40000100800 */
[----:B0-----:R-:W-:-:S05]  /*b7240*/  VIADD R0, R0, UR5 ;  /* 0x0000000500007c36 */ /* 0x001fca0008000000 */
[----:B------:R0:W-:Y:S01]  /*b7250*/  STL [R1+0xde4], R0 ;  /* 0x000de40001007387 */ /* 0x0001e20000100800 */
[----:B--2---:R-:W-:Y:S01]  /*b7260*/  IMAD R14, R4, UR4, RZ ;  /* 0x00000004040e7c24 */ /* 0x004fe2000f8e02ff */
[----:B------:R-:W-:Y:S01]  /*b7270*/  ULDC.64 UR4, c[0x0][0x220] ;  /* 0x0000880000047ab9 */ /* 0x000fe20000000a00 */
[----:B---3--:R-:W-:Y:S01]  /*b7280*/  ISETP.LT.AND P4, PT, R2, UR6, !P3 ;  /* 0x0000000602007c0c */ /* 0x008fe2000df81270 */
[----:B------:R-:W-:Y:S02]  /*b7290*/  ULDC UR6, c[0x0][0x248] ;  /* 0x0000920000067ab9 */ /* 0x000fe40000000800 */
[----:B0-----:R-:W-:Y:S01]  /*b72a0*/  VIADD R0, R0, UR6 ;  /* 0x0000000600007c36 */ /* 0x001fe20008000000 */
[----:B------:R-:W-:-:S04]  /*b72b0*/  ULDC UR6, c[0x0][0x248] ;  /* 0x0000920000067ab9 */ /* 0x000fc80000000800 */
[----:B------:R0:W-:Y:S05]  /*b72c0*/  STL [R1+0xde8], R0 ;  /* 0x000de80001007387 */ /* 0x0001ea0000100800 */
[----:B------:R-:W-:Y:S02]  /*b72d0*/  @P4 LOP3.LUT R18, R18, 0x400, RZ, 0xfc, !PT ;  /* 0x0000040012124812 */ /* 0x000fe400078efcff */
[----:B------:R-:W-:Y:S01]  /*b72e0*/  LEA R16, P4, R14, UR4, 0x1 ;  /* 0x000000040e107c11 */ /* 0x000fe2000f8808ff */
[----:B------:R-:W-:Y:S02]  /*b72f0*/  ULDC UR4, c[0x0][0x248] ;  /* 0x0000920000047ab9 */ /* 0x000fe40000000800 */
[----:B0-----:R-:W-:Y:S01]  /*b7300*/  VIADD R0, R0, UR4 ;  /* 0x0000000400007c36 */ /* 0x001fe20008000000 */
[----:B------:R-:W-:Y:S01]  /*b7310*/  LEA.HI.X.SX32 R17, R14, UR5, 0x1, P4 ;  /* 0x000000050e117c11 */ /* 0x000fe2000a0f0eff */
[----:B------:R-:W-:Y:S01]  /*b7320*/  STL [R1+0x2ad4], R16 ;  /* 0x002ad41001007387 */ /* 0x000fe20000100800 */
[----:B-1----:R-:W-:Y:S01]  /*b7330*/  IMAD R15, R15, 0x40, R14 ;  /* 0x000000400f0f7824 */ /* 0x002fe200078e020e */
[----:B------:R-:W-:-:S02]  /*b7340*/  ULDC.64 UR4, c[0x0][0x220] ;  /* 0x0000880000047ab9 */ /* 0x000fc40000000a00 */
[----:B------:R0:W-:Y:S04]  /*b7350*/  STL [R1+0x2ad0], R17 ;  /* 0x002ad01101007387 */ /* 0x0001e80000100800 */
[----:B------:R1:W-:Y:S04]  /*b7360*/  STL [R1+0xdec], R0 ;  /* 0x000dec0001007387 */ /* 0x0003e80000100800 */
[----:B0-----:R-:W2:Y:S01]  /*b7370*/  LDL R17, [R1+0x11d4] ;  /* 0x0011d40001117983 */ /* 0x001ea20000100800 */
[----:B------:R-:W-:Y:S01]  /*b7380*/  LEA R14, P4, R15, UR4, 0x1 ;  /* 0x000000040f0e7c11 */ /* 0x000fe2000f8808ff */
[----:B------:R-:W-:Y:S01]  /*b7390*/  ULDC UR4, c[0x0][0x248] ;  /* 0x0000920000047ab9 */ /* 0x000fe20000000800 */
[----:B-1----:R-:W-:-:S02]  /*b73a0*/  VIADD R0, R0, UR6 ;  /* 0x0000000600007c36 */ /* 0x002fc40008000000 */
[----:B------:R-:W-:Y:S01]  /*b73b0*/  LEA.HI.X.SX32 R15, R15, UR5, 0x1, P4 ;  /* 0x000000050f0f7c11 */ /* 0x000fe2000a0f0eff */
[----:B------:R-:W-:Y:S01]  /*b73c0*/  ULDC UR5, c[0x0][0x248] ;  /* 0x0000920000057ab9 */ /* 0x000fe20000000800 */
[----:B------:R-:W-:Y:S01]  /*b73d0*/  ULDC UR6, c[0x0][0x248] ;  /* 0x0000920000067ab9 */ /* 0x000fe20000000800 */
[----:B------:R0:W-:Y:S04]  /*b73e0*/  STL [R1+0xdf0], R0 ;  /* 0x000df00001007387 */ /* 0x0001e80000100800 */
[----:B------:R-:W-:Y:S01]  /*b73f0*/  STL [R1+0x2adc], R14 ;  /* 0x002adc0e01007387 */ /* 0x000fe20000100800 */
[----:B0-----:R-:W-:-:S03]  /*b7400*/  VIADD R0, R0, UR4 ;  /* 0x0000000400007c36 */ /* 0x001fc60008000000 */
[----:B------:R-:W-:Y:S01]  /*b7410*/  STL [R1+0x2ad8], R15 ;  /* 0x002ad80f01007387 */ /* 0x000fe20000100800 */
[----:B------:R-:W-:-:S03]  /*b7420*/  ULDC UR4, c[0x0][0x248] ;  /* 0x0000920000047ab9 */ /* 0x000fc60000000800 */
        /* <DEDUP_REMOVED lines=17> */
[----:B------:R-:W-:Y:S01]  /*b7540*/  LOP3.LUT R18, R18, 0xfffffeff, RZ, 0xc0, !PT ;  /* 0xfffffeff12127812 */ /* 0x000fe200078ec0ff */
[----:B------:R-:W0:Y:S01]  /*b7550*/  S2UR UR7, SR_CgaCtaId ;  /* 0x00000000000779c3 */ /* 0x000e220000008800 */
[----:B------:R-:W-:Y:S01]  /*b7560*/  VIADD R29, R3, 0x9f ;  /* 0x0000009f031d7836 */ /* 0x000fe20000000000 */
[----:B------:R-:W-:Y:S01]  /*b7570*/  ULDC UR4, c[0x0][0x248] ;  /* 0x0000920000047ab9 */ /* 0x000fe20000000800 */
[----:B------:R1:W-:Y:S01]  /*b7580*/  STL [R1+0xe0c], R0 ;  /* 0x000e0c0001007387 */ /* 0x0003e20000100800 */
[C---:B--2---:R-:W-:Y:S01]  /*b7590*/  ISETP.LT.AND P5, PT, R17.reuse, UR8, !P2 ;  /* 0x0000000811007c0c */ /* 0x044fe2000d7a1270 */
[----:B------:R-:W-:Y:S02]  /*b75a0*/  ULDC UR8, c[0x0][0x248] ;  /* 0x0000920000087ab9 */ /* 0x000fe40000000800 */
[----:B-1----:R-:W-:Y:S01]  /*b75b0*/  VIADD R0, R0, UR8 ;  /* 0x0000000800007c36 */ /* 0x002fe20008000000 */
[----:B------:R-:W-:Y:S01]  /*b75c0*/  ISETP.LT.AND P4, PT, R17, UR10, !P1 ;  /* 0x0000000a11007c0c */ /* 0x000fe2000cf81270 */
[----:B------:R-:W-:Y:S01]  /*b75d0*/  ULDC UR10, c[0x0][0x248] ;  /* 0x00009200000a7ab9 */ /* 0x000fe20000000800 */
[----:B------:R-:W-:-:S02]  /*b75e0*/  ULDC UR8, c[0x0][0x248] ;  /* 0x0000920000087ab9 */ /* 0x000fc40000000800 */
[----:B------:R1:W-:Y:S02]  /*b75f0*/  STL [R1+0xe10], R0 ;  /* 0x000e100001007387 */ /* 0x0003e40000100800 */
[----:B-1----:R-:W-:-:S03]  /*b7600*/  VIADD R0, R0, UR9 ;  /* 0x0000000900007c36 */ /* 0x002fc60008000000 */
[----:B------:R-:W-:Y:S01]  /*b7610*/  @P5 LOP3.LUT R18, R18, 0x100, RZ, 0xfc, !PT ;  /* 0x0000010012125812 */ /* 0x000fe200078efcff */
[----:B0-----:R-:W-:Y:S01]  /*b7620*/  ULEA UR7, UR7, UR16, 0x18 ;  /* 0x0000001007077291 */ /* 0x001fe2000f8ec03f */
[----:B------:R-:W-:Y:S01]  /*b7630*/  VIADD R12, R3, 0x99 ;  /* 0x00000099030c7836 */ /* 0x000fe20000000000 */
[----:B------:R-:W-:Y:S01]  /*b7640*/  LOP3.LUT R25, R25, 0x7fffffff, RZ, 0xc0, !PT ;  /* 0x7fffffff19197812 */ /* 0x000fe200078ec0ff */
[----:B------:R0:W-:Y:S01]  /*b7650*/  STL [R1+0xe14], R0 ;  /* 0x000e140001007387 */ /* 0x0001e20000100800 */
[C---:B------:R-:W-:Y:S01]  /*b7660*/  VIADD R28, R3.reuse, 0x93 ;  /* 0x00000093031c7836 */ /* 0x040fe20000000000 */
[----:B------:R-:W-:Y:S01]  /*b7670*/  LOP3.LUT R24, R24, 0xffbfffff, RZ, 0xc0, !PT ;  /* 0xffbfffff18187812 */ /* 0x000fe200078ec0ff */
[----:B------:R-:W-:Y:S01]  /*b7680*/  VIADD R14, R3, 0x69 ;  /* 0x00000069030e7836 */ /* 0x000fe20000000000 */
[----:B------:R-:W-:Y:S01]  /*b7690*/  LOP3.LUT R23, R23, 0xffbfffff, RZ, 0xc0, !PT ;  /* 0xffbfffff17177812 */ /* 0x000fe200078ec0ff */
[----:B------:R-:W-:Y:S01]  /*b76a0*/  VIADD R9, R3, 0x63 ;  /* 0x0000006303097836 */ /* 0x000fe20000000000 */
[----:B------:R-:W-:Y:S01]  /*b76b0*/  LOP3.LUT R11, R11, 0xfffeffff, RZ, 0xc0, !PT ;  /* 0xfffeffff0b0b7812 */ /* 0x000fe200078ec0ff */
[----:B------:R-:W-:Y:S01]  /*b76c0*/  VIADD R7, R3, 0xa6 ;  /* 0x000000a603077836 */ /* 0x000fe20000000000 */
[----:B------:R-:W-:Y:S01]  /*b76d0*/  ULDC UR9, c[0x0][0x248] ;  /* 0x0000920000097ab9 */ /* 0x000fe20000000800 */
[----:B0-----:R-:W-:Y:S01]  /*b76e0*/  VIADD R0, R0, UR5 ;  /* 0x0000000500007c36 */ /* 0x001fe20008000000 */
[----:B------:R-:W-:Y:S01]  /*b76f0*/  LOP3.LUT R18, R18, 0xffffffbf, RZ, 0xc0, !PT ;  /* 0xffffffbf12127812 */ /* 0x000fe200078ec0ff */
[----:B------:R-:W-:Y:S01]  /*b7700*/  IMAD.U32 R8, RZ, RZ, UR7 ;  /* 0x00000007ff087e24 */ /* 0x000fe2000f8e00ff */
[----:B------:R-:W-:-:S02]  /*b7710*/  ULDC UR5, c[0x0][0x248] ;  /* 0x0000920000057ab9 */ /* 0x000fc40000000800 */
[----:B------:R0:W-:Y:S02]  /*b7720*/  STL [R1+0xe18], R0 ;  /* 0x000e180001007387 */ /* 0x0001e40000100800 */
[----:B0-----:R-:W-:Y:S01]  /*b7730*/  VIADD R0, R0, UR10 ;  /* 0x0000000a00007c36 */ /* 0x001fe20008000000 */
[----:B------:R-:W-:Y:S01]  /*b7740*/  @P4 LOP3.LUT R18, R18, 0x40, RZ, 0xfc, !PT ;  /* 0x0000004012124812 */ /* 0x000fe200078efcff */
[----:B------:R-:W-:-:S03]  /*b7750*/  ULDC UR10, c[0x0][0x248] ;  /* 0x00009200000a7ab9 */ /* 0x000fc60000000800 */
[----:B------:R0:W-:Y:S02]  /*b7760*/  STL [R1+0xe1c], R0 ;  /* 0x000e1c0001007387 */ /* 0x0001e40000100800 */
[----:B0-----:R-:W-:Y:S01]  /*b7770*/  VIADD R0, R0, UR11 ;  /* 0x0000000b00007c36 */ /* 0x001fe20008000000 */
[----:B------:R-:W-:Y:S01]  /*b7780*/  LOP3.LUT R18, R18, 0xfffffdff, RZ, 0xc0, !PT ;  /* 0xfffffdff12127812 */ /* 0x000fe200078ec0ff */
        /* <DEDUP_REMOVED lines=47> */
[----:B0-----:R-:W-:-:S05]  /*b7a80*/  VIADD R0, R0, UR51 ;  /* 0x0000003300007c36 */ /* 0x001fca0008000000 */
[----:B------:R0:W-:Y:S02]  /*b7a90*/  STL [R1+0xe60], R0 ;  /* 0x000e600001007387 */ /* 0x0001e40000100800 */
[----:B0-----:R-:W-:Y:S01]  /*b7aa0*/  VIADD R0, R0, UR50 ;  /* 0x0000003200007c36 */ /* 0x001fe20008000000 */
[----:B------:R-:W-:-:S04]  /*b7ab0*/  ULDC.64 UR50, c[0x0][0x228] ;  /* 0x00008a0000327ab9 */ /* 0x000fc80000000a00 */
[----:B------:R0:W-:Y:S02]  /*b7ac0*/  STL [R1+0xe64], R0 ;  /* 0x000e640001007387 */ /* 0x0001e40000100800 */
[----:B0-----:R-:W-:-:S05]  /*b7ad0*/  VIADD R0, R0, UR44 ;  /* 0x0000002c00007c36 */ /* 0x001fca0008000000 */
[----:B------:R0:W-:Y:S02]  /*b7ae0*/  STL [R1+0xe68], R0 ;  /* 0x000e680001007387 */ /* 0x0001e40000100800 */
[----:B0-----:R-:W-:Y:S01]  /*b7af0*/  VIADD R0, R0, UR45 ;  /* 0x0000002d00007c36 */ /* 0x001fe20008000000 */
[----:B------:R-:W-:-:S04]  /*b7b00*/  ULDC.64 UR44, c[0x0][0x228] ;  /* 0x00008a00002c7ab9 */ /* 0x000fc80000000a00 */
[----:B------:R0:W-:Y:S04]  /*b7b10*/  STL [R1+0xe6c], R0 ;  /* 0x000e6c0001007387 */ /* 0x0001e80000100800 */
[----:B------:R-:W2:Y:S01]  /*b7b20*/  LDL R15, [R1+0x11d0] ;  /* 0x0011d000010f7983 */ /* 0x000ea20000100800 */
[----:B0-----:R-:W-:-:S05]  /*b7b30*/  VIADD R0, R0, UR46 ;  /* 0x0000002e00007c36 */ /* 0x001fca0008000000 */
[----:B------:R0:W-:Y:S02]  /*b7b40*/  STL [R1+0xe70], R0 ;  /* 0x000e700001007387 */ /* 0x0001e40000100800 */
[----:B0-----:R-:W-:-:S05]  /*b7b50*/  VIADD R0, R0, UR47 ;  /* 0x0000002f00007c36 */ /* 0x001fca0008000000 */
[----:B------:R0:W-:Y:S01]  /*b7b60*/  STL [R1+0xe74], R0 ;  /* 0x000e740001007387 */ /* 0x0001e20000100800 */
[----:B------:R-:W-:Y:S01]  /*b7b70*/  UMOV UR46, UR50 ;  /* 0x00000032002e7c82 */ /* 0x000fe20008000000 */
[----:B------:R-:W-:Y:S01]  /*b7b80*/  IMAD.U32 R2, RZ, RZ, UR51 ;  /* 0x00000033ff027e24 */ /* 0x000fe2000f8e00ff */
[----:B------:R-:W-:Y:S01]  /*b7b90*/  ULDC.64 UR50, c[0x0][0x228] ;  /* 0x00008a0000327ab9 */ /* 0x000fe20000000a00 */
[----:B0-----:R-:W-:-:S05]  /*b7ba0*/  VIADD R0, R0, UR48 ;  /* 0x0000003000007c36 */ /* 0x001fca0008000000 */
[----:B------:R0:W-:Y:S02]  /*b7bb0*/  STL [R1+0xe78], R0 ;  /* 0x000e780001007387 */ /* 0x0001e40000100800 */
[----:B0-----:R-:W-:Y:S01]  /*b7bc0*/  VIADD R0, R0, UR49 ;  /* 0x0000003100007c36 */ /* 0x001fe20008000000 */
[----:B------:R-:W-:-:S04]  /*b7bd0*/  ULDC.64 UR48, c[0x0][0x228] ;  /* 0x00008a0000307ab9 */ /* 0x000fc80000000a00 */
[----:B------:R-:W-:Y:S04]  /*b7be0*/  STL [R1+0xe7c], R0 ;  /* 0x000e7c0001007387 */ /* 0x000fe80000100800 */
[----:B------:R0:W-:Y:S02]  /*b7bf0*/  STL [R1+0x550], R2 ;  /* 0x0005500201007387 */ /* 0x0001e40000100800 */
[----:B0-----:R-:W-:Y:S01]  /*b7c00*/  IMAD.U32 R2, RZ, RZ, UR45 ;  /* 0x0000002dff027e24 */ /* 0x001fe2000f8e00ff */
[----:B------:R-:W-:Y:S01]  /*b7c10*/  UMOV UR45, UR44 ;  /* 0x0000002c002d7c82 */ /* 0x000fe20008000000 */
[----:B------:R-:W-:Y:S01]  /*b7c20*/  VIADD R0, R0, UR35 ;  /* 0x0000002300007c36 */ /* 0x000fe20008000000 */
[----:B------:R-:W-:Y:S02]  /*b7c30*/  UMOV UR35, UR48 ;  /* 0x0000003000237c82 */ /* 0x000fe40008000000 */
[----:B------:R-:W-:Y:S04]  /*b7c40*/  STL [R1+0x42c], R2 ;  /* 0x00042c0201007387 */ /* 0x000fe80000100800 */
[----:B------:R0:W-:Y:S02]  /*b7c50*/  STL [R1+0xe80], R0 ;  /* 0x000e800001007387 */ /* 0x0001e40000100800 */
[----:B0-----:R-:W-:Y:S01]  /*b7c60*/  VIADD R0, R0, UR17 ;  /* 0x0000001100007c36 */ /* 0x001fe20008000000 */
[----:B------:R-:W-:Y:S01]  /*b7c70*/  ULDC.64 UR16, c[0x0][0x228] ;  /* 0x00008a0000107ab9 */ /* 0x000fe20000000a00 */
[----:B------:R-:W-:Y:S01]  /*b7c80*/  IMAD.U32 R2, RZ, RZ, UR49 ;  /* 0x00000031ff027e24 */ /* 0x000fe2000f8e00ff */
[----:B------:R-:W-:-:S02]  /*b7c90*/  ULDC.64 UR48, c[0x0][0x228] ;  /* 0x00008a0000307ab9 */ /* 0x000fc40000000a00 */
[----:B------:R-:W-:Y:S01]  /*b7ca0*/  UMOV UR44, UR48 ;  /* 0x00000030002c7c82 */ /* 0x000fe20008000000 */
[----:B------:R-:W-:Y:S01]  /*b7cb0*/  IMAD.U32 R10, RZ, RZ, UR49 ;  /* 0x00000031ff0a7e24 */ /* 0x000fe2000f8e00ff */
[----:B------:R-:W-:Y:S01]  /*b7cc0*/  STL [R1+0x428], R2 ;  /* 0x0004280201007387 */ /* 0x000fe20000100800 */
[----:B------:R-:W-:-:S03]  /*b7cd0*/  ULDC.64 UR48, c[0x0][0x228] ;  /* 0x00008a0000307ab9 */ /* 0x000fc60000000a00 */
[----:B------:R0:W-:Y:S04]  /*b7ce0*/  STL [R1+0xe84], R0 ;  /* 0x000e840001007387 */ /* 0x0001e80000100800 */
[----:B------:R-:W-:Y:S04]  /*b7cf0*/  STL [R1+0xd30], R8 ;  /* 0x000d300801007387 */ /* 0x000fe80000100800 */
[----:B------:R1:W-:Y:S01]  /*b7d00*/  STL [R1+0x2bc4], R10 ;  /* 0x002bc40a01007387 */ /* 0x0003e20000100800 */
[----:B0-----:R-:W-:Y:S01]  /*b7d10*/  VIADD R0, R0, UR6 ;  /* 0x0000000600007c36 */ /* 0x001fe20008000000 */
[----:B------:R-:W-:Y:S01]  /*b7d20*/  ULDC.64 UR6, c[0x0][0x228] ;  /* 0x00008a0000067ab9 */ /* 0x000fe20000000a00 */
[----:B-1----:R-:W-:-:S02]  /*b7d30*/  VIADD R10, R3, 0xa5 ;  /* 0x000000a5030a7836 */ /* 0x002fc40000000000 */
[----:B------:R-:W-:Y:S01]  /*b7d40*/  IMAD.U32 R16, RZ, RZ, UR7 ;  /* 0x00000007ff107e24 */ /* 0x000fe2000f8e00ff */
[----:B------:R0:W-:Y:S04]  /*b7d50*/  STL [R1+0xe88], R0 ;  /* 0x000e880001007387 */ /* 0x0001e80000100800 */
[----:B------:R-:W-:Y:S01]  /*b7d60*/  STL [R1+0x2bc8], R16 ;  /* 0x002bc81001007387 */ /* 0x000fe20000100800 */
[----:B0-----:R-:W-:-:S05]  /*b7d70*/  VIADD R0, R0, UR5 ;  /* 0x0000000500007c36 */ /* 0x001fca0008000000 */
[----:B------:R0:W-:Y:S02]  /*b7d80*/  STL [R1+0xe8c], R0 ;  /* 0x000e8c0001007387 */ /* 0x0001e40000100800 */
[----:B0-----:R-:W-:Y:S01]  /*b7d90*/  VIADD R0, R0, UR4 ;  /* 0x0000000400007c36 */ /* 0x001fe20008000000 */
[----:B------:R-:W-:Y:S01]  /*b7da0*/  ULDC.64 UR4, c[0x0][0x228] ;  /* 0x00008a0000047ab9 */ /* 0x000fe20000000a00 */
[C---:B--2---:R-:W-:Y:S01]  /*b7db0*/  ISETP.LT.AND P3, PT, R15.reuse, UR46, !P3 ;  /* 0x0000002e0f007c0c */ /* 0x044fe2000df61270 */
[----:B------:R-:W-:Y:S01]  /*b7dc0*/  ULDC.64 UR46, c[0x0][0x228] ;  /* 0x00008a00002e7ab9 */ /* 0x000fe20000000a00 */
[C---:B------:R-:W-:Y:S02]  /*b7dd0*/  ISETP.LT.AND P2, PT, R15.reuse, UR45, !P2 ;  /* 0x0000002d0f007c0c */ /* 0x040fe4000d741270 */
[----:B------:R-:W-:-:S09]  /*b7de0*/  ISETP.LT.AND P1, PT, R15, UR35, !P1 ;  /* 0x000000230f007c0c */ /* 0x000fd2000cf21270 */
[----:B------:R-:W-:-:S04]  /*b7df0*/  @P3 LOP3.LUT R18, R18, 0x200, RZ, 0xfc, !PT ;  /* 0x0000020012123812 */ /* 0x000fc800078efcff */
[----:B------:R-:W-:-:S04]  /*b7e00*/  LOP3.LUT R18, R18, 0xffffff7f, RZ, 0xc0, !PT ;  /* 0xffffff7f12127812 */ /* 0x000fc800078ec0ff */
[----:B------:R-:W-:-:S04]  /*b7e10*/  @P2 LOP3.LUT R18, R18, 0x80, RZ, 0xfc, !PT ;  /* 0x0000008012122812 */ /* 0x000fc800078efcff */
[----:B------:R-:W-:-:S04]  /*b7e20*/  LOP3.LUT R18, R18, 0xffffffdf, RZ, 0xc0, !PT ;  /* 0xffffffdf12127812 */ /* 0x000fc800078ec0ff */
[----:B------:R-:W-:Y:S02]  /*b7e30*/  @P1 LOP3.LUT R18, R18, 0x20, RZ, 0xfc, !PT ;  /* 0x0000002012121812 */ /* 0x000fe400078efcff */
[----:B------:R-:W-:Y:S02]  /*b7e40*/  ISETP.LT.AND P1, PT, R17, UR16, !P0 ;  /* 0x0000001011007c0c */ /* 0x000fe4000c721270 */
[----:B------:R-:W-:Y:S01]  /*b7e50*/  ISETP.LT.AND P0, PT, R15, UR44, !P0 ;  /* 0x0000002c0f007c0c */ /* 0x000fe2000c701270 */
[----:B------:R-:W-:Y:S01]  /*b7e60*/  UMOV UR35, UR6 ;  /* 0x0000000600237c82 */ /* 0x000fe20008000000 */
[----:B------:R-:W-:Y:S01]  /*b7e70*/  LOP3.LUT R18, R18, 0xffffffef, RZ, 0xc0, !PT ;  /* 0xffffffef12127812 */ /* 0x000fe200078ec0ff */
[----:B------:R-:W-:Y:S01]  /*b7e80*/  ULDC.64 UR6, c[0x0][0x228] ;  /* 0x00008a0000067ab9 */ /* 0x000fe20000000a00 */
[----:B------:R-:W-:-:S07]  /*b7e90*/  ULDC.64 UR44, c[0x0][0x228] ;  /* 0x00008a00002c7ab9 */ /* 0x000fce0000000a00 */
[----:B------:R-:W-:-:S04]  /*b7ea0*/  @P1 LOP3.LUT R18, R18, 0x10, RZ, 0xfc, !PT ;  /* 0x0000001012121812 */ /* 0x000fc800078efcff */
[----:B------:R-:W-:-:S04]  /*b7eb0*/  LOP3.LUT R18, R18, 0xfffffff7, RZ, 0xc0, !PT ;  /* 0xfffffff712127812 */ /* 0x000fc800078ec0ff */
[----:B------:R-:W-:Y:S02]  /*b7ec0*/  @P0 LOP3.LUT R18, R18, 0x8, RZ, 0xfc, !PT ;  /* 0x0000000812120812 */ /* 0x000fe400078efcff */
[----:B------:R-:W-:Y:S01]  /*b7ed0*/  ISETP.GE.AND P0, PT, R10, UR17, PT ;  /* 0x000000110a007c0c */ /* 0x000fe2000bf06270 */
[----:B------:R-:W-:Y:S01]  /*b7ee0*/  IMAD.U32 R8, RZ, RZ, UR45 ;  /* 0x0000002dff087e24 */ /* 0x000fe2000f8e00ff */
[----:B------:R-:W-:Y:S01]  /*b7ef0*/  LOP3.LUT R18, R18, 0xfffffffb, RZ, 0xc0, !PT ;  /* 0xfffffffb12127812 */ /* 0x000fe200078ec0ff */
[----:B------:R-:W-:Y:S01]  /*b7f00*/  ULDC.64 UR16, c[0x0][0x228] ;  /* 0x00008a0000107ab9 */ /* 0x000fe20000000a00 */
[----:B------:R-:W-:Y:S02]  /*b7f10*/  ISETP.LT.AND P1, PT, R17, UR6, !P0 ;  /* 0x0000000611007c0c */ /* 0x000fe4000c721270 */
[----:B------:R-:W-:-:S11]  /*b7f20*/  ISETP.LT.AND P0, PT, R15, UR35, !P0 ;  /* 0x000000230f007c0c */ /* 0x000fd6000c701270 */
[----:B------:R-:W-:-:S04]  /*b7f30*/  @P1 LOP3.LUT R18, R18, 0x4, RZ, 0xfc, !PT ;  /* 0x0000000412121812 */ /* 0x000fc800078efcff */
[----:B------:R-:W-:-:S04]  /*b7f40*/  LOP3.LUT R18, R18, 0xfffffffd, RZ, 0xc0, !PT ;  /* 0xfffffffd12127812 */ /* 0x000fc800078ec0ff */
[----:B------:R-:W-:Y:S02]  /*b7f50*/  @P0 LOP3.LUT R18, R18, 0x2, RZ, 0xfc, !PT ;  /* 0x0000000212120812 */ /* 0x000fe400078efcff */
[----:B------:R-:W-:Y:S01]  /*b7f60*/  ISETP.GE.AND P0, PT, R29, UR7, PT ;  /* 0x000000071d007c0c */ /* 0x000fe2000bf06270 */
[----:B------:R0:W-:Y:S01]  /*b7f70*/  STL [R1+0x2bcc], R8 ;  /* 0x002bcc0801007387 */ /* 0x0001e20000100800 */
[----:B------:R-:W-:Y:S01]  /*b7f80*/  LOP3.LUT R18, R18, 0xfffffffe, RZ, 0xc0, !PT ;  /* 0xfffffffe12127812 */ /* 0x000fe200078ec0ff */
[----:B------:R-:W-:Y:S01]  /*b7f90*/  UMOV UR35, UR16 ;  /* 0x0000001000237c82 */ /* 0x000fe20008000000 */
[----:B------:R-:W-:Y:S01]  /*b7fa0*/  ISETP.LT.AND P1, PT, R17, UR4, !P0 ;  /* 0x0000000411007c0c */ /* 0x000fe2000c721270 */
[----:B------:R-:W-:Y:S01]  /*b7fb0*/  ULDC.64 UR6, c[0x0][0x228] ;  /* 0x00008a0000067ab9 */ /* 0x000fe20000000a00 */
[----:B------:R-:W-:Y:S01]  /*b7fc0*/  ISETP.LT.AND P0, PT, R15, UR44, !P0 ;  /* 0x0000002c0f007c0c */ /* 0x000fe2000c701270 */
[----:B0-----:R-:W-:Y:S01]  /*b7fd0*/  IMAD.U32 R8, RZ, RZ, UR17 ;  /* 0x00000011ff087e24 */ /* 0x001fe2000f8e00ff */
[----:B------:R-:W-:-:S09]  /*b7fe0*/  ULDC.64 UR16, c[0x0][0x228] ;  /* 0x00008a0000107ab9 */ /* 0x000fd20000000a00 */
[----:B------:R-:W-:Y:S01]  /*b7ff0*/  @P1 LOP3.LUT R18, R18, 0x1, RZ, 0xfc, !PT ;  /* 0x0000000112121812 */ /* 0x000fe200078efcff */
[----:B------:R0:W-:Y:S01]  /*b8000*/  STL [R1+0xe90], R0 ;  /* 0x000e900001007387 */ /* 0x0001e20000100800 */
[----:B------:R-:W-:Y:S01]  /*b8010*/  @P0 LOP3.LUT R25, R25, 0x80000000, RZ, 0xfc, !PT ;  /* 0x8000000019190812 */ /* 0x000fe200078efcff */
[----:B------:R-:W-:Y:S01]  /*b8020*/  IMAD.U32 R29, RZ, RZ, UR7 ;  /* 0x00000007ff1d7e24 */ /* 0x000fe2000f8e00ff */
[----:B------:R-:W-:Y:S01]  /*b8030*/  ISETP.GE.AND P0, PT, R12, UR5, PT ;  /* 0x000000050c007c0c */ /* 0x000fe2000bf06270 */
[----:B------:R-:W-:Y:S01]  /*b8040*/  VIADD R10, R3, 0x8d ;  /* 0x0000008d030a7836 */ /* 0x000fe20000000000 */
[----:B------:R-:W-:Y:S01]  /*b8050*/  LOP3.LUT R25, R25, 0xbfffffff, RZ, 0xc0, !PT ;  /* 0xbfffffff19197812 */ /* 0x000fe200078ec0ff */
[----:B------:R-:W-:Y:S01]  /*b8060*/  VIADD R16, R3, 0xb8 ;  /* 0x000000b803107836 */ /* 0x000fe20000000000 */
[----:B------:R-:W-:Y:S01]  /*b8070*/  ISETP.LT.AND P1, PT, R17, UR16, !P0 ;  /* 0x0000001011007c0c */ /* 0x000fe2000c721270 */
[----:B------:R-:W-:Y:S01]  /*b8080*/  ULDC.64 UR44, c[0x0][0x228] ;  /* 0x00008a00002c7ab9 */ /* 0x000fe20000000a00 */
[----:B------:R-:W-:Y:S01]  /*b8090*/  ISETP.LT.AND P0, PT, R15, UR35, !P0 ;  /* 0x000000230f007c0c */ /* 0x000fe2000c701270 */
[----:B0-----:R-:W-:Y:S01]  /*b80a0*/  VIADD R0, R0, UR34 ;  /* 0x0000002200007c36 */ /* 0x001fe20008000000 */
[----:B------:R-:W-:Y:S01]  /*b80b0*/  STL [R1+0x3f0], R8 ;  /* 0x0003f00801007387 */ /* 0x000fe20000100800 */
[----:B------:R-:W-:-:S08]  /*b80c0*/  ULDC.64 UR4, c[0x0][0x228] ;  /* 0x00008a0000047ab9 */ /* 0x000fd00000000a00 */
[----:B------:R-:W-:-:S04]  /*b80d0*/  @P1 LOP3.LUT R25, R25, 0x40000000, RZ, 0xfc, !PT ;  /* 0x4000000019191812 */ /* 0x000fc800078efcff */
[----:B------:R-:W-:Y:S01]  /*b80e0*/  LOP3.LUT R25, R25, 0xdfffffff, RZ, 0xc0, !PT ;  /* 0xdfffffff19197812 */ /* 0x000fe200078ec0ff */
[----:B------:R-:W-:Y:S01]  /*b80f0*/  UMOV UR34, UR6 ;  /* 0x0000000600227c82 */ /* 0x000fe20008000000 */
[----:B------:R-:W-:Y:S02]  /*b8100*/  ULDC.64 UR6, c[0x0][0x228] ;  /* 0x00008a0000067ab9 */ /* 0x000fe40000000a00 */
[----:B------:R-:W-:Y:S02]  /*b8110*/  @P0 LOP3.LUT R25, R25, 0x20000000, RZ, 0xfc, !PT ;  /* 0x2000000019190812 */ /* 0x000fe400078efcff */
[----:B------:R-:W-:Y:S01]  /*b8120*/  ISETP.GE.AND P0, PT, R28, UR17, PT ;  /* 0x000000111c007c0c */ /* 0x000fe2000bf06270 */
[----:B------:R0:W-:Y:S01]  /*b8130*/  STL [R1+0xe94], R0 ;  /* 0x000e940001007387 */ /* 0x0001e20000100800 */
[----:B------:R-:W-:Y:S01]  /*b8140*/  LOP3.LUT R25, R25, 0xefffffff, RZ, 0xc0, !PT ;  /* 0xefffffff19197812 */ /* 0x000fe200078ec0ff */
[----:B------:R-:W-:Y:S01]  /*b8150*/  UMOV UR61, UR5 ;  /* 0x00000005003d7c82 */ /* 0x000fe20008000000 */
[----:B------:R-:W-:Y:S01]  /*b8160*/  ISETP.LT.AND P1, PT, R17, UR6, !P0 ;  /* 0x0000000611007c0c */ /* 0x000fe2000c721270 */
[----:B------:R-:W-:Y:S01]  /*b8170*/  ULDC.64 UR16, c[0x0][0x228] ;  /* 0x00008a0000107ab9 */ /* 0x000fe20000000a00 */
[----:B------:R-:W-:-:S11]  /*b8180*/  ISETP.LT.AND P0, PT, R15, UR34, !P0 ;  /* 0x000000220f007c0c */ /* 0x000fd6000c701270 */
[----:B------:R-:W-:Y:S01]  /*b8190*/  @P1 LOP3.LUT R25, R25, 0x10000000, RZ, 0xfc, !PT ;  /* 0x1000000019191812 */ /* 0x000fe200078efcff */
[----:B0-----:R-:W-:Y:S01]  /*b81a0*/  VIADD R0, R0, UR33 ;  /* 0x0000002100007c36 */ /* 0x001fe20008000000 */
[----:B------:R-:W-:Y:S01]  /*b81b0*/  STL [R1+0x2ae0], R18 ;  /* 0x002ae01201007387 */ /* 0x000fe20000100800 */
[----:B------:R-:W-:Y:S01]  /*b81c0*/  IMAD.U32 R28, RZ, RZ, UR17 ;  /* 0x00000011ff1c7e24 */ /* 0x000fe2000f8e00ff */
[----:B------:R-:W-:Y:S01]  /*b81d0*/  LOP3.LUT R25, R25, 0xf7ffffff, RZ, 0xc0, !PT ;  /* 0xf7ffffff19197812 */ /* 0x000fe200078ec0ff */
[----:B------:R-:W-:Y:S01]  /*b81e0*/  UMOV UR33, UR4 ;  /* 0x0000000400217c82 */ /* 0x000fe20008000000 */
[----:B------:R-:W-:Y:S01]  /*b81f0*/  ULDC.64 UR4, c[0x0][0x228] ;  /* 0x00008a0000047ab9 */ /* 0x000fe20000000a00 */
[----:B------:R-:W-:Y:S01]  /*b8200*/  MOV R12, UR61 ;  /* 0x0000003d000c7c02 */ /* 0x000fe20008000f00 */
[----:B------:R-:W-:Y:S01]  /*b8210*/  ULDC.64 UR34, c[0x0][0x228] ;  /* 0x00008a0000227ab9 */ /* 0x000fe20000000a00 */
[----:B------:R-:W-:Y:S02]  /*b8220*/  @P0 LOP3.LUT R25, R25, 0x8000000, RZ, 0xfc, !PT ;  /* 0x0800000019190812 */ /* 0x000fe400078efcff */
[----:B------:R-:W-:-:S02]  /*b8230*/  ISETP.GE.AND P0, PT, R10, UR7, PT ;  /* 0x000000070a007c0c */ /* 0x000fc4000bf06270 */
[----:B------:R-:W-:Y:S01]  /*b8240*/  LOP3.LUT R25, R25, 0xfbffffff, RZ, 0xc0, !PT ;  /* 0xfbffffff19197812 */ /* 0x000fe200078ec0ff */
[----:B------:R-:W-:Y:S01]  /*b8250*/  VIADD R10, R3, 0x87 ;  /* 0x00000087030a7836 */ /* 0x000fe20000000000 */
[----:B------:R-:W-:Y:S01]  /*b8260*/  ISETP.LT.AND P1, PT, R17, UR4, !P0 ;  /* 0x0000000411007c0c */ /* 0x000fe2000c721270 */
[----:B------:R-:W-:Y:S01]  /*b8270*/  STL [R1+0x2c84], R29 ;  /* 0x002c841d01007387 */ /* 0x000fe20000100800 */
[----:B------:R-:W-:Y:S01]  /*b8280*/  ISETP.LT.AND P0, PT, R15, UR33, !P0 ;  /* 0x000000210f007c0c */ /* 0x000fe2000c701270 */
[----:B------:R-:W-:Y:S02]  /*b8290*/  ULDC.64 UR6, c[0x0][0x228] ;  /* 0x00008a0000067ab9 */ /* 0x000fe40000000a00 */
[----:B------:R0:W-:Y:S08]  /*b82a0*/  STL [R1+0xe98], R0 ;  /* 0x000e980001007387 */ /* 0x0001f00000100800 */
[----:B------:R-:W-:-:S04]  /*b82b0*/  @P1 LOP3.LUT R25, R25, 0x4000000, RZ, 0xfc, !PT ;  /* 0x0400000019191812 */ /* 0x000fc800078efcff */
[----:B------:R-:W-:Y:S01]  /*b82c0*/  LOP3.LUT R25, R25, 0xfdffffff, RZ, 0xc0, !PT ;  /* 0xfdffffff19197812 */ /* 0x000fe200078ec0ff */
[----:B0-----:R-:W-:Y:S01]  /*b82d0*/  VIADD R0, R0, UR32 ;  /* 0x0000002000007c36 */ /* 0x001fe20008000000 */
[----:B------:R-:W-:Y:S01]  /*b82e0*/  UMOV UR32, UR16 ;  /* 0x0000001000207c82 */ /* 0x000fe20008000000 */
[----:B------:R-:W-:Y:S01]  /*b82f0*/  ULDC.64 UR16, c[0x0][0x228] ;  /* 0x00008a0000107ab9 */ /* 0x000fe20000000a00 */
[----:B------:R-:W-:Y:S02]  /*b8300*/  @P0 LOP3.LUT R25, R25, 0x2000000, RZ, 0xfc, !PT ;  /* 0x0200000019190812 */ /* 0x000fe400078efcff */
[----:B------:R-:W-:Y:S02]  /*b8310*/  ISETP.GE.AND P0, PT, R10, UR5, PT ;  /* 0x000000050a007c0c */ /* 0x000fe4000bf06270 */
[----:B------:R-:W-:Y:S01]  /*b8320*/  LOP3.LUT R25, R25, 0xfeffffff, RZ, 0xc0, !PT ;  /* 0xfeffffff19197812 */ /* 0x000fe200078ec0ff */
[----:B------:R-:W-:Y:S01]  /*b8330*/  VIADD R10, R3, 0x81 ;  /* 0x00000081030a7836 */ /* 0x000fe20000000000 */
[----:B------:R-:W-:Y:S01]  /*b8340*/  ISETP.LT.AND P1, PT, R17, UR16, !P0 ;  /* 0x0000001011007c0c */ /* 0x000fe2000c721270 */
[----:B------:R-:W-:Y:S01]  /*b8350*/  STL [R1+0x2c88], R12 ;  /* 0x002c880c01007387 */ /* 0x000fe20000100800 */
[----:B------:R-:W-:Y:S01]  /*b8360*/  ISETP.LT.AND P0, PT, R15, UR32, !P0 ;  /* 0x000000200f007c0c */ /* 0x000fe2000c701270 */
[----:B------:R-:W-:Y:S01]  /*b8370*/  IMAD.U32 R8, RZ, RZ, UR7 ;  /* 0x00000007ff087e24 */ /* 0x000fe2000f8e00ff */
[----:B------:R-:W-:Y:S01]  /*b8380*/  ULDC.64 UR4, c[0x0][0x228] ;  /* 0x00008a0000047ab9 */ /* 0x000fe20000000a00 */
        /* <DEDUP_REMOVED lines=13> */
[----:B------:R-:W-:Y:S01]  /*b8460*/  UMOV UR32, UR4 ;  /* 0x0000000400207c82 */ /* 0x000fe20008000000 */
        /* <DEDUP_REMOVED lines=12> */
[----:B------:R-:W-:Y:S01]  /*b8530*/  UMOV UR31, UR16 ;  /* 0x00000010001f7c82 */ /* 0x000fe20008000000 */
[----:B------:R-:W-:Y:S01]  /*b8540*/  ISETP.LT.AND P0, PT, R15, UR32, !P0 ;  /* 0x000000200f007c0c */ /* 0x000fe2000c701270 */
[----:B------:R-:W-:Y:S01]  /*b8550*/  UMOV UR60, UR17 ;  /* 0x00000011003c7c82 */ /* 0x000fe20008000000 */
[----:B------:R-:W-:Y:S01]  /*b8560*/  ULDC.64 UR16, c[0x0][0x228] ;  /* 0x00008a0000107ab9 */ /* 0x000fe20000000a00 */
[----:B------:R-:W-:Y:S01]  /*b8570*/  STL [R1+0x3d4], R8 ;  /* 0x0003d40801007387 */ /* 0x000fe20000100800 */
[----:B------:R-:W-:Y:S01]  /*b8580*/  ULDC.64 UR6, c[0x0][0x228] ;  /* 0x00008a0000067ab9 */ /* 0x000fe20000000a00 */
[----:B------:R-:W-:-:S06]  /*b8590*/  ULDC.64 UR32, c[0x0][0x228] ;  /* 0x00008a0000207ab9 */ /* 0x000fcc0000000a00 */
[----:B------:R-:W-:-:S04]  /*b85a0*/  @P1 LOP3.LUT R25, R25, 0x100000, RZ, 0xfc, !PT ;  /* 0x0010000019191812 */ /* 0x000fc800078efcff */
[----:B------:R-:W-:-:S04]  /*b85b0*/  LOP3.LUT R25, R25, 0xfff7ffff, RZ, 0xc0, !PT ;  /* 0xfff7ffff19197812 */ /* 0x000fc800078ec0ff */
[----:B------:R-:W-:Y:S02]  /*b85c0*/  @P0 LOP3.LUT R25, R25, 0x80000, RZ, 0xfc, !PT ;  /* 0x0008000019190812 */ /* 0x000fe400078efcff */
[----:B------:R-:W-:Y:S02]  /*b85d0*/  ISETP.GE.AND P0, PT, R10, UR5, PT ;  /* 0x000000050a007c0c */ /* 0x000fe4000bf06270 */
[----:B------:R-:W-:Y:S01]  /*b85e0*/  LOP3.LUT R25, R25, 0xfffbffff, RZ, 0xc0, !PT ;  /* 0xfffbffff19197812 */ /* 0x000fe200078ec0ff */
[----:B------:R-:W-:Y:S01]  /*b85f0*/  VIADD R10, R3, 0x6f ;  /* 0x0000006f030a7836 */ /* 0x000fe20000000000 */
[----:B------:R-:W-:Y:S01]  /*b8600*/  ISETP.LT.AND P1, PT, R17, UR16, !P0 ;  /* 0x0000001011007c0c */ /* 0x000fe2000c721270 */
[----:B------:R0:W-:Y:S01]  /*b8610*/  STL [R1+0xea4], R0 ;  /* 0x000ea40001007387 */ /* 0x0001e20000100800 */
[----:B------:R-:W-:Y:S01]  /*b8620*/  ISETP.LT.AND P0, PT, R15, UR31, !P0 ;  /* 0x0000001f0f007c0c */ /* 0x000fe2000c701270 */
[----:B------:R-:W-:-:S10]  /*b8630*/  ULDC.64 UR4, c[0x0][0x228] ;  /* 0x00008a0000047ab9 */ /* 0x000fd40000000a00 */
[----:B------:R-:W-:-:S04]  /*b8640*/  @P1 LOP3.LUT R25, R25, 0x40000, RZ, 0xfc, !PT ;  /* 0x0004000019191812 */ /* 0x000fc800078efcff */
[----:B------:R-:W-:-:S04]  /*b8650*/  LOP3.LUT R25, R25, 0xfffeffff, RZ, 0xc0, !PT ;  /* 0xfffeffff19197812 */ /* 0x000fc800078ec0ff */
[----:B------:R-:W-:Y:S02]  /*b8660*/  @P0 LOP3.LUT R25, R25, 0x10000, RZ, 0xfc, !PT ;  /* 0x0001000019190812 */ /* 0x000fe400078efcff */
[----:B------:R-:W-:Y:S01]  /*b8670*/  ISETP.GE.AND P0, PT, R10, UR17, PT ;  /* 0x000000110a007c0c */ /* 0x000fe2000bf06270 */
[----:B0-----:R-:W-:-:S03]  /*b8680*/  VIADD R0, R0, UR23 ;  /* 0x0000001700007c36 */ /* 0x001fc60008000000 */
[----:B------:R-:W-:Y:S02]  /*b8690*/  ISETP.LT.AND P1, PT, R17, UR6, !P0 ;  /* 0x0000000611007c0c */ /* 0x000fe4000c721270 */
[----:B------:R0:W-:Y:S02]  /*b86a0*/  STL [R1+0xea8], R0 ;  /* 0x000ea80001007387 */ /* 0x0001e40000100800 */
[----:B0-----:R-:W-:Y:S01]  /*b86b0*/  VIADD R0, R0, UR22 ;  /* 0x0000001600007c36 */ /* 0x001fe20008000000 */
[----:B------:R-:W-:Y:S02]  /*b86c0*/  ULDC.64 UR22, c[0x0][0x228] ;  /* 0x00008a0000167ab9 */ /* 0x000fe40000000a00 */
[----:B------:R-:W-:-:S06]  /*b86d0*/  ISETP.LT.AND P0, PT, R15, UR22, !P0 ;  /* 0x000000160f007c0c */ /* 0x000fcc000c701270 */
[----:B------:R-:W-:-:S04]  /*b86e0*/  @P1 LOP3.LUT R24, R24, 0x400000, RZ, 0xfc, !PT ;  /* 0x0040000018181812 */ /* 0x000fc800078efcff */
[----:B------:R-:W-:-:S04]  /*b86f0*/  LOP3.LUT R24, R24, 0xffdfffff, RZ, 0xc0, !PT ;  /* 0xffdfffff18187812 */ /* 0x000fc800078ec0ff */
[----:B------:R-:W-:Y:S02]  /*b8700*/  @P0 LOP3.LUT R24, R24, 0x200000, RZ, 0xfc, !PT ;  /* 0x0020000018180812 */ /* 0x000fe400078efcff */
[----:B------:R-:W-:Y:S01]  /*b8710*/  ISETP.GE.AND P0, PT, R14, UR7, PT ;  /* 0x000000070e007c0c */ /* 0x000fe2000bf06270 */
[----:B------:R-:W-:Y:S01]  /*b8720*/  UMOV UR17, UR33 ;  /* 0x0000002100117c82 */ /* 0x000fe20008000000 */
[----:B------:R-:W-:Y:S02]  /*b8730*/  ULDC.64 UR6, c[0x0][0x228] ;  /* 0x00008a0000067ab9 */ /* 0x000fe40000000a00 */
[----:B------:R-:W-:Y:S02]  /*b8740*/  ISETP.LT.AND P1, PT, R17, UR4, !P0 ;  /* 0x0000000411007c0c */ /* 0x000fe4000c721270 */
[----:B------:R-:W-:-:S11]  /*b8750*/  ISETP.LT.AND P0, PT, R15, UR34, !P0 ;  /* 0x000000220f007c0c */ /* 0x000fd6000c701270 */
[----:B------:R-:W-:-:S04]  /*b8760*/  @P1 LOP3.LUT R23, R23, 0x400000, RZ, 0xfc, !PT ;  /* 0x0040000017171812 */ /* 0x000fc800078efcff */
[----:B------:R-:W-:-:S04]  /*b8770*/  LOP3.LUT R23, R23, 0xffefffff, RZ, 0xc0, !PT ;  /* 0xffefffff17177812 */ /* 0x000fc800078ec0ff */
[----:B------:R-:W-:Y:S02]  /*b8780*/  @P0 LOP3.LUT R23, R23, 0x100000, RZ, 0xfc, !PT ;  /* 0x0010000017170812 */ /* 0x000fe400078efcff */
[----:B------:R-:W-:-:S04]  /*b8790*/  ISETP.GE.AND P0, PT, R9, UR5, PT ;  /* 0x0000000509007c0c */ /* 0x000fc8000bf06270 */
[----:B------:R-:W-:Y:S02]  /*b87a0*/  ISETP.LT.AND P1, PT, R17, UR48, !P0 ;  /* 0x0000003011007c0c */ /* 0x000fe4000c721270 */
[----:B------:R-:W-:Y:S01]  /*b87b0*/  ISETP.LT.AND P0, PT, R15, UR46, !P0 ;  /* 0x0000002e0f007c0c */ /* 0x000fe2000c701270 */
[----:B------:R-:W-:-:S10]  /*b87c0*/  IMAD.U32 R14, RZ, RZ, UR7 ;  /* 0x00000007ff0e7e24 */ /* 0x000fd4000f8e00ff */
[----:B------:R-:W-:-:S04]  /*b87d0*/  @P1 LOP3.LUT R11, R11, 0x10000, RZ, 0xfc, !PT ;  /* 0x000100000b0b1812 */ /* 0x000fc800078efcff */
[----:B------:R-:W-:Y:S01]  /*b87e0*/  LOP3.LUT R11, R11, 0xffff7fff, RZ, 0xc0, !PT ;  /* 0xffff7fff0b0b7812 */ /* 0x000fe200078ec0ff */
[----:B------:R-:W-:Y:S01]  /*b87f0*/  UMOV UR4, UR6 ;  /* 0x0000000600047c82 */ /* 0x000fe20008000000 */
[----:B------:R-:W-:Y:S02]  /*b8800*/  ULDC.64 UR6, c[0x0][0x228] ;  /* 0x00008a0000067ab9 */ /* 0x000fe40000000a00 */
[----:B------:R-:W-:Y:S02]  /*b8810*/  @P0 LOP3.LUT R11, R11, 0x8000, RZ, 0xfc, !PT ;  /* 0x000080000b0b0812 */ /* 0x000fe400078efcff */
[----:B------:R-:W-:-:S04]  /*b8820*/  ISETP.GE.AND P0, PT, R16, UR17, PT ;  /* 0x0000001110007c0c */ /* 0x000fc8000bf06270 */
[----:B------:R-:W-:Y:S02]  /*b8830*/  ISETP.LT.AND P1, PT, R17, UR6, !P0 ;  /* 0x0000000611007c0c */ /* 0x000fe4000c721270 */
[----:B------:R-:W-:Y:S02]  /*b8840*/  ISETP.LT.AND P0, PT, R15, UR4, !P0 ;  /* 0x000000040f007c0c */ /* 0x000fe4000c701270 */
[----:B------:R-:W-:Y:S01]  /*b8850*/  LOP3.LUT R25, R25, 0xfffdffff, RZ, 0xc0, !PT ;  /* 0xfffdffff19197812 */ /* 0x000fe200078ec0ff */
[----:B------:R0:W-:Y:S01]  /*b8860*/  STL [R1+0xeac], R0 ;  /* 0x000eac0001007387 */ /* 0x0001e20000100800 */
[----:B------:R-:W-:Y:S01]  /*b8870*/  VIADD R16, R3, 0xb2 ;  /* 0x000000b203107836 */ /* 0x000fe20000000000 */
[----:B------:R-:W-:-:S06]  /*b8880*/  ULDC.64 UR4, c[0x0][0x228] ;  /* 0x00008a0000047ab9 */ /* 0x000fcc0000000a00 */
[----:B------:R-:W-:Y:S01]  /*b8890*/  @P1 LOP3.LUT R25, R25, 0x20000, RZ, 0xfc, !PT ;  /* 0x0002000019191812 */ /* 0x000fe200078efcff */
[----:B0-----:R-:W-:Y:S02]  /*b88a0*/  VIADD R0, R0, UR25 ;  /* 0x0000001900007c36 */ /* 0x001fe40008000000 */
[----:B------:R-:W-:Y:S01]  /*b88b0*/  IMAD.U32 R10, RZ, RZ, UR32 ;  /* 0x00000020ff0a7e24 */ /* 0x000fe2000f8e00ff */
[----:B------:R-:W-:Y:S01]  /*b88c0*/  LOP3.LUT R25, R25, 0xffff7fff, RZ, 0xc0, !PT ;  /* 0xffff7fff19197812 */ /* 0x000fe200078ec0ff */
[----:B------:R-:W-:Y:S01]  /*b88d0*/  ULDC.64 UR32, c[0x0][0x228] ;  /* 0x00008a0000207ab9 */ /* 0x000fe20000000a00 */
[----:B------:R0:W-:Y:S01]  /*b88e0*/  STL [R1+0xeb0], R0 ;  /* 0x000eb00001007387 */ /* 0x0001e20000100800 */
[----:B------:R-:W-:Y:S01]  /*b88f0*/  LOP3.LUT R24, R24, 0x7fffffff, RZ, 0xc0, !PT ;  /* 0x7fffffff18187812 */ /* 0x000fe200078ec0ff */
[----:B------:R-:W-:Y:S01]  /*b8900*/  VIADD R26, R3, 0x89 ;  /* 0x00000089031a7836 */ /* 0x000fe20000000000 */
[----:B------:R-:W-:Y:S01]  /*b8910*/  @P0 LOP3.LUT R25, R25, 0x8000, RZ, 0xfc, !PT ;  /* 0x0000800019190812 */ /* 0x000fe200078efcff */
[C---:B------:R-:W-:Y:S01]  /*b8920*/  VIADD R27, R3.reuse, 0x77 ;  /* 0x00000077031b7836 */ /* 0x040fe20000000000 */
[----:B------:R-:W-:Y:S01]  /*b8930*/  ISETP.GE.AND P0, PT, R16, UR7, PT ;  /* 0x0000000710007c0c */ /* 0x000fe2000bf06270 */
[----:B------:R-:W-:Y:S01]  /*b8940*/  VIADD R6, R3, 0x71 ;  /* 0x0000007103067836 */ /* 0x000fe20000000000 */
[----:B------:R-:W-:Y:S01]  /*b8950*/  LOP3.LUT R11, R11, 0xfffbffff, RZ, 0xc0, !PT ;  /* 0xfffbffff0b0b7812 */ /* 0x000fe200078ec0ff */
[----:B------:R-:W-:Y:S01]  /*b8960*/  VIADD R5, R3, 0x6b ;  /* 0x0000006b03057836 */ /* 0x000fe20000000000 */
[----:B------:R-:W-:Y:S01]  /*b8970*/  LOP3.LUT R23, R23, 0x7fffffff, RZ, 0xc0, !PT ;  /* 0x7fffffff17177812 */ /* 0x000fe200078ec0ff */
[----:B0-----:R-:W-:Y:S01]  /*b8980*/  VIADD R0, R0, UR21 ;  /* 0x0000001500007c36 */ /* 0x001fe20008000000 */
[----:B------:R-:W-:Y:S01]  /*b8990*/  ISETP.LT.AND P1, PT, R17, UR4, !P0 ;  /* 0x0000000411007c0c */ /* 0x000fe2000c721270 */
[----:B------:R-:W-:Y:S01]  /*b89a0*/  VIADD R4, R3, 0x65 ;  /* 0x0000006503047836 */ /* 0x000fe20000000000 */
[----:B------:R-:W-:Y:S01]  /*b89b0*/  LOP3.LUT R25, R25, 0xffffbfff, RZ, 0xc0, !PT ;  /* 0xffffbfff19197812 */ /* 0x000fe200078ec0ff */
[C---:B------:R-:W-:Y:S01]  /*b89c0*/  VIADD R16, R3.reuse, 0xac ;  /* 0x000000ac03107836 */ /* 0x040fe20000000000 */
[----:B------:R0:W-:Y:S01]  /*b89d0*/  STL [R1+0xeb4], R0 ;  /* 0x000eb40001007387 */ /* 0x0001e20000100800 */
[----:B------:R-:W-:Y:S01]  /*b89e0*/  ULDC.64 UR6, c[0x0][0x228] ;  /* 0x00008a0000067ab9 */ /* 0x000fe20000000a00 */
[----:B------:R-:W-:Y:S01]  /*b89f0*/  VIADD R2, R3, 0xba ;  /* 0x000000ba03027836 */ /* 0x000fe20000000000 */
[----:B------:R-:W-:Y:S01]  /*b8a00*/  ULDC UR25, c[0x0][0x248] ;  /* 0x0000920000197ab9 */ /* 0x000fe20000000800 */
[----:B0-----:R-:W-:Y:S01]  /*b8a10*/  VIADD R0, R0, UR20 ;  /* 0x0000001400007c36 */ /* 0x001fe20008000000 */
[----:B------:R-:W-:-:S02]  /*b8a20*/  ULDC.64 UR20, c[0x0][0x228] ;  /* 0x00008a0000147ab9 */ /* 0x000fc40000000a00 */
[----:B------:R-:W-:Y:S02]  /*b8a30*/  UMOV UR16, UR20 ;  /* 0x0000001400107c82 */ /* 0x000fe40008000000 */
[----:B------:R-:W-:Y:S02]  /*b8a40*/  ISETP.LT.AND P0, PT, R15, UR16, !P0 ;  /* 0x000000100f007c0c */ /* 0x000fe4000c701270 */
[----:B------:R-:W-:Y:S01]  /*b8a50*/  @P1 LOP3.LUT R25, R25, 0x4000, RZ, 0xfc, !PT ;  /* 0x0000400019191812 */ /* 0x000fe200078efcff */
[----:B------:R0:W-:Y:S01]  /*b8a60*/  STL [R1+0xeb8], R0 ;  /* 0x000eb80001007387 */ /* 0x0001e20000100800 */
[----:B------:R-:W-:Y:S01]  /*b8a70*/  IMAD.U32 R9, RZ, RZ, UR21 ;  /* 0x00000015ff097e24 */ /* 0x000fe2000f8e00ff */
[----:B------:R-:W-:Y:S01]  /*b8a80*/  ULDC.64 UR20, c[0x0][0x228] ;  /* 0x00008a0000147ab9 */ /* 0x000fe20000000a00 */
[----:B------:R-:W-:Y:S01]  /*b8a90*/  LOP3.LUT R25, R25, 0xffffdfff, RZ, 0xc0, !PT ;  /* 0xffffdfff19197812 */ /* 0x000fe200078ec0ff */
[----:B------:R-:W-:-:S06]  /*b8aa0*/  ULDC.64 UR16, c[0x0][0x228] ;  /* 0x00008a0000107ab9 */ /* 0x000fcc0000000a00 */
[----:B------:R-:W-:Y:S02]  /*b8ab0*/  @P0 LOP3.LUT R25, R25, 0x2000, RZ, 0xfc, !PT ;  /* 0x0000200019190812 */ /* 0x000fe400078efcff */
[----:B------:R-:W-:Y:S01]  /*b8ac0*/  ISETP.GE.AND P0, PT, R16, UR5, PT ;  /* 0x0000000510007c0c */ /* 0x000fe2000bf06270 */
[----:B0-----:R-:W-:Y:S01]  /*b8ad0*/  VIADD R0, R0, UR19 ;  /* 0x0000001300007c36 */ /* 0x001fe20008000000 */
[----:B------:R-:W-:Y:S01]  /*b8ae0*/  STL [R1+0x2bd8], R10 ;  /* 0x002bd80a01007387 */ /* 0x000fe20000100800 */
[----:B------:R-:W-:Y:S01]  /*b8af0*/  LOP3.LUT R25, R25, 0xffffefff, RZ, 0xc0, !PT ;  /* 0xffffefff19197812 */ /* 0x000fe200078ec0ff */
[----:B------:R-:W-:Y:S01]  /*b8b00*/  ULDC.64 UR4, c[0x0][0x228] ;  /* 0x00008a0000047ab9 */ /* 0x000fe20000000a00 */
[----:B------:R-:W-:Y:S01]  /*b8b10*/  ISETP.LT.AND P1, PT, R17, UR6, !P0 ;  /* 0x0000000611007c0c */ /* 0x000fe2000c721270 */
[----:B------:R-:W-:Y:S04]  /*b8b20*/  STL [R1+0x2bdc], R14 ;  /* 0x002bdc0e01007387 */ /* 0x000fe80000100800 */
[----:B------:R0:W-:Y:S02]  /*b8b30*/  STL [R1+0xebc], R0 ;  /* 0x000ebc0001007387 */ /* 0x0001e40000100800 */
[----:B0-----:R-:W-:Y:S01]  /*b8b40*/  VIADD R0, R0, UR15 ;  /* 0x0000000f00007c36 */ /* 0x001fe20008000000 */
[----:B------:R-:W-:-:S02]  /*b8b50*/  UMOV UR15, UR20 ;  /* 0x00000014000f7c82 */ /* 0x000fc40008000000 */
[----:B------:R-:W-:-:S03]  /*b8b60*/  ISETP.LT.AND P0, PT, R15, UR15, !P0 ;  /* 0x0000000f0f007c0c */ /* 0x000fc6000c701270 */
[----:B------:R-:W-:-:S04]  /*b8b70*/  @P1 LOP3.LUT R25, R25, 0x1000, RZ, 0xfc, !PT ;  /* 0x0000100019191812 */ /* 0x000fc800078efcff */
[----:B------:R-:W-:-:S06]  /*b8b80*/  LOP3.LUT R25, R25, 0xfffff7ff, RZ, 0xc0, !PT ;  /* 0xfffff7ff19197812 */ /* 0x000fcc00078ec0ff */
[----:B------:R-:W-:Y:S02]  /*b8b90*/  @P0 LOP3.LUT R25, R25, 0x800, RZ, 0xfc, !PT ;  /* 0x0000080019190812 */ /* 0x000fe400078efcff */
[----:B------:R-:W-:Y:S01]  /*b8ba0*/  ISETP.GE.AND P0, PT, R7, UR7, PT ;  /* 0x0000000707007c0c */ /* 0x000fe2000bf06270 */
[----:B------:R0:W-:Y:S01]  /*b8bb0*/  STL [R1+0xec0], R0 ;  /* 0x000ec00001007387 */ /* 0x0001e20000100800 */
[----:B------:R-:W-:Y:S01]  /*b8bc0*/  LOP3.LUT R25, R25, 0xfffffbff, RZ, 0xc0, !PT ;  /* 0xfffffbff19197812 */ /* 0x000fe200078ec0ff */
[----:B------:R-:W-:Y:S01]  /*b8bd0*/  VIADD R16, R3, 0xa0 ;  /* 0x000000a003107836 */ /* 0x000fe20000000000 */
[----:B------:R-:W-:Y:S01]  /*b8be0*/  ISETP.LT.AND P1, PT, R17, UR4, !P0 ;  /* 0x0000000411007c0c */ /* 0x000fe2000c721270 */
[----:B------:R-:W-:Y:S01]  /*b8bf0*/  IMAD.U32 R8, RZ, RZ, UR21 ;  /* 0x00000015ff087e24 */ /* 0x000fe2000f8e00ff */
[----:B------:R-:W-:Y:S01]  /*b8c00*/  ULDC.64 UR6, c[0x0][0x228] ;  /* 0x00008a0000067ab9 */ /* 0x000fe20000000a00 */
[----:B0-----:R-:W-:Y:S01]  /*b8c10*/  VIADD R0, R0, UR14 ;  /* 0x0000000e00007c36 */ /* 0x001fe20008000000 */
[----:B------:R-:W-:Y:S01]  /*b8c20*/  UMOV UR14, UR16 ;  /* 0x00000010000e7c82 */ /* 0x000fe20008000000 */
[----:B------:R-:W-:Y:S01]  /*b8c30*/  STL [R1+0x2be0], R9 ;  /* 0x002be00901007387 */ /* 0x000fe20000100800 */
[----:B------:R-:W-:Y:S01]  /*b8c40*/  ISETP.LT.AND P0, PT, R15, UR14, !P0 ;  /* 0x0000000e0f007c0c */ /* 0x000fe2000c701270 */
[----:B------:R-:W-:Y:S01]  /*b8c50*/  ULDC.64 UR14, c[0x0][0x228] ;  /* 0x00008a00000e7ab9 */ /* 0x000fe20000000a00 */
[----:B------:R-:W-:-:S05]  /*b8c60*/  ULDC.64 UR20, c[0x0][0x228] ;  /* 0x00008a0000147ab9 */ /* 0x000fca0000000a00 */
[----:B------:R-:W-:-:S04]  /*b8c70*/  @P1 LOP3.LUT R25, R25, 0x400, RZ, 0xfc, !PT ;  /* 0x0000040019191812 */ /* 0x000fc800078efcff */
[----:B------:R-:W-:-:S04]  /*b8c80*/  LOP3.LUT R25, R25, 0xfffffdff, RZ, 0xc0, !PT ;  /* 0xfffffdff19197812 */ /* 0x000fc800078ec0ff */
[----:B------:R-:W-:Y:S02]  /*b8c90*/  @P0 LOP3.LUT R25, R25, 0x200, RZ, 0xfc, !PT ;  /* 0x0000020019190812 */ /* 0x000fe400078efcff */
[----:B------:R-:W-:Y:S01]  /*b8ca0*/  ISETP.GE.AND P0, PT, R16, UR5, PT ;  /* 0x0000000510007c0c */ /* 0x000fe2000bf06270 */
[----:B------:R0:W-:Y:S01]  /*b8cb0*/  STL [R1+0xec4], R0 ;  /* 0x000ec40001007387 */ /* 0x0001e20000100800 */
[----:B------:R-:W-:Y:S01]  /*b8cc0*/  LOP3.LUT R25, R25, 0xfffffeff, RZ, 0xc0, !PT ;  /* 0xfffffeff19197812 */ /* 0x000fe200078ec0ff */
[----:B------:R-:W-:Y:S01]  /*b8cd0*/  VIADD R16, R3, 0x9a ;  /* 0x0000009a03107836 */ /* 0x000fe20000000000 */
[----:B------:R-:W-:Y:S01]  /*b8ce0*/  ISETP.LT.AND P1, PT, R17, UR6, !P0 ;  /* 0x0000000611007c0c */ /* 0x000fe2000c721270 */
[----:B------:R1:W-:Y:S01]  /*b8cf0*/  STL [R1+0xd10], R8 ;  /* 0x000d100801007387 */ /* 0x0003e20000100800 */
[----:B------:R-:W-:Y:S01]  /*b8d00*/  ULDC.64 UR4, c[0x0][0x228] ;  /* 0x00008a0000047ab9 */ /* 0x000fe20000000a00 */
[----:B0-----:R-:W-:Y:S02]  /*b8d10*/  VIADD R0, R0, UR13 ;  /* 0x0000000d00007c36 */ /* 0x001fe40008000000 */
[----:B-1----:R-:W-:Y:S01]  /*b8d20*/  IMAD.U32 R8, RZ, RZ, UR17 ;  /* 0x00000011ff087e24 */ /* 0x002fe2000f8e00ff */
[----:B------:R-:W-:-:S02]  /*b8d30*/  ULDC.64 UR16, c[0x0][0x228] ;  /* 0x00008a0000107ab9 */ /* 0x000fc40000000a00 */
[----:B------:R-:W-:Y:S02]  /*b8d40*/  UMOV UR13, UR16 ;  /* 0x00000010000d7c82 */ /* 0x000fe40008000000 */
        /* <DEDUP_REMOVED lines=9> */
[----:B------:R-:W-:Y:S01]  /*b8de0*/  ULDC.64 UR6, c[0x0][0x228] ;  /* 0x00008a0000067ab9 */ /* 0x000fe20000000a00 */
[----:B0-----:R-:W-:Y:S01]  /*b8df0*/  VIADD R0, R0, UR10 ;  /* 0x0000000a00007c36 */ /* 0x001fe20008000000 */
[----:B------:R-:W-:Y:S02]  /*b8e00*/  UMOV UR10, UR14 ;  /* 0x0000000e000a7c82 */ /* 0x000fe40008000000 */
[----:B------:R-:W-:-:S08]  /*b8e10*/  ISETP.LT.AND P0, PT, R15, UR10, !P0 ;  /* 0x0000000a0f007c0c */ /* 0x000fd0000c701270 */
[----:B------:R-:W-:-:S04]  /*b8e20*/  @P1 LOP3.LUT R25, R25, 0x40, RZ, 0xfc, !PT ;  /* 0x0000004019191812 */ /* 0x000fc800078efcff */
[----:B------:R-:W-:-:S04]  /*b8e30*/  LOP3.LUT R25, R25, 0xffffffdf, RZ, 0xc0, !PT ;  /* 0xffffffdf19197812 */ /* 0x000fc800078ec0ff */
[----:B------:R-:W-:Y:S02]  /*b8e40*/  @P0 LOP3.LUT R25, R25, 0x20, RZ, 0xfc, !PT ;  /* 0x0000002019190812 */ /* 0x000fe400078efcff */
[----:B------:R-:W-:Y:S01]  /*b8e50*/  ISETP.GE.AND P0, PT, R16, UR5, PT ;  /* 0x0000000510007c0c */ /* 0x000fe2000bf06270 */
[----:B------:R-:W-:Y:S01]  /*b8e60*/  STL [R1+0xd08], R8 ;  /* 0x000d080801007387 */ /* 0x000fe20000100800 */
[----:B------:R-:W-:Y:S01]  /*b8e70*/  IMAD.U32 R7, RZ, RZ, UR15 ;  /* 0x0000000fff077e24 */ /* 0x000fe2000f8e00ff */
[----:B------:R-:W-:Y:S01]  /*b8e80*/  ULDC.64 UR14, c[0x0][0x228] ;  /* 0x00008a00000e7ab9 */ /* 0x000fe20000000a00 */
[----:B------:R-:W-:Y:S01]  /*b8e90*/  ISETP.LT.AND P1, PT, R17, UR6, !P0 ;  /* 0x0000000611007c0c */ /* 0x000fe2000c721270 */
[----:B------:R0:W-:Y:S01]  /*b8ea0*/  STL [R1+0xecc], R0 ;  /* 0x000ecc0001007387 */ /* 0x0001e20000100800 */
[----:B------:R-:W-:Y:S01]  /*b8eb0*/  LOP3.LUT R25, R25, 0xffffffef, RZ, 0xc0, !PT ;  /* 0xffffffef19197812 */ /* 0x000fe200078ec0ff */
[----:B------:R-:W-:Y:S01]  /*b8ec0*/  VIADD R16, R3, 0x8e ;  /* 0x0000008e03107836 */ /* 0x000fe20000000000 */
[----:B------:R-:W-:Y:S01]  /*b8ed0*/  ULDC.64 UR4, c[0x0][0x228] ;  /* 0x00008a0000047ab9 */ /* 0x000fe20000000a00 */
[----:B0-----:R-:W-:Y:S01]  /*b8ee0*/  VIADD R0, R0, UR9 ;  /* 0x0000000900007c36 */ /* 0x001fe20008000000 */
[----:B------:R-:W-:-:S02]  /*b8ef0*/  UMOV UR9, UR14 ;  /* 0x0000000e00097c82 */ /* 0x000fc40008000000 */
[----:B------:R-:W-:-:S05]  /*b8f00*/  ISETP.LT.AND P0, PT, R15, UR9, !P0 ;  /* 0x000000090f007c0c */ /* 0x000fca000c701270 */
[----:B------:R-:W-:-:S04]  /*b8f10*/  @P1 LOP3.LUT R25, R25, 0x10, RZ, 0xfc, !PT ;  /* 0x0000001019191812 */ /* 0x000fc800078efcff */
[----:B------:R-:W-:Y:S01]  /*b8f20*/  LOP3.LUT R25, R25, 0xfffffff7, RZ, 0xc0, !PT ;  /* 0xfffffff719197812 */ /* 0x000fe200078ec0ff */
[----:B------:R-:W-:Y:S01]  /*b8f30*/  IMAD.U32 R18, RZ, RZ, UR17 ;  /* 0x00000011ff127e24 */ /* 0x000fe2000f8e00ff */
[----:B------:R-:W-:Y:S01]  /*b8f40*/  UMOV UR22, UR15 ;  /* 0x0000000f00167c82 */ /* 0x000fe20008000000 */
[----:B------:R-:W-:Y:S01]  /*b8f50*/  ULDC.64 UR14, c[0x0][0x228] ;  /* 0x00008a00000e7ab9 */ /* 0x000fe20000000a00 */
[----:B------:R-:W-:Y:S01]  /*b8f60*/  VIADD R8, R3, 0x64 ;  /* 0x0000006403087836 */ /* 0x000fe20000000000 */
[----:B------:R-:W-:Y:S02]  /*b8f70*/  LOP3.LUT R21, R21, 0x7fffffff, RZ, 0xc0, !PT ;  /* 0x7fffffff15157812 */ /* 0x000fe400078ec0ff */
[----:B------:R-:W-:Y:S01]  /*b8f80*/  @P0 LOP3.LUT R25, R25, 0x8, RZ, 0xfc, !PT ;  /* 0x0000000819190812 */ /* 0x000fe200078efcff */
[----:B------:R-:W-:Y:S01]  /*b8f90*/  ULDC.64 UR16, c[0x0][0x228] ;  /* 0x00008a0000107ab9 */ /* 0x000fe20000000a00 */
[----:B------:R-:W-:Y:S01]  /*b8fa0*/  ISETP.GE.AND P0, PT, R16, UR7, PT ;  /* 0x0000000710007c0c */ /* 0x000fe2000bf06270 */
[----:B------:R-:W-:Y:S01]  /*b8fb0*/  STL [R1+0x2be4], R18 ;  /* 0x002be41201007387 */ /* 0x000fe20000100800 */
[----:B------:R-:W-:Y:S01]  /*b8fc0*/  LOP3.LUT R25, R25, 0xfffffffb, RZ, 0xc0, !PT ;  /* 0xfffffffb19197812 */ /* 0x000fe200078ec0ff */
[----:B------:R-:W-:Y:S01]  /*b8fd0*/  VIADD R16, R3, 0x88 ;  /* 0x0000008803107836 */ /* 0x000fe20000000000 */
[----:B------:R-:W-:Y:S01]  /*b8fe0*/  ISETP.LT.AND P1, PT, R17, UR4, !P0 ;  /* 0x0000000411007c0c */ /* 0x000fe2000c721270 */
[----:B------:R0:W-:Y:S01]  /*b8ff0*/  STL [R1+0xed0], R0 ;  /* 0x000ed00001007387 */ /* 0x0001e20000100800 */
[----:B------:R-:W-:Y:S01]  /*b9000*/  ULDC.64 UR6, c[0x0][0x228] ;  /* 0x00008a0000067ab9 */ /* 0x000fe20000000a00 */
[----:B0-----:R-:W-:Y:S01]  /*b9010*/  VIADD R0, R0, UR8 ;  /* 0x0000000800007c36 */ /* 0x001fe20008000000 */
[----:B------:R-:W-:-:S02]  /*b9020*/  UMOV UR8, UR14 ;  /* 0x0000000e00087c82 */ /* 0x000fc40008000000 */
[----:B------:R-:W-:-:S07]  /*b9030*/  ISETP.LT.AND P0, PT, R15, UR8, !P0 ;  /* 0x000000080f007c0c */ /* 0x000fce000c701270 */
[----:B------:R-:W-:Y:S01]  /*b9040*/  @P1 LOP3.LUT R25, R25, 0x4, RZ, 0xfc, !PT ;  /* 0x0000000419191812 */ /* 0x000fe200078efcff */
[----:B------:R-:W-:Y:S03]  /*b9050*/  STL [R1+0x2c90], R7 ;  /* 0x002c900701007387 */ /* 0x000fe60000100800 */
[----:B------:R-:W-:Y:S01]  /*b9060*/  LOP3.LUT R25, R25, 0xfffffffd, RZ, 0xc0, !PT ;  /* 0xfffffffd19197812 */ /* 0x000fe200078ec0ff */
[----:B------:R0:W-:Y:S03]  /*b9070*/  STL [R1+0xed4], R0 ;  /* 0x000ed40001007387 */ /* 0x0001e60000100800 */
[----:B------:R-:W-:Y:S02]  /*b9080*/  @P0 LOP3.LUT R25, R25, 0x2, RZ, 0xfc, !PT ;  /* 0x0000000219190812 */ /* 0x000fe400078efcff */
[----:B------:R-:W-:Y:S01]  /*b9090*/  ISETP.GE.AND P0, PT, R16, UR5, PT ;  /* 0x0000000510007c0c */ /* 0x000fe2000bf06270 */
[----:B0-----:R-:W-:Y:S01]  /*b90a0*/  VIADD R0, R0, UR11 ;  /* 0x0000000b00007c36 */ /* 0x001fe20008000000 */
[----:B------:R-:W-:-:S02]  /*b90b0*/  ULDC.64 UR10, c[0x0][0x228] ;  /* 0x00008a00000a7ab9 */ /* 0x000fc40000000a00 */
[----:B------:R-:W-:Y:S01]  /*b90c0*/  ISETP.LT.AND P1, PT, R17, UR6, !P0 ;  /* 0x0000000611007c0c */ /* 0x000fe2000c721270 */
[----:B------:R-:W-:Y:S01]  /*b90d0*/  UMOV UR9, UR10 ;  /* 0x0000000a00097c82 */ /* 0x000fe20008000000 */
[----:B------:R-:W-:Y:S01]  /*b90e0*/  VIADD R16, R3, 0x82 ;  /* 0x0000008203107836 */ /* 0x000fe20000000000 */
[----:B------:R-:W-:Y:S01]  /*b90f0*/  ISETP.LT.AND P0, PT, R15, UR9, !P0 ;  /* 0x000000090f007c0c */ /* 0x000fe2000c701270 */
[----:B------:R-:W-:Y:S01]  /*b9100*/  ULDC.64 UR4, c[0x0][0x228] ;  /* 0x00008a0000047ab9 */ /* 0x000fe20000000a00 */
[----:B------:R-:W-:Y:S01]  /*b9110*/  LOP3.LUT R25, R25, 0xfffffffe, RZ, 0xc0, !PT ;  /* 0xfffffffe19197812 */ /* 0x000fe200078ec0ff */
[----:B------:R-:W-:Y:S01]  /*b9120*/  UMOV UR61, UR11 ;  /* 0x0000000b003d7c82 */ /* 0x000fe20008000000 */
[----:B------:R-:W-:-:S09]  /*b9130*/  ULDC.64 UR10, c[0x0][0x228] ;  /* 0x00008a00000a7ab9 */ /* 0x000fd20000000a00 */
[----:B------:R-:W-:Y:S02]  /*b9140*/  @P0 LOP3.LUT R24, R24, 0x80000000, RZ, 0xfc, !PT ;  /* 0x8000000018180812 */ /* 0x000fe400078efcff */
[----:B------:R-:W-:Y:S02]  /*b9150*/  ISETP.GE.AND P0, PT, R16, UR7, PT ;  /* 0x0000000710007c0c */ /* 0x000fe4000bf06270 */
[----:B------:R-:W-:Y:S01]  /*b9160*/  @P1 LOP3.LUT R25, R25, 0x1, RZ, 0xfc, !PT ;  /* 0x0000000119191812 */ /* 0x000fe200078efcff */
[----:B------:R-:W-:Y:S01]  /*b9170*/  UMOV UR8, UR10 ;  /* 0x0000000a00087c82 */ /* 0x000fe20008000000 */
[----:B------:R-:W-:Y:S02]  /*b9180*/  ISETP.LT.AND P1, PT, R17, UR4, !P0 ;  /* 0x0000000411007c0c */ /* 0x000fe4000c721270 */
[----:B------:R-:W-:Y:S01]  /*b9190*/  LOP3.LUT R24, R24, 0xbfffffff, RZ, 0xc0, !PT ;  /* 0xbfffffff18187812 */ /* 0x000fe200078ec0ff */
[----:B------:R-:W-:Y:S01]  /*b91a0*/  VIADD R16, R3, 0x7c ;  /* 0x0000007c03107836 */ /* 0x000fe20000000000 */
[----:B------:R-:W-:Y:S01]  /*b91b0*/  ISETP.LT.AND P0, PT, R15, UR8, !P0 ;  /* 0x000000080f007c0c */ /* 0x000fe2000c701270 */
[----:B------:R-:W-:Y:S01]  /*b91c0*/  UMOV UR34, UR15 ;  /* 0x0000000f00227c82 */ /* 0x000fe20008000000 */
[----:B------:R-:W-:Y:S01]  /*b91d0*/  MOV R29, UR22 ;  /* 0x00000016001d7c02 */ /* 0x000fe20008000f00 */
[----:B------:R-:W-:-:S06]  /*b91e0*/  ULDC.64 UR6, c[0x0][0x228] ;  /* 0x00008a0000067ab9 */ /* 0x000fcc0000000a00 */
[----:B------:R-:W-:Y:S01]  /*b91f0*/  @P1 LOP3.LUT R24, R24, 0x40000000, RZ, 0xfc, !PT ;  /* 0x4000000018181812 */ /* 0x000fe200078efcff */
[----:B------:R-:W-:-:S03]  /*b9200*/  ULDC.64 UR14, c[0x0][0x228] ;  /* 0x00008a00000e7ab9 */ /* 0x000fc60000000a00 */
[----:B------:R-:W-:Y:S02]  /*b9210*/  LOP3.LUT R24, R24, 0xdfffffff, RZ, 0xc0, !PT ;  /* 0xdfffffff18187812 */ /* 0x000fe400078ec0ff */
[----:B------:R-:W-:Y:S02]  /*b9220*/  MOV R12, UR34 ;  /* 0x00000022000c7c02 */ /* 0x000fe40008000f00 */
[----:B------:R-:W-:Y:S02]  /*b9230*/  @P0 LOP3.LUT R24, R24, 0x20000000, RZ, 0xfc, !PT ;  /* 0x2000000018180812 */ /* 0x000fe400078efcff */
[----:B------:R-:W-:Y:S01]  /*b9240*/  ISETP.GE.AND P0, PT, R16, UR5, PT ;  /* 0x0000000510007c0c */ /* 0x000fe2000bf06270 */
[----:B------:R-:W-:Y:S01]  /*b9250*/  STL [R1+0x2c98], R29 ;  /* 0x002c981d01007387 */ /* 0x000fe20000100800 */
[----:B------:R-:W-:Y:S01]  /*b9260*/  LOP3.LUT R24, R24, 0xefffffff, RZ, 0xc0, !PT ;  /* 0xefffffff18187812 */ /* 0x000fe200078ec0ff */
[----:B------:R-:W-:Y:S01]  /*b9270*/  VIADD R16, R3, 0x76 ;  /* 0x0000007603107836 */ /* 0x000fe20000000000 */
[----:B------:R-:W-:Y:S01]  /*b9280*/  ISETP.LT.AND P1, PT, R17, UR6, !P0 ;  /* 0x0000000611007c0c */ /* 0x000fe2000c721270 */
[----:B------:R-:W-:Y:S01]  /*b9290*/  STL [R1+0xed8], R0 ;  /* 0x000ed80001007387 */ /* 0x000fe20000100800 */
[----:B------:R-:W-:-:S03]  /*b92a0*/  ULDC.64 UR4, c[0x0][0x228] ;  /* 0x00008a0000047ab9 */ /* 0x000fc60000000a00 */
[----:B------:R0:W-:Y:S02]  /*b92b0*/  STL [R1+0x2c9c], R12 ;  /* 0x002c9c0c01007387 */ /* 0x0001e40000100800 */
[----:B0-----:R-:W-:Y:S01]  /*b92c0*/  IMAD.U32 R12, RZ, RZ, UR11 ;  /* 0x0000000bff0c7e24 */ /* 0x001fe2000f8e00ff */
[----:B------:R-:W-:Y:S02]  /*b92d0*/  ULDC.64 UR10, c[0x0][0x228] ;  /* 0x00008a00000a7ab9 */ /* 0x000fe40000000a00 */
[----:B------:R-:W-:Y:S02]  /*b92e0*/  UMOV UR9, UR10 ;  /* 0x0000000a00097c82 */ /* 0x000fe40008000000 */
[----:B------:R-:W-:Y:S02]  /*b92f0*/  ISETP.LT.AND P0, PT, R15, UR9, !P0 ;  /* 0x000000090f007c0c */ /* 0x000fe4000c701270 */
[----:B------:R-:W-:-:S04]  /*b9300*/  @P1 LOP3.LUT R24, R24, 0x10000000, RZ, 0xfc, !PT ;  /* 0x1000000018181812 */ /* 0x000fc800078efcff */
[----:B------:R-:W-:-:S07]  /*b9310*/  LOP3.LUT R24, R24, 0xf7ffffff, RZ, 0xc0, !PT ;  /* 0xf7ffffff18187812 */ /* 0x000fce00078ec0ff */
[----:B------:R-:W-:Y:S02]  /*b9320*/  @P0 LOP3.LUT R24, R24, 0x8000000, RZ, 0xfc, !PT ;  /* 0x0800000018180812 */ /* 0x000fe400078efcff */
[----:B------:R-:W-:Y:S01]  /*b9330*/  ISETP.GE.AND P0, PT, R16, UR7, PT ;  /* 0x0000000710007c0c */ /* 0x000fe2000bf06270 */
[----:B------:R-:W-:Y:S01]  /*b9340*/  UMOV UR46, UR11 ;  /* 0x0000000b002e7c82 */ /* 0x000fe20008000000 */
[----:B------:R-:W-:Y:S01]  /*b9350*/  ULDC.64 UR10, c[0x0][0x228] ;  /* 0x00008a00000a7ab9 */ /* 0x000fe20000000a00 */
[----:B------:R-:W-:Y:S01]  /*b9360*/  LOP3.LUT R24, R24, 0xfbffffff, RZ, 0xc0, !PT ;  /* 0xfbffffff18187812 */ /* 0x000fe200078ec0ff */
[----:B------:R-:W-:Y:S01]  /*b9370*/  VIADD R16, R3, 0x70 ;  /* 0x0000007003107836 */ /* 0x000fe20000000000 */
[----:B------:R-:W-:Y:S01]  /*b9380*/  ISETP.LT.AND P1, PT, R17, UR4, !P0 ;  /* 0x0000000411007c0c */ /* 0x000fe2000c721270 */
[----:B------:R-:W-:Y:S01]  /*b9390*/  UMOV UR8, UR10 ;  /* 0x0000000a00087c82 */ /* 0x000fe20008000000 */
[----:B------:R-:W-:Y:S01]  /*b93a0*/  ULDC.64 UR6, c[0x0][0x228] ;  /* 0x00008a0000067ab9 */ /* 0x000fe20000000a00 */
[----:B------:R-:W-:Y:S01]  /*b93b0*/  ISETP.LT.AND P0, PT, R15, UR8, !P0 ;  /* 0x000000080f007c0c */ /* 0x000fe2000c701270 */
[----:B------:R-:W-:Y:S01]  /*b93c0*/  VIADD R0, R0, UR12 ;  /* 0x0000000c00007c36 */ /* 0x000fe20008000000 */
[----:B------:R-:W-:Y:S01]  /*b93d0*/  MOV R7, UR61 ;  /* 0x0000003d00077c02 */ /* 0x000fe20008000f00 */
        /* <DEDUP_REMOVED lines=9> */
[----:B------:R-:W-:Y:S01]  /*b9470*/  ULDC.64 UR4, c[0x0][0x228] ;  /* 0x00008a0000047ab9 */ /* 0x000fe20000000a00 */
[----:B------:R-:W-:-:S11]  /*b9480*/  ISETP.LT.AND P0, PT, R15, UR20, !P0 ;  /* 0x000000140f007c0c */ /* 0x000fd6000c701270 */
[----:B------:R-:W-:-:S04]  /*b9490*/  @P1 LOP3.LUT R24, R24, 0x1000000, RZ, 0xfc, !PT ;  /* 0x0100000018181812 */ /* 0x000fc800078efcff */
[----:B------:R-:W-:-:S04]  /*b94a0*/  LOP3.LUT R24, R24, 0xff7fffff, RZ, 0xc0, !PT ;  /* 0xff7fffff18187812 */ /* 0x000fc800078ec0ff */
[----:B------:R-:W-:Y:S02]  /*b94b0*/  @P0 LOP3.LUT R24, R24, 0x800000, RZ, 0xfc, !PT ;  /* 0x0080000018180812 */ /* 0x000fe400078efcff */
[----:B------:R-:W-:Y:S02]  /*b94c0*/  ISETP.GE.AND P0, PT, R16, UR7, PT ;  /* 0x0000000710007c0c */ /* 0x000fe4000bf06270 */
[----:B------:R-:W-:Y:S01]  /*b94d0*/  LOP3.LUT R24, R24, 0xffefffff, RZ, 0xc0, !PT ;  /* 0xffefffff18187812 */ /* 0x000fe200078ec0ff */
[----:B------:R0:W-:Y:S01]  /*b94e0*/  STL [R1+0xedc], R0 ;  /* 0x000edc0001007387 */ /* 0x0001e20000100800 */
[----:B------:R-:W-:Y:S01]  /*b94f0*/  ISETP.LT.AND P1, PT, R17, UR4, !P0 ;  /* 0x0000000411007c0c */ /* 0x000fe2000c721270 */
[----:B------:R-:W-:Y:S01]  /*b9500*/  IMAD.U32 R16, RZ, RZ, UR8 ;  /* 0x00000008ff107e24 */ /* 0x000fe2000f8e00ff */
[----:B------:R-:W-:Y:S01]  /*b9510*/  ISETP.LT.AND P0, PT, R15, UR32, !P0 ;  /* 0x000000200f007c0c */ /* 0x000fe2000c701270 */
[----:B------:R-:W-:-:S10]  /*b9520*/  ULDC.64 UR6, c[0x0][0x228] ;  /* 0x00008a0000067ab9 */ /* 0x000fd40000000a00 */
[----:B------:R-:W-:-:S04]  /*b9530*/  @P1 LOP3.LUT R24, R24, 0x100000, RZ, 0xfc, !PT ;  /* 0x0010000018181812 */ /* 0x000fc800078efcff */
[----:B------:R-:W-:-:S04]  /*b9540*/  LOP3.LUT R24, R24, 0xfffbffff, RZ, 0xc0, !PT ;  /* 0xfffbffff18187812 */ /* 0x000fc800078ec0ff */
[----:B------:R-:W-:Y:S02]  /*b9550*/  @P0 LOP3.LUT R24, R24, 0x40000, RZ, 0xfc, !PT ;  /* 0x0004000018180812 */ /* 0x000fe400078efcff */
[----:B------:R-:W-:-:S04]  /*b9560*/  ISETP.GE.AND P0, PT, R8, UR5, PT ;  /* 0x0000000508007c0c */ /* 0x000fc8000bf06270 */
[----:B------:R-:W-:Y:S01]  /*b9570*/  ISETP.LT.AND P1, PT, R17, UR50, !P0 ;  /* 0x0000003211007c0c */ /* 0x000fe2000c721270 */
[----:B0-----:R-:W-:Y:S01]  /*b9580*/  VIADD R0, R0, UR18 ;  /* 0x0000001200007c36 */ /* 0x001fe20008000000 */
[----:B------:R-:W-:Y:S01]  /*b9590*/  ISETP.LT.AND P0, PT, R15, UR44, !P0 ;  /* 0x0000002c0f007c0c */ /* 0x000fe2000c701270 */
[----:B------:R-:W-:Y:S01]  /*b95a0*/  STL [R1+0x2ca0], R7 ;  /* 0x002ca00701007387 */ /* 0x000fe20000100800 */
[----:B------:R-:W-:Y:S01]  /*b95b0*/  VIADD R8, R3, 0xb9 ;  /* 0x000000b903087836 */ /* 0x000fe20000000000 */
[----:B------:R-:W-:Y:S01]  /*b95c0*/  UMOV UR8, UR9 ;  /* 0x0000000900087c82 */ /* 0x000fe20008000000 */
[----:B------:R-:W-:Y:S01]  /*b95d0*/  UMOV UR4, UR6 ;  /* 0x0000000600047c82 */ /* 0x000fe20008000000 */
[----:B------:R0:W-:Y:S01]  /*b95e0*/  STL [R1+0xee0], R0 ;  /* 0x000ee00001007387 */ /* 0x0001e20000100800 */
[----:B------:R-:W-:Y:S01]  /*b95f0*/  LOP3.LUT R24, R24, 0xfff7ffff, RZ, 0xc0, !PT ;  /* 0xfff7ffff18187812 */ /* 0x000fe200078ec0ff */
[----:B------:R-:W-:Y:S02]  /*b9600*/  ULDC.64 UR18, c[0x0][0x228] ;  /* 0x00008a0000127ab9 */ /* 0x000fe40000000a00 */
[----:B------:R-:W-:Y:S02]  /*b9610*/  STL [R1+0x2ca4], R12 ;  /* 0x002ca40c01007387 */ /* 0x000fe40000100800 */
[----:B------:R-:W-:Y:S01]  /*b9620*/  @P1 LOP3.LUT R11, R11, 0x40000, RZ, 0xfc, !PT ;  /* 0x000400000b0b1812 */ /* 0x000fe200078efcff */
[----:B0-----:R-:W-:Y:S01]  /*b9630*/  VIADD R0, R0, UR24 ;  /* 0x0000001800007c36 */ /* 0x001fe20008000000 */
[----:B------:R-:W-:Y:S02]  /*b9640*/  STL [R1+0x2ae4], R25 ;  /* 0x002ae41901007387 */ /* 0x000fe40000100800 */
[----:B------:R-:W-:-:S02]  /*b9650*/  LOP3.LUT R11, R11, 0xfffdffff, RZ, 0xc0, !PT ;  /* 0xfffdffff0b0b7812 */ /* 0x000fc400078ec0ff */
[----:B------:R0:W-:Y:S02]  /*b9660*/  STL [R1+0xee4], R0 ;  /* 0x000ee40001007387 */ /* 0x0001e40000100800 */
[----:B------:R-:W-:Y:S01]  /*b9670*/  @P0 LOP3.LUT R11, R11, 0x20000, RZ, 0xfc, !PT ;  /* 0x000200000b0b0812 */ /* 0x000fe200078efcff */
[----:B------:R-:W-:Y:S01]  /*b9680*/  IMAD.U32 R7, RZ, RZ, UR7 ;  /* 0x00000007ff077e24 */ /* 0x000fe2000f8e00ff */
[----:B------:R-:W-:Y:S01]  /*b9690*/  ISETP.GE.AND P0, PT, R8, UR8, PT ;  /* 0x0000000808007c0c */ /* 0x000fe2000bf06270 */
[----:B------:R-:W-:Y:S01]  /*b96a0*/  ULDC.64 UR6, c[0x0][0x228] ;  /* 0x00008a0000067ab9 */ /* 0x000fe20000000a00 */
[----:B0-----:R-:W-:Y:S02]  /*b96b0*/  VIADD R0, R0, UR26 ;  /* 0x0000001a00007c36 */ /* 0x001fe40008000000 */
[----:B------:R-:W-:Y:S01]  /*b96c0*/  ISETP.LT.AND P1, PT, R17, UR6, !P0 ;  /* 0x0000000611007c0c */ /* 0x000fe2000c721270 */
[----:B------:R-:W-:Y:S01]  /*b96d0*/  VIADD R8, R3, 0xb3 ;  /* 0x000000b303087836 */ /* 0x000fe20000000000 */
[----:B------:R-:W-:Y:S01]  /*b96e0*/  UMOV UR24, UR11 ;  /* 0x0000000b00187c82 */ /* 0x000fe20008000000 */
[----:B------:R-:W-:Y:S01]  /*b96f0*/  LOP3.LUT R11, R11, 0xffefffff, RZ, 0xc0, !PT ;  /* 0xffefffff0b0b7812 */ /* 0x000fe200078ec0ff */
[----:B------:R0:W-:Y:S01]  /*b9700*/  STL [R1+0xee8], R0 ;  /* 0x000ee80001007387 */ /* 0x0001e20000100800 */
[----:B------:R-:W-:Y:S01]  /*b9710*/  ISETP.LT.AND P0, PT, R15, UR4, !P0 ;  /* 0x000000040f007c0c */ /* 0x000fe2000c701270 */
[----:B------:R-:W-:Y:S01]  /*b9720*/  ULDC.64 UR4, c[0x0][0x228] ;  /* 0x00008a0000047ab9 */ /* 0x000fe20000000a00 */
[----:B------:R-:W-:Y:S01]  /*b9730*/  ULDC.64 UR10, c[0x0][0x228] ;  /* 0x00008a00000a7ab9 */ /* 0x000fe20000000a00 */
[----:B------:R-:W-:Y:S01]  /*b9740*/  ULDC.64 UR8, c[0x0][0x228] ;  /* 0x00008a0000087ab9 */ /* 0x000fe20000000a00 */
[----:B0-----:R-:W-:-:S05]  /*b9750*/  VIADD R0, R0, UR28 ;  /* 0x0000001c00007c36 */ /* 0x001fca0008000000 */
[----:B------:R0:W-:Y:S02]  /*b9760*/  STL [R1+0xeec], R0 ;  /* 0x000eec0001007387 */ /* 0x0001e40000100800 */
[----:B0-----:R-:W-:Y:S01]  /*b9770*/  VIADD R0, R0, UR29 ;  /* 0x0000001d00007c36 */ /* 0x001fe20008000000 */
[----:B------:R-:W-:Y:S01]  /*b9780*/  @P1 LOP3.LUT R24, R24, 0x80000, RZ, 0xfc, !PT ;  /* 0x0008000018181812 */ /* 0x000fe200078efcff */
[----:B------:R-:W-:Y:S01]  /*b9790*/  UMOV UR6, UR4 ;  /* 0x0000000400067c82 */ /* 0x000fe20008000000 */
[----:B------:R-:W-:Y:S02]  /*b97a0*/  ULDC.64 UR28, c[0x0][0x228] ;  /* 0x00008a00001c7ab9 */ /* 0x000fe40000000a00 */
[----:B------:R0:W-:Y:S01]  /*b97b0*/  STL [R1+0xef0], R0 ;  /* 0x000ef00001007387 */ /* 0x0001e20000100800 */
[----:B------:R-:W-:Y:S01]  /*b97c0*/  LOP3.LUT R24, R24, 0xfffdffff, RZ, 0xc0, !PT ;  /* 0xfffdffff18187812 */ /* 0x000fe200078ec0ff */
[----:B0-----:R-:W-:-:S03]  /*b97d0*/  VIADD R0, R0, UR30 ;  /* 0x0000001e00007c36 */ /* 0x001fc60008000000 */
[----:B------:R-:W-:Y:S01]  /*b97e0*/  @P0 LOP3.LUT R24, R24, 0x20000, RZ, 0xfc, !PT ;  /* 0x0002000018180812 */ /* 0x000fe200078efcff */
[----:B------:R-:W-:Y:S01]  /*b97f0*/  ULDC.64 UR30, c[0x0][0x228] ;  /* 0x00008a00001e7ab9 */ /* 0x000fe20000000a00 */
[----:B------:R0:W-:Y:S01]  /*b9800*/  STL [R1+0xef4], R0 ;  /* 0x000ef40001007387 */ /* 0x0001e20000100800 */
[----:B------:R-:W-:Y:S01]  /*b9810*/  ISETP.GE.AND P0, PT, R8, UR7, PT ;  /* 0x0000000708007c0c */ /* 0x000fe2000bf06270 */
[----:B0-----:R-:W-:-:S05]  /*b9820*/  VIADD R0, R0, UR36 ;  /* 0x0000002400007c36 */ /* 0x001fca0008000000 */
[----:B------:R-:W-:Y:S04]  /*b9830*/  STL [R1+0xef8], R0 ;  /* 0x000ef80001007387 */ /* 0x000fe80000100800 */
[----:B------:R-:W-:Y:S04]  /*b9840*/  STL [R1+0x2be8], R16 ;  /* 0x002be81001007387 */ /* 0x000fe80000100800 */
[----:B------:R0:W-:Y:S02]  /*b9850*/  STL [R1+0xce4], R7 ;  /* 0x000ce40701007387 */ /* 0x0001e40000100800 */
[----:B0-----:R-:W-:Y:S01]  /*b9860*/  IMAD.U32 R7, RZ, RZ, UR5 ;  /* 0x00000005ff077e24 */ /* 0x001fe2000f8e00ff */
[----:B------:R-:W-:-:S02]  /*b9870*/  ULDC.64 UR4, c[0x0][0x228] ;  /* 0x00008a0000047ab9 */ /* 0x000fc40000000a00 */
[----:B------:R-:W-:Y:S02]  /*b9880*/  ISETP.LT.AND P1, PT, R17, UR4, !P0 ;  /* 0x0000000411007c0c */ /* 0x000fe4000c721270 */
[----:B------:R-:W-:Y:S02]  /*b9890*/  ISETP.LT.AND P0, PT, R15, UR6, !P0 ;  /* 0x000000060f007c0c */ /* 0x000fe4000c701270 */
[----:B------:R-:W-:Y:S01]  /*b98a0*/  LOP3.LUT R24, R24, 0xfffeffff, RZ, 0xc0, !PT ;  /* 0xfffeffff18187812 */ /* 0x000fe200078ec0ff */
[----:B------:R-:W-:Y:S01]  /*b98b0*/  VIADD R0, R0, UR37 ;  /* 0x0000002500007c36 */ /* 0x000fe20008000000 */
[----:B------:R-:W-:Y:S01]  /*b98c0*/  ULDC.64 UR6, c[0x0][0x228] ;  /* 0x00008a0000067ab9 */ /* 0x000fe20000000a00 */
[----:B------:R-:W-:-:S06]  /*b98d0*/  VIADD R8, R3, 0xad ;  /* 0x000000ad03087836 */ /* 0x000fcc0000000000 */
[----:B------:R-:W-:-:S04]  /*b98e0*/  @P1 LOP3.LUT R24, R24, 0x10000, RZ, 0xfc, !PT ;  /* 0x0001000018181812 */ /* 0x000fc800078efcff */
[----:B------:R-:W-:Y:S01]  /*b98f0*/  LOP3.LUT R24, R24, 0xffff7fff, RZ, 0xc0, !PT ;  /* 0xffff7fff18187812 */ /* 0x000fe200078ec0ff */
[----:B------:R-:W-:Y:S01]  /*b9900*/  STL [R1+0xefc], R0 ;  /* 0x000efc0001007387 */ /* 0x000fe20000100800 */
[----:B------:R-:W-:Y:S02]  /*b9910*/  UMOV UR4, UR6 ;  /* 0x0000000600047c82 */ /* 0x000fe40008000000 */
[----:B------:R-:W-:Y:S01]  /*b9920*/  @P0 LOP3.LUT R24, R24, 0x8000, RZ, 0xfc, !PT ;  /* 0x0000800018180812 */ /* 0x000fe200078efcff */
[----:B------:R0:W-:Y:S01]  /*b9930*/  STL [R1+0xcdc], R7 ;  /* 0x000cdc0701007387 */ /* 0x0001e20000100800 */
[----:B------:R-:W-:Y:S01]  /*b9940*/  ISETP.GE.AND P0, PT, R8, UR5, PT ;  /* 0x0000000508007c0c */ /* 0x000fe2000bf06270 */
[----:B0-----:R-:W-:Y:S01]  /*b9950*/  IMAD.U32 R7, RZ, RZ, UR7 ;  /* 0x00000007ff077e24 */ /* 0x001fe2000f8e00ff */
[----:B------:R-:W-:Y:S02]  /*b9960*/  ULDC.64 UR6, c[0x0][0x228] ;  /* 0x00008a0000067ab9 */ /* 0x000fe40000000a00 */
[----:B------:R-:W-:-:S02]  /*b9970*/  ISETP.LT.AND P1, PT, R17, UR6, !P0 ;  /* 0x0000000611007c0c */ /* 0x000fc4000c721270 */
        /* <DEDUP_REMOVED lines=20> */
[----:B------:R-:W-:Y:S01]  /*b9ac0*/  @P1 LOP3.LUT R24, R24, 0x1000, RZ, 0xfc, !PT ;  /* 0x0000100018181812 */ /* 0x000fe200078efcff */
[----:B------:R-:W-:-:S03]  /*b9ad0*/  ULDC.64 UR38, c[0x0][0x228] ;  /* 0x00008a0000267ab9 */ /* 0x000fc60000000a00 */
        /* <DEDUP_REMOVED lines=11> */
[----:B------:R-:W-:Y:S01]  /*b9b90*/  VIADD R8, R3, 0x9b ;  /* 0x0000009b03087836 */ /* 0x000fe20000000000 */
[----:B------:R-:W-:-:S07]  /*b9ba0*/  ULDC.64 UR4, c[0x0][0x228] ;  /* 0x00008a0000047ab9 */ /* 0x000fce0000000a00 */
[----:B------:R-:W-:-:S04]  /*b9bb0*/  @P1 LOP3.LUT R24, R24, 0x400, RZ, 0xfc, !PT ;  /* 0x0000040018181812 */ /* 0x000fc800078efcff */
[----:B------:R-:W-:Y:S01]  /*b9bc0*/  LOP3.LUT R24, R24, 0xfffffdff, RZ, 0xc0, !PT ;  /* 0xfffffdff18187812 */ /* 0x000fe200078ec0ff */
[----:B------:R-:W-:Y:S01]  /*b9bd0*/  IMAD.U32 R25, RZ, RZ, UR5 ;  /* 0x00000005ff197e24 */ /* 0x000fe2000f8e00ff */
[----:B------:R-:W-:Y:S01]  /*b9be0*/  UMOV UR6, UR4 ;  /* 0x0000000400067c82 */ /* 0x000fe20008000000 */
[----:B------:R-:W-:Y:S01]  /*b9bf0*/  ULDC.64 UR4, c[0x0][0x228] ;  /* 0x00008a0000047ab9 */ /* 0x000fe20000000a00 */
[----:B------:R-:W-:Y:S02]  /*b9c00*/  @P0 LOP3.LUT R24, R24, 0x200, RZ, 0xfc, !PT ;  /* 0x0000020018180812 */ /* 0x000fe400078efcff */
[----:B------:R-:W-:-:S04]  /*b9c10*/  ISETP.GE.AND P0, PT, R8, UR7, PT ;  /* 0x0000000708007c0c */ /* 0x000fc8000bf06270 */
[----:B------:R-:W-:Y:S02]  /*b9c20*/  ISETP.LT.AND P1, PT, R17, UR4, !P0 ;  /* 0x0000000411007c0c */ /* 0x000fe4000c721270 */
[----:B------:R-:W-:Y:S02]  /*b9c30*/  ISETP.LT.AND P0, PT, R15, UR6, !P0 ;  /* 0x000000060f007c0c */ /* 0x000fe4000c701270 */
[----:B------:R-:W-:Y:S01]  /*b9c40*/  LOP3.LUT R24, R24, 0xfffffeff, RZ, 0xc0, !PT ;  /* 0xfffffeff18187812 */ /* 0x000fe200078ec0ff */
[----:B------:R-:W-:Y:S01]  /*b9c50*/  VIADD R8, R3, 0x95 ;  /* 0x0000009503087836 */ /* 0x000fe20000000000 */
[----:B------:R-:W-:-:S07]  /*b9c60*/  ULDC.64 UR6, c[0x0][0x228] ;  /* 0x00008a0000067ab9 */ /* 0x000fce0000000a00 */
[----:B------:R-:W-:-:S04]  /*b9c70*/  @P1 LOP3.LUT R24, R24, 0x100, RZ, 0xfc, !PT ;  /* 0x0000010018181812 */ /* 0x000fc800078efcff */
[----:B------:R-:W-:Y:S01]  /*b9c80*/  LOP3.LUT R24, R24, 0xffffff7f, RZ, 0xc0, !PT ;  /* 0xffffff7f18187812 */ /* 0x000fe200078ec0ff */
[----:B------:R-:W-:Y:S01]  /*b9c90*/  UMOV UR4, UR6 ;  /* 0x0000000600047c82 */ /* 0x000fe20008000000 */
        /* <DEDUP_REMOVED lines=17> */
[----:B------:R-:W-:Y:S01]  /*b9db0*/  ISETP.LT.AND P0, PT, R15, UR6, !P0 ;  /* 0x000000060f007c0c */ /* 0x000fe2000c701270 */
[----:B------:R-:W-:Y:S01]  /*b9dc0*/  ULDC.64 UR6, c[0x0][0x228] ;  /* 0x00008a0000067ab9 */ /* 0x000fe20000000a00 */
[----:B------:R-:W-:-:S09]  /*b9dd0*/  LOP3.LUT R24, R24, 0xffffffef, RZ, 0xc0, !PT ;  /* 0xffffffef18187812 */ /* 0x000fd200078ec0ff */
        /* <DEDUP_REMOVED lines=9> */
[----:B------:R-:W-:Y:S01]  /*b9e70*/  VIADD R8, R3, 0x83 ;  /* 0x0000008303087836 */ /* 0x000fe20000000000 */
[----:B------:R-:W-:Y:S01]  /*b9e80*/  LOP3.LUT R24, R24, 0xfffffffb, RZ, 0xc0, !PT ;  /* 0xfffffffb18187812 */ /* 0x000fe200078ec0ff */
[----:B------:R-:W-:-:S08]  /*b9e90*/  ULDC.64 UR4, c[0x0][0x228] ;  /* 0x00008a0000047ab9 */ /* 0x000fd00000000a00 */
        /* <DEDUP_REMOVED lines=10> */
[----:B------:R-:W-:Y:S01]  /*b9f40*/  ULDC.64 UR6, c[0x0][0x228] ;  /* 0x00008a0000067ab9 */ /* 0x000fe20000000a00 */
[----:B------:R-:W-:Y:S01]  /*b9f50*/  LOP3.LUT R24, R24, 0xfffffffe, RZ, 0xc0, !PT ;  /* 0xfffffffe18187812 */ /* 0x000fe200078ec0ff */
[----:B------:R-:W-:Y:S01]  /*b9f60*/  IMAD.U32 R12, RZ, RZ, UR7 ;  /* 0x00000007ff0c7e24 */ /* 0x000fe2000f8e00ff */
[----:B------:R-:W-:Y:S01]  /*b9f70*/  UMOV UR4, UR6 ;  /* 0x0000000600047c82 */ /* 0x000fe20008000000 */
[----:B------:R-:W-:-:S07]  /*b9f80*/  ULDC.64 UR6, c[0x0][0x228] ;  /* 0x00008a0000067ab9 */ /* 0x000fce0000000a00 */
[----:B------:R-:W-:Y:S02]  /*b9f90*/  @P0 LOP3.LUT R23, R23, 0x80000000, RZ, 0xfc, !PT ;  /* 0x8000000017170812 */ /* 0x000fe400078efcff */
[----:B------:R-:W-:Y:S02]  /*b9fa0*/  ISETP.GE.AND P0, PT, R8, UR5, PT ;  /* 0x0000000508007c0c */ /* 0x000fe4000bf06270 */
[----:B------:R-:W-:Y:S02]  /*b9fb0*/  @P1 LOP3.LUT R24, R24, 0x1, RZ, 0xfc, !PT ;  /* 0x0000000118181812 */ /* 0x000fe400078efcff */
[----:B------:R-:W-:Y:S02]  /*b9fc0*/  ISETP.LT.AND P1, PT, R17, UR6, !P0 ;  /* 0x0000000611007c0c */ /* 0x000fe4000c721270 */
[----:B------:R-:W-:Y:S01]  /*b9fd0*/  ISETP.LT.AND P0, PT, R15, UR4, !P0 ;  /* 0x000000040f007c0c */ /* 0x000fe2000c701270 */
[----:B------:R-:W-:Y:S01]  /*b9fe0*/  ULDC.64 UR4, c[0x0][0x228] ;  /* 0x00008a0000047ab9 */ /* 0x000fe20000000a00 */
[----:B------:R-:W-:-:S09]  /*b9ff0*/  LOP3.LUT R23, R23, 0xbfffffff, RZ, 0xc0, !PT ;  /* 0xbfffffff17177812 */ /* 0x000fd200078ec0ff */
[----:B------:R-:W-:-:S04]  /*ba000*/  @P1 LOP3.LUT R23, R23, 0x40000000, RZ, 0xfc, !PT ;  /* 0x4000000017171812 */ /* 0x000fc800078efcff */
[----:B------:R-:W-:Y:S01]  /*ba010*/  LOP3.LUT R23, R23, 0xdfffffff, RZ, 0xc0, !PT ;  /* 0xdfffffff17177812 */ /* 0x000fe200078ec0ff */
[----:B------:R-:W-:Y:S01]  /*ba020*/  UMOV UR6, UR4 ;  /* 0x0000000400067c82 */ /* 0x000fe20008000000 */
[----:B------:R-:W-:Y:S02]  /*ba030*/  MOV R26, UR60 ;  /* 0x0000003c001a7c02 */ /* 0x000fe40008000f00 */
[----:B------:R-:W-:Y:S01]  /*ba040*/  @P0 LOP3.LUT R23, R23, 0x20000000, RZ, 0xfc, !PT ;  /* 0x2000000017170812 */ /* 0x000fe200078efcff */
[----:B------:R-:W-:Y:S01]  /*ba050*/  UMOV UR60, UR5 ;  /* 0x00000005003c7c82 */ /* 0x000fe20008000000 */
[----:B------:R-:W-:Y:S01]  /*ba060*/  ISETP.GE.AND P0, PT, R27, UR7, PT ;  /* 0x000000071b007c0c */ /* 0x000fe2000bf06270 */
[----:B------:R-:W-:-:S03]  /*ba070*/  ULDC.64 UR4, c[0x0][0x228] ;  /* 0x00008a0000047ab9 */ /* 0x000fc60000000a00 */
[----:B------:R-:W-:Y:S02]  /*ba080*/  ISETP.LT.AND P1, PT, R17, UR4, !P0 ;  /* 0x0000000411007c0c */ /* 0x000fe4000c721270 */
[----:B------:R-:W-:Y:S01]  /*ba090*/  ISETP.LT.AND P0, PT, R15, UR6, !P0 ;  /* 0x000000060f007c0c */ /* 0x000fe2000c701270 */
[----:B------:R-:W-:Y:S01]  /*ba0a0*/  ULDC.64 UR6, c[0x0][0x228] ;  /* 0x00008a0000067ab9 */ /* 0x000fe20000000a00 */
[----:B------:R-:W-:-:S09]  /*ba0b0*/  LOP3.LUT R23, R23, 0xefffffff, RZ, 0xc0, !PT ;  /* 0xefffffff17177812 */ /* 0x000fd200078ec0ff */
[----:B------:R-:W-:-:S04]  /*ba0c0*/  @P1 LOP3.LUT R23, R23, 0x10000000, RZ, 0xfc, !PT ;  /* 0x1000000017171812 */ /* 0x000fc800078efcff */
[----:B------:R-:W-:-:S04]  /*ba0d0*/  LOP3.LUT R23, R23, 0xf7ffffff, RZ, 0xc0, !PT ;  /* 0xf7ffffff17177812 */ /* 0x000fc800078ec0ff */
[----:B------:R-:W-:Y:S02]  /*ba0e0*/  @P0 LOP3.LUT R23, R23, 0x8000000, RZ, 0xfc, !PT ;  /* 0x0800000017170812 */ /* 0x000fe400078efcff */
[----:B------:R-:W-:Y:S01]  /*ba0f0*/  ISETP.GE.AND P0, PT, R6, UR5, PT ;  /* 0x0000000506007c0c */ /* 0x000fe2000bf06270 */
[----:B------:R-:W-:Y:S01]  /*ba100*/  VIADD R0, R0, UR40 ;  /* 0x0000002800007c36 */ /* 0x000fe20008000000 */
        /* <DEDUP_REMOVED lines=10> */
[----:B------:R-:W-:Y:S01]  /*ba1b0*/  ULDC.64 UR6, c[0x0][0x228] ;  /* 0x00008a0000067ab9 */ /* 0x000fe20000000a00 */
[----:B------:R-:W-:Y:S01]  /*ba1c0*/  ISETP.LT.AND P1, PT, R17, UR4, !P0 ;  /* 0x0000000411007c0c */ /* 0x000fe2000c721270 */
[----:B------:R-:W-:Y:S01]  /*ba1d0*/  STL [R1+0xcc8], R7 ;  /* 0x000cc80701007387 */ /* 0x000fe20000100800 */
[----:B------:R-:W-:Y:S01]  /*ba1e0*/  ISETP.LT.AND P0, PT, R15, UR30, !P0 ;  /* 0x0000001e0f007c0c */ /* 0x000fe2000c701270 */
[----:B0-----:R-:W-:Y:S01]  /*ba1f0*/  VIADD R0, R0, UR41 ;  /* 0x0000002900007c36 */ /* 0x001fe20008000000 */
[----:B------:R-:W-:Y:S01]  /*ba200*/  MOV R28, UR20 ;  /* 0x00000014001c7c02 */ /* 0x000fe20008000f00 */
[----:B------:R-:W-:-:S03]  /*ba210*/  ULDC.64 UR40, c[0x0][0x228] ;  /* 0x00008a0000287ab9 */ /* 0x000fc60000000a00 */
[----:B------:R0:W-:Y:S05]  /*ba220*/  STL [R1+0xf10], R0 ;  /* 0x000f100001007387 */ /* 0x0001ea0000100800 */
[----:B------:R-:W-:Y:S01]  /*ba230*/  @P1 LOP3.LUT R23, R23, 0x1000000, RZ, 0xfc, !PT ;  /* 0x0100000017171812 */ /* 0x000fe200078efcff */
[----:B------:R-:W-:Y:S01]  /*ba240*/  STL [R1+0x2bec], R25 ;  /* 0x002bec1901007387 */ /* 0x000fe20000100800 */
[----:B0-----:R-:W-:Y:S02]  /*ba250*/  VIADD R0, R0, UR42 ;  /* 0x0000002a00007c36 */ /* 0x001fe40008000000 */
[----:B------:R-:W-:-:S03]  /*ba260*/  LOP3.LUT R23, R23, 0xff7fffff, RZ, 0xc0, !PT ;  /* 0xff7fffff17177812 */ /* 0x000fc600078ec0ff */
[----:B------:R0:W-:Y:S01]  /*ba270*/  STL [R1+0xf14], R0 ;  /* 0x000f140001007387 */ /* 0x0001e20000100800 */
[----:B------:R-:W-:-:S03]  /*ba280*/  MOV R29, UR32 ;  /* 0x00000020001d7c02 */ /* 0x000fc60008000f00 */
[----:B------:R-:W-:Y:S01]  /*ba290*/  STL [R1+0x2ca8], R28 ;  /* 0x002ca81c01007387 */ /* 0x000fe20000100800 */
[----:B0-----:R-:W-:Y:S01]  /*ba2a0*/  VIADD R0, R0, UR43 ;  /* 0x0000002b00007c36 */ /* 0x001fe20008000000 */
[----:B------:R-:W-:Y:S01]  /*ba2b0*/  @P0 LOP3.LUT R23, R23, 0x800000, RZ, 0xfc, !PT ;  /* 0x0080000017170812 */ /* 0x000fe200078efcff */
[----:B------:R-:W-:Y:S01]  /*ba2c0*/  ULDC.64 UR42, c[0x0][0x228] ;  /* 0x00008a00002a7ab9 */ /* 0x000fe20000000a00 */
[----:B------:R-:W-:Y:S01]  /*ba2d0*/  ISETP.GE.AND P0, PT, R4, UR5, PT ;  /* 0x0000000504007c0c */ /* 0x000fe2000bf06270 */
[----:B------:R-:W-:Y:S01]  /*ba2e0*/  ULDC.64 UR4, c[0x0][0x228] ;  /* 0x00008a0000047ab9 */ /* 0x000fe20000000a00 */
[----:B------:R0:W-:Y:S01]  /*ba2f0*/  STL [R1+0xf18], R0 ;  /* 0x000f180001007387 */ /* 0x0001e20000100800 */
[----:B------:R-:W-:Y:S02]  /*ba300*/  MOV R7, UR44 ;  /* 0x0000002c00077c02 */ /* 0x000fe40008000f00 */
[----:B------:R-:W-:Y:S01]  /*ba310*/  ISETP.LT.AND P1, PT, R17, UR10, !P0 ;  /* 0x0000000a11007c0c */ /* 0x000fe2000c721270 */
[----:B------:R-:W-:Y:S01]  /*ba320*/  STL [R1+0x2cb4], R29 ;  /* 0x002cb41d01007387 */ /* 0x000fe20000100800 */
[----:B0-----:R-:W-:-:S05]  /*ba330*/  VIADD R0, R0, UR52 ;  /* 0x0000003400007c36 */ /* 0x001fca0008000000 */
[----:B------:R0:W-:Y:S01]  /*ba340*/  STL [R1+0xf1c], R0 ;  /* 0x000f1c0001007387 */ /* 0x0001e20000100800 */
[----:B------:R-:W-:-:S03]  /*ba350*/  MOV R28, UR61 ;  /* 0x0000003d001c7c02 */ /* 0x000fc60008000f00 */
[----:B------:R-:W-:Y:S01]  /*ba360*/  STL [R1+0x2cb8], R7 ;  /* 0x002cb80701007387 */ /* 0x000fe20000100800 */
[----:B0-----:R-:W-:Y:S01]  /*ba370*/  VIADD R0, R0, UR53 ;  /* 0x0000003500007c36 */ /* 0x001fe20008000000 */
[----:B------:R-:W-:Y:S02]  /*ba380*/  ISETP.LT.AND P0, PT, R15, UR42, !P0 ;  /* 0x0000002a0f007c0c */ /* 0x000fe4000c701270 */
[----:B------:R-:W-:Y:S01]  /*ba390*/  LOP3.LUT R23, R23, 0xffdfffff, RZ, 0xc0, !PT ;  /* 0xffdfffff17177812 */ /* 0x000fe200078ec0ff */
[----:B------:R-:W-:Y:S01]  /*ba3a0*/  IMAD.U32 R4, RZ, RZ, UR5 ;  /* 0x00000005ff047e24 */ /* 0x000fe2000f8e00ff */
[----:B------:R0:W-:Y:S01]  /*ba3b0*/  STL [R1+0xf20], R0 ;  /* 0x000f200001007387 */ /* 0x0001e20000100800 */
[----:B------:R-:W-:Y:S02]  /*ba3c0*/  @P1 LOP3.LUT R11, R11, 0x100000, RZ, 0xfc, !PT ;  /* 0x001000000b0b1812 */ /* 0x000fe400078efcff */
[----:B------:R-:W-:Y:S01]  /*ba3d0*/  LOP3.LUT R22, R22, 0x7fffffff, RZ, 0xc0, !PT ;  /* 0x7fffffff16167812 */ /* 0x000fe200078ec0ff */
[----:B------:R-:W-:Y:S01]  /*ba3e0*/  STL [R1+0x2cbc], R28 ;  /* 0x002cbc1c01007387 */ /* 0x000fe20000100800 */
[----:B------:R-:W-:Y:S01]  /*ba3f0*/  UMOV UR36, UR24 ;  /* 0x0000001800247c82 */ /* 0x000fe20008000000 */
[----:B------:R-:W-:Y:S01]  /*ba400*/  LOP3.LUT R20, R20, 0x7fffffff, RZ, 0xc0, !PT ;  /* 0x7fffffff14147812 */ /* 0x000fe200078ec0ff */
[----:B------:R-:W-:Y:S01]  /*ba410*/  ULDC.64 UR52, c[0x0][0x228] ;  /* 0x00008a0000347ab9 */ /* 0x000fe20000000a00 */
[----:B0-----:R-:W-:Y:S01]  /*ba420*/  VIADD R0, R0, UR54 ;  /* 0x0000003600007c36 */ /* 0x001fe20008000000 */
[----:B------:R-:W-:Y:S04]  /*ba430*/  STL [R1+0x2cc0], R26 ;  /* 0x002cc01a01007387 */ /* 0x000fe80000100800 */
[----:B------:R0:W-:Y:S01]  /*ba440*/  STL [R1+0xf24], R0 ;  /* 0x000f240001007387 */ /* 0x0001e20000100800 */
[----:B------:R-:W-:-:S03]  /*ba450*/  LOP3.LUT R11, R11, 0xfff7ffff, RZ, 0xc0, !PT ;  /* 0xfff7ffff0b0b7812 */ /* 0x000fc600078ec0ff */
[----:B------:R-:W-:Y:S01]  /*ba460*/  STL [R1+0x2ae8], R24 ;  /* 0x002ae81801007387 */ /* 0x000fe20000100800 */
[----:B0-----:R-:W-:-:S03]  /*ba470*/  VIADD R0, R0, UR55 ;  /* 0x0000003700007c36 */ /* 0x001fc60008000000 */
[----:B------:R-:W-:Y:S01]  /*ba480*/  STL [R1+0x2cc4], R12 ;  /* 0x002cc40c01007387 */ /* 0x000fe20000100800 */
[----:B------:R-:W-:-:S03]  /*ba490*/  @P0 LOP3.LUT R11, R11, 0x80000, RZ, 0xfc, !PT ;  /* 0x000800000b0b0812 */ /* 0x000fc600078efcff */
[----:B------:R0:W-:Y:S01]  /*ba4a0*/  STL [R1+0xf28], R0 ;  /* 0x000f280001007387 */ /* 0x0001e20000100800 */
[----:B------:R-:W-:Y:S01]  /*ba4b0*/  ISETP.GE.AND P0, PT, R2, UR7, PT ;  /* 0x0000000702007c0c */ /* 0x000fe2000bf06270 */
[----:B0-----:R-:W-:-:S03]  /*ba4c0*/  VIADD R0, R0, UR56 ;  /* 0x0000003800007c36 */ /* 0x001fc60008000000 */
[----:B------:R-:W-:Y:S02]  /*ba4d0*/  ISETP.LT.AND P1, PT, R17, UR8, !P0 ;  /* 0x0000000811007c0c */ /* 0x000fe4000c721270 */
[----:B------:R0:W-:Y:S01]  /*ba4e0*/  STL [R1+0xf2c], R0 ;  /* 0x000f2c0001007387 */ /* 0x0001e20000100800 */
[----:B------:R-:W-:Y:S01]  /*ba4f0*/  ISETP.LT.AND P0, PT, R15, UR4, !P0 ;  /* 0x000000040f007c0c */ /* 0x000fe2000c701270 */
[----:B------:R-:W-:Y:S01]  /*ba500*/  VIADD R2, R3, 0xb4 ;  /* 0x000000b403027836 */ /* 0x000fe20000000000 */
[----:B------:R-:W-:Y:S01]  /*ba510*/  ULDC UR4, c[0x0][0x248] ;  /* 0x0000920000047ab9 */ /* 0x000fe20000000800 */
[----:B0-----:R-:W-:-:S07]  /*ba520*/  VIADD R0, R0, UR57 ;  /* 0x0000003900007c36 */ /* 0x001fce0008000000 */
[----:B------:R-:W-:Y:S01]  /*ba530*/  @P1 LOP3.LUT R23, R23, 0x200000, RZ, 0xfc, !PT ;  /* 0x0020000017171812 */ /* 0x000fe200078efcff */
[----:B------:R-:W-:Y:S01]  /*ba540*/  UMOV UR7, UR12 ;  /* 0x0000000c00077c82 */ /* 0x000fe20008000000 */
[----:B------:R-:W-:Y:S01]  /*ba550*/  MOV R12, UR31 ;  /* 0x0000001f000c7c02 */ /* 0x000fe20008000f00 */
[----:B------:R-:W-:Y:S01]  /*ba560*/  UMOV UR61, UR36 ;  /* 0x00000024003d7c82 */ /* 0x000fe20008000000 */
[----:B------:R0:W-:Y:S01]  /*ba570*/  STL [R1+0xf30], R0 ;  /* 0x000f300001007387 */ /* 0x0001e20000100800 */
[----:B------:R-:W-:Y:S01]  /*ba580*/  LOP3.LUT R23, R23, 0xfff7ffff, RZ, 0xc0, !PT ;  /* 0xfff7ffff17177812 */ /* 0x000fe200078ec0ff */
[----:B------:R-:W-:Y:S01]  /*ba590*/  ULDC.64 UR36, c[0x0][0x228] ;  /* 0x00008a0000247ab9 */ /* 0x000fe20000000a00 */
[----:B------:R-:W-:Y:S01]  /*ba5a0*/  UMOV UR54, UR46 ;  /* 0x0000002e00367c82 */ /* 0x000fe20008000000 */
[----:B------:R-:W-:Y:S01]  /*ba5b0*/  ULDC.64 UR56, c[0x0][0x228] ;  /* 0x00008a0000387ab9 */ /* 0x000fe20000000a00 */
[----:B0-----:R-:W-:-:S05]  /*ba5c0*/  VIADD R0, R0, UR58 ;  /* 0x0000003a00007c36 */ /* 0x001fca0008000000 */
[----:B------:R0:W-:Y:S02]  /*ba5d0*/  STL [R1+0xf34], R0 ;  /* 0x000f340001007387 */ /* 0x0001e40000100800 */
[----:B0-----:R-:W-:Y:S01]  /*ba5e0*/  VIADD R0, R0, UR59 ;  /* 0x0000003b00007c36 */ /* 0x001fe20008000000 */
[----:B------:R-:W-:Y:S01]  /*ba5f0*/  @P0 LOP3.LUT R23, R23, 0x80000, RZ, 0xfc, !PT ;  /* 0x0008000017170812 */ /* 0x000fe200078efcff */
[----:B------:R-:W-:-:S03]  /*ba600*/  ULDC.64 UR58, c[0x0][0x228] ;  /* 0x00008a00003a7ab9 */ /* 0x000fc60000000a00 */
[----:B------:R0:W-:Y:S01]  /*ba610*/  STL [R1+0xf38], R0 ;  /* 0x000f380001007387 */ /* 0x0001e20000100800 */
[----:B------:R-:W-:-:S03]  /*ba620*/  ISETP.GE.AND P0, PT, R2, UR9, PT ;  /* 0x0000000902007c0c */ /* 0x000fc6000bf06270 */
[----:B------:R-:W-:Y:S01]  /*ba630*/  STL [R1+0x2cc8], R11 ;  /* 0x002cc80b01007387 */ /* 0x000fe20000100800 */
[----:B0-----:R-:W-:Y:S01]  /*ba640*/  VIADD R0, R0, UR25 ;  /* 0x0000001900007c36 */ /* 0x001fe20008000000 */
[----:B------:R-:W-:Y:S01]  /*ba650*/  LOP3.LUT R23, R23, 0xfffbffff, RZ, 0xc0, !PT ;  /* 0xfffbffff17177812 */ /* 0x000fe200078ec0ff */
[----:B------:R-:W-:Y:S01]  /*ba660*/  VIADD R2, R3, 0xae ;  /* 0x000000ae03027836 */ /* 0x000fe20000000000 */
[----:B------:R-:W-:Y:S02]  /*ba670*/  ULDC.64 UR8, c[0x0][0x228] ;  /* 0x00008a0000087ab9 */ /* 0x000fe40000000a00 */
[----:B------:R0:W-:Y:S02]  /*ba680*/  STL [R1+0xf04], R0 ;  /* 0x000f040001007387 */ /* 0x0001e40000100800 */
[----:B0-----:R-:W-:Y:S01]  /*ba690*/  VIADD R0, R0, UR4 ;  /* 0x0000000400007c36 */ /* 0x001fe20008000000 */
[----:B------:R-:W-:Y:S02]  /*ba6a0*/  ULDC.64 UR4, c[0x0][0x228] ;  /* 0x00008a0000047ab9 */ /* 0x000fe40000000a00 */
[----:B------:R-:W-:Y:S01]  /*ba6b0*/  ISETP.LT.AND P1, PT, R17, UR4, !P0 ;  /* 0x0000000411007c0c */ /* 0x000fe2000c721270 */
[----:B------:R0:W-:Y:S01]  /*ba6c0*/  STL [R1+0xcb0], R4 ;  /* 0x000cb00401007387 */ /* 0x0001e20000100800 */
[----:B------:R-:W-:Y:S01]  /*ba6d0*/  ISETP.LT.AND P0, PT, R15, UR7, !P0 ;  /* 0x000000070f007c0c */ /* 0x000fe2000c701270 */
[----:B------:R-:W-:-:S02]  /*ba6e0*/  ULDC UR4, c[0x0][0x248] ;  /* 0x0000920000047ab9 */ /* 0x000fc40000000800 */
[----:B------:R1:W-:Y:S08]  /*ba6f0*/  STL [R1+0x1488], R0 ;  /* 0x0014880001007387 */ /* 0x0003f00000100800 */
[----:B------:R-:W-:Y:S01]  /*ba700*/  @P1 LOP3.LUT R23, R23, 0x40000, RZ, 0xfc, !PT ;  /* 0x0004000017171812 */ /* 0x000fe200078efcff */
[----:B0-----:R-:W-:Y:S01]  /*ba710*/  IMAD.U32 R4, RZ, RZ, UR13 ;  /* 0x0000000dff047e24 */ /* 0x001fe2000f8e00ff */
[----:B------:R-:W-:-:S02]  /*ba720*/  ULDC.64 UR12, c[0x0][0x228] ;  /* 0x00008a00000c7ab9 */ /* 0x000fc40000000a00 */
[----:B------:R-:W-:Y:S01]  /*ba730*/  LOP3.LUT R23, R23, 0xfffdffff, RZ, 0xc0, !PT ;  /* 0xfffdffff17177812 */ /* 0x000fe200078ec0ff */
[----:B-1----:R-:W-:Y:S01]  /*ba740*/  VIADD R0, R0, UR4 ;  /* 0x0000000400007c36 */ /* 0x002fe20008000000 */
[----:B------:R0:W-:Y:S02]  /*ba750*/  STL [R1+0xca8], R4 ;  /* 0x000ca80401007387 */ /* 0x0001e40000100800 */
[----:B------:R-:W-:Y:S01]  /*ba760*/  @P0 LOP3.LUT R23, R23, 0x20000, RZ, 0xfc, !PT ;  /* 0x0002000017170812 */ /* 0x000fe200078efcff */
[----:B------:R-:W-:Y:S01]  /*ba770*/  UMOV UR4, UR8 ;  /* 0x0000000800047c82 */ /* 0x000fe20008000000 */
[----:B------:R-:W-:Y:S01]  /*ba780*/  ISETP.GE.AND P0, PT, R2, UR5, PT ;  /* 0x0000000502007c0c */ /* 0x000fe2000bf06270 */
[----:B0-----:R-:W-:Y:S01]  /*ba790*/  IMAD.U32 R4, RZ, RZ, UR9 ;  /* 0x00000009ff047e24 */ /* 0x001fe2000f8e00ff */
[----:B------:R-:W-:Y:S02]  /*ba7a0*/  ULDC.64 UR8, c[0x0][0x228] ;  /* 0x00008a0000087ab9 */ /* 0x000fe40000000a00 */
[----:B------:R-:W-:-:S02]  /*ba7b0*/  ISETP.LT.AND P1, PT, R17, UR8, !P0 ;  /* 0x0000000811007c0c */ /* 0x000fc4000c721270 */
[----:B------:R-:W-:Y:S02]  /*ba7c0*/  ISETP.LT.AND P0, PT, R15, UR4, !P0 ;  /* 0x000000040f007c0c */ /* 0x000fe4000c701270 */
[----:B------:R-:W-:Y:S01]  /*ba7d0*/  LOP3.LUT R23, R23, 0xfffeffff, RZ, 0xc0, !PT ;  /* 0xfffeffff17177812 */ /* 0x000fe200078ec0ff */
[----:B------:R-:W-:Y:S01]  /*ba7e0*/  VIADD R2, R3, 0xa8 ;  /* 0x000000a803027836 */ /* 0x000fe20000000000 */
[----:B------:R-:W-:-:S07]  /*ba7f0*/  ULDC UR4, c[0x0][0x248] ;  /* 0x0000920000047ab9 */ /* 0x000fce0000000800 */
[----:B------:R-:W-:-:S04]  /*ba800*/  @P1 LOP3.LUT R23, R23, 0x10000, RZ, 0xfc, !PT ;  /* 0x0001000017171812 */ /* 0x000fc800078efcff */
[----:B------:R-:W-:Y:S01]  /*ba810*/  LOP3.LUT R23, R23, 0xffff7fff, RZ, 0xc0, !PT ;  /* 0xffff7fff17177812 */ /* 0x000fe200078ec0ff */
[----:B------:R0:W-:Y:S03]  /*ba820*/  STL [R1+0x1460], R0 ;  /* 0x0014600001007387 */ /* 0x0001e60000100800 */
[----:B------:R-:W-:Y:S02]  /*ba830*/  @P0 LOP3.LUT R23, R23, 0x8000, RZ, 0xfc, !PT ;  /* 0x0000800017170812 */ /* 0x000fe400078efcff */
[----:B------:R-:W-:Y:S01]  /*ba840*/  ISETP.GE.AND P0, PT, R2, UR9, PT ;  /* 0x0000000902007c0c */ /* 0x000fe2000bf06270 */
[----:B0-----:R-:W-:Y:S01]  /*ba850*/  VIADD R0, R0, UR4 ;  /* 0x0000000400007c36 */ /* 0x001fe20008000000 */
[----:B------:R-:W-:Y:S01]  /*ba860*/  ULDC.64 UR4, c[0x0][0x228] ;  /* 0x00008a0000047ab9 */ /* 0x000fe20000000a00 */
[----:B------:R-:W-:Y:S01]  /*ba870*/  UMOV UR7, UR12 ;  /* 0x0000000c00077c82 */ /* 0x000fe20008000000 */
[----:B------:R-:W-:-:S02]  /*ba880*/  ISETP.LT.AND P1, PT, R17, UR4, !P0 ;  /* 0x0000000411007c0c */ /* 0x000fc4000c721270 */
[----:B------:R-:W-:Y:S01]  /*ba890*/  LOP3.LUT R23, R23, 0xffffbfff, RZ, 0xc0, !PT ;  /* 0xffffbfff17177812 */ /* 0x000fe200078ec0ff */
[----:B------:R0:W-:Y:S01]  /*ba8a0*/  STL [R1+0xca0], R4 ;  /* 0x000ca00401007387 */ /* 0x0001e20000100800 */
[----:B------:R-:W-:Y:S01]  /*ba8b0*/  ISETP.LT.AND P0, PT, R15, UR7, !P0 ;  /* 0x000000070f007c0c */ /* 0x000fe2000c701270 */
[----:B------:R-:W-:Y:S01]  /*ba8c0*/  VIADD R2, R3, 0xa2 ;  /* 0x000000a203027836 */ /* 0x000fe20000000000 */
[----:B------:R-:W-:Y:S01]  /*ba8d0*/  ULDC UR4, c[0x0][0x248] ;  /* 0x0000920000047ab9 */ /* 0x000fe20000000800 */
[----:B------:R-:W-:-:S06]  /*ba8e0*/  ULDC.64 UR8, c[0x0][0x228] ;  /* 0x00008a0000087ab9 */ /* 0x000fcc0000000a00 */
[----:B------:R-:W-:Y:S01]  /*ba8f0*/  @P1 LOP3.LUT R23, R23, 0x4000, RZ, 0xfc, !PT ;  /* 0x0000400017171812 */ /* 0x000fe200078efcff */
[----:B0-----:R-:W-:Y:S01]  /*ba900*/  IMAD.U32 R4, RZ, RZ, UR13 ;  /* 0x0000000dff047e24 */ /* 0x001fe2000f8e00ff */
[----:B------:R0:W-:Y:S01]  /*ba910*/  STL [R1+0x1110], R0 ;  /* 0x0011100001007387 */ /* 0x0001e20000100800 */
[----:B------:R-:W-:Y:S01]  /*ba920*/  ULDC.64 UR12, c[0x0][0x228] ;  /* 0x00008a00000c7ab9 */ /* 0x000fe20000000a00 */
[----:B------:R-:W-:Y:S02]  /*ba930*/  LOP3.LUT R23, R23, 0xffffdfff, RZ, 0xc0, !PT ;  /* 0xffffdfff17177812 */ /* 0x000fe400078ec0ff */
[----:B------:R1:W-:Y:S02]  /*ba940*/  STL [R1+0xc98], R4 ;  /* 0x000c980401007387 */ /* 0x0003e40000100800 */
[----:B------:R-:W-:Y:S02]  /*ba950*/  @P0 LOP3.LUT R23, R23, 0x2000, RZ, 0xfc, !PT ;  /* 0x0000200017170812 */ /* 0x000fe400078efcff */
[----:B------:R-:W-:Y:S01]  /*ba960*/  ISETP.GE.AND P0, PT, R2, UR5, PT ;  /* 0x0000000502007c0c */ /* 0x000fe2000bf06270 */
[----:B0-----:R-:W-:Y:S01]  /*ba970*/  VIADD R0, R0, UR4 ;  /* 0x0000000400007c36 */ /* 0x001fe20008000000 */
[----:B------:R-:W-:Y:S01]  /*ba980*/  UMOV UR4, UR8 ;  /* 0x0000000800047c82 */ /* 0x000fe20008000000 */
[----:B-1----:R-:W-:Y:S01]  /*ba990*/  IMAD.U32 R4, RZ, RZ, UR9 ;  /* 0x00000009ff047e24 */ /* 0x002fe2000f8e00ff */
[----:B------:R-:W-:-:S02]  /*ba9a0*/  ULDC.64 UR8, c[0x0][0x228] ;  /* 0x00008a0000087ab9 */ /* 0x000fc40000000a00 */
[----:B------:R-:W-:Y:S02]  /*ba9b0*/  ISETP.LT.AND P1, PT, R17, UR8, !P0 ;  /* 0x0000000811007c0c */ /* 0x000fe4000c721270 */
        /* <DEDUP_REMOVED lines=14> */
[----:B------:R-:W-:Y:S01]  /*baaa0*/  VIADD R2, R3, 0x96 ;  /* 0x0000009603027836 */ /* 0x000fe20000000000 */
[----:B------:R-:W-:Y:S01]  /*baab0*/  ISETP.LT.AND P0, PT, R15, UR7, !P0 ;  /* 0x000000070f007c0c */ /* 0x000fe2000c701270 */
[----:B------:R-:W-:Y:S01]  /*baac0*/  STL [R1+0xc94], R4 ;  /* 0x000c940401007387 */ /* 0x000fe20000100800 */
[----:B------:R-:W-:Y:S01]  /*baad0*/  ULDC UR4, c[0x0][0x248] ;  /* 0x0000920000047ab9 */ /* 0x000fe20000000800 */
[----:B------:R-:W-:-:S06]  /*baae0*/  ULDC.64 UR8, c[0x0][0x228] ;  /* 0x00008a0000087ab9 */ /* 0x000fcc0000000a00 */
[----:B------:R-:W-:-:S04]  /*baaf0*/  @P1 LOP3.LUT R23, R23, 0x400, RZ, 0xfc, !PT ;  /* 0x0000040017171812 */ /* 0x000fc800078efcff */
[----:B------:R-:W-:Y:S01]  /*bab00*/  LOP3.LUT R23, R23, 0xfffffdff, RZ, 0xc0, !PT ;  /* 0xfffffdff17177812 */ /* 0x000fe200078ec0ff */
[----:B------:R0:W-:Y:S01]  /*bab10*/  STL [R1+0xf40], R0 ;  /* 0x000f400001007387 */ /* 0x0001e20000100800 */
[----:B------:R-:W-:Y:S02]  /*bab20*/  UMOV UR18, UR9 ;  /* 0x0000000900127c82 */ /* 0x000fe40008000000 */
[----:B------:R-:W-:Y:S02]  /*bab30*/  @P0 LOP3.LUT R23, R23, 0x200, RZ, 0xfc, !PT ;  /* 0x0000020017170812 */ /* 0x000fe400078efcff */
[----:B------:R-:W-:Y:S01]  /*bab40*/  ISETP.GE.AND P0, PT, R2, UR5, PT ;  /* 0x0000000502007c0c */ /* 0x000fe2000bf06270 */
[----:B0-----:R-:W-:Y:S01]  /*bab50*/  VIADD R0, R0, UR4 ;  /* 0x0000000400007c36 */ /* 0x001fe20008000000 */
[----:B------:R-:W-:Y:S01]  /*bab60*/  UMOV UR4, UR8 ;  /* 0x0000000800047c82 */ /* 0x000fe20008000000 */
[----:B------:R-:W-:Y:S02]  /*bab70*/  ULDC.64 UR8, c[0x0][0x228] ;  /* 0x00008a0000087ab9 */ /* 0x000fe40000000a00 */
[----:B------:R-:W-:-:S02]  /*bab80*/  ISETP.LT.AND P1, PT, R17, UR8, !P0 ;  /* 0x0000000811007c0c */ /* 0x000fc4000c721270 */
[----:B------:R-:W-:Y:S02]  /*bab90*/  ISETP.LT.AND P0, PT, R15, UR4, !P0 ;  /* 0x000000040f007c0c */ /* 0x000fe4000c701270 */
[----:B------:R-:W-:Y:S01]  /*baba0*/  LOP3.LUT R23, R23, 0xfffffeff, RZ, 0xc0, !PT ;  /* 0xfffffeff17177812 */ /* 0x000fe200078ec0ff */
[----:B------:R-:W-:Y:S01]  /*babb0*/  IMAD.U32 R24, RZ, RZ, UR13 ;  /* 0x0000000dff187e24 */ /* 0x000fe2000f8e00ff */
[----:B------:R-:W-:Y:S01]  /*babc0*/  ULDC UR4, c[0x0][0x248] ;  /* 0x0000920000047ab9 */ /* 0x000fe20000000800 */
[----:B------:R-:W-:Y:S01]  /*babd0*/  VIADD R2, R3, 0x90 ;  /* 0x0000009003027836 */ /* 0x000fe20000000000 */
[----:B------:R-:W-:-:S05]  /*babe0*/  ULDC.64 UR12, c[0x0][0x228] ;  /* 0x00008a00000c7ab9 */ /* 0x000fca0000000a00 */
[----:B------:R-:W-:-:S04]  /*babf0*/  @P1 LOP3.LUT R23, R23, 0x100, RZ, 0xfc, !PT ;  /* 0x0000010017171812 */ /* 0x000fc800078efcff */
[----:B------:R-:W-:Y:S01]  /*bac00*/  LOP3.LUT R23, R23, 0xffffff7f, RZ, 0xc0, !PT ;  /* 0xffffff7f17177812 */ /* 0x000fe200078ec0ff */
[----:B------:R-:W-:Y:S03]  /*bac10*/  STL [R1+0x2bf0], R24 ;  /* 0x002bf01801007387 */ /* 0x000fe60000100800 */
[----:B------:R-:W-:Y:S01]  /*bac20*/  @P0 LOP3.LUT R23, R23, 0x80, RZ, 0xfc, !PT ;  /* 0x0000008017170812 */ /* 0x000fe200078efcff */
[----:B------:R0:W-:Y:S01]  /*bac30*/  STL [R1+0xf44], R0 ;  /* 0x000f440001007387 */ /* 0x0001e20000100800 */
        /* <DEDUP_REMOVED lines=8> */
[----:B------:R-:W-:Y:S01]  /*bacc0*/  ULDC UR4, c[0x0][0x248] ;  /* 0x0000920000047ab9 */ /* 0x000fe20000000800 */
[----:B------:R-:W-:-:S07]  /*bacd0*/  ULDC.64 UR8, c[0x0][0x228] ;  /* 0x00008a0000087ab9 */ /* 0x000fce0000000a00 */
        /* <DEDUP_REMOVED lines=22> */
[----:B------:R-:W-:Y:S01]  /*bae40*/  ISETP.LT.AND P1, PT, R17, UR4, !P0 ;  /* 0x0000000411007c0c */ /* 0x000fe2000c721270 */
[----:B------:R-:W-:Y:S01]  /*bae50*/  ULDC.64 UR12, c[0x0][0x228] ;  /* 0x00008a00000c7ab9 */ /* 0x000fe20000000a00 */
[----:B------:R-:W-:Y:S01]  /*bae60*/  LOP3.LUT R23, R23, 0xfffffffb, RZ, 0xc0, !PT ;  /* 0xfffffffb17177812 */ /* 0x000fe200078ec0ff */
[----:B------:R-:W-:Y:S01]  /*bae70*/  UMOV UR7, UR12 ;  /* 0x0000000c00077c82 */ /* 0x000fe20008000000 */
[----:B------:R-:W-:Y:S01]  /*bae80*/  VIADD R2, R3, 0x7e ;  /* 0x0000007e03027836 */ /* 0x000fe20000000000 */
[----:B------:R-:W-:Y:S01]  /*bae90*/  ISETP.LT.AND P0, PT, R15, UR7, !P0 ;  /* 0x000000070f007c0c */ /* 0x000fe2000c701270 */
        /* <DEDUP_REMOVED lines=12> */
[----:B------:R-:W-:Y:S01]  /*baf60*/  ISETP.LT.AND P0, PT, R15, UR4, !P0 ;  /* 0x000000040f007c0c */ /* 0x000fe2000c701270 */
[----:B------:R-:W-:Y:S01]  /*baf70*/  VIADD R2, R3, 0x78 ;  /* 0x0000007803027836 */ /* 0x000fe20000000000 */
[----:B------:R-:W-:Y:S01]  /*baf80*/  ULDC UR4, c[0x0][0x248] ;  /* 0x0000920000047ab9 */ /* 0x000fe20000000800 */
[----:B------:R-:W-:Y:S01]  /*baf90*/  LOP3.LUT R23, R23, 0xfffffffe, RZ, 0xc0, !PT ;  /* 0xfffffffe17177812 */ /* 0x000fe200078ec0ff */
[----:B------:R0:W-:Y:S01]  /*bafa0*/  STL [R1+0xf54], R0 ;  /* 0x000f540001007387 */ /* 0x0001e20000100800 */
[----:B------:R-:W-:Y:S01]  /*bafb0*/  UMOV UR34, UR13 ;  /* 0x0000000d00227c82 */ /* 0x000fe20008000000 */
[----:B------:R-:W-:-:S07]  /*bafc0*/  ULDC.64 UR12, c[0x0][0x228] ;  /* 0x00008a00000c7ab9 */ /* 0x000fce0000000a00 */
[----:B------:R-:W-:Y:S01]  /*bafd0*/  @P0 LOP3.LUT R21, R21, 0x80000000, RZ, 0xfc, !PT ;  /* 0x8000000015150812 */ /* 0x000fe200078efcff */
[----:B0-----:R-:W-:Y:S01]  /*bafe0*/  VIADD R0, R0, UR4 ;  /* 0x0000000400007c36 */ /* 0x001fe20008000000 */
[----:B------:R-:W-:Y:S01]  /*baff0*/  ISETP.GE.AND P0, PT, R2, UR9, PT ;  /* 0x0000000902007c0c */ /* 0x000fe2000bf06270 */
[----:B------:R-:W-:Y:S01]  /*bb000*/  ULDC.64 UR4, c[0x0][0x228] ;  /* 0x00008a0000047ab9 */ /* 0x000fe20000000a00 */
[----:B------:R-:W-:Y:S01]  /*bb010*/  @P1 LOP3.LUT R23, R23, 0x1, RZ, 0xfc, !PT ;  /* 0x0000000117171812 */ /* 0x000fe200078efcff */
[----:B------:R-:W-:Y:S01]  /*bb020*/  UMOV UR7, UR12 ;  /* 0x0000000c00077c82 */ /* 0x000fe20008000000 */
[----:B------:R-:W-:Y:S02]  /*bb030*/  ISETP.LT.AND P1, PT, R17, UR4, !P0 ;  /* 0x0000000411007c0c */ /* 0x000fe4000c721270 */
[----:B------:R-:W-:Y:S01]  /*bb040*/  LOP3.LUT R21, R21, 0xbfffffff, RZ, 0xc0, !PT ;  /* 0xbfffffff15157812 */ /* 0x000fe200078ec0ff */
[----:B------:R-:W-:Y:S01]  /*bb050*/  VIADD R2, R3, 0x72 ;  /* 0x0000007203027836 */ /* 0x000fe20000000000 */
[----:B------:R-:W-:Y:S01]  /*bb060*/  ISETP.LT.AND P0, PT, R15, UR7, !P0 ;  /* 0x000000070f007c0c */ /* 0x000fe2000c701270 */
[----:B------:R-:W-:Y:S01]  /*bb070*/  ULDC.64 UR8, c[0x0][0x228] ;  /* 0x00008a0000087ab9 */ /* 0x000fe20000000a00 */
[----:B------:R-:W-:Y:S01]  /*bb080*/  STL [R1+0x2aec], R23 ;  /* 0x002aec1701007387 */ /* 0x000fe20000100800 */
[----:B------:R-:W-:-:S06]  /*bb090*/  ULDC UR4, c[0x0][0x248] ;  /* 0x0000920000047ab9 */ /* 0x000fcc0000000800 */
[----:B------:R-:W-:-:S04]  /*bb0a0*/  @P1 LOP3.LUT R21, R21, 0x40000000, RZ, 0xfc, !PT ;  /* 0x4000000015151812 */ /* 0x000fc800078efcff */
[----:B------:R-:W-:-:S04]  /*bb0b0*/  LOP3.LUT R21, R21, 0xdfffffff, RZ, 0xc0, !PT ;  /* 0xdfffffff15157812 */ /* 0x000fc800078ec0ff */
[----:B------:R-:W-:Y:S02]  /*bb0c0*/  @P0 LOP3.LUT R21, R21, 0x20000000, RZ, 0xfc, !PT ;  /* 0x2000000015150812 */ /* 0x000fe400078efcff */
[----:B------:R-:W-:-:S04]  /*bb0d0*/  ISETP.GE.AND P0, PT, R2, UR5, PT ;  /* 0x0000000502007c0c */ /* 0x000fc8000bf06270 */
[----:B------:R-:W-:Y:S02]  /*bb0e0*/  ISETP.LT.AND P1, PT, R17, UR8, !P0 ;  /* 0x0000000811007c0c */ /* 0x000fe4000c721270 */
[----:B------:R-:W-:Y:S02]  /*bb0f0*/  ISETP.LT.AND P0, PT, R15, UR16, !P0 ;  /* 0x000000100f007c0c */ /* 0x000fe4000c701270 */
[----:B------:R-:W-:Y:S01]  /*bb100*/  LOP3.LUT R21, R21, 0xefffffff, RZ, 0xc0, !PT ;  /* 0xefffffff15157812 */ /* 0x000fe200078ec0ff */
[----:B------:R0:W-:Y:S01]  /*bb110*/  STL [R1+0xf58], R0 ;  /* 0x000f580001007387 */ /* 0x0001e20000100800 */
[----:B------:R-:W-:-:S07]  /*bb120*/  VIADD R2, R3, 0x6c ;  /* 0x0000006c03027836 */ /* 0x000fce0000000000 */
[----:B------:R-:W-:Y:S01]  /*bb130*/  @P1 LOP3.LUT R21, R21, 0x10000000, RZ, 0xfc, !PT ;  /* 0x1000000015151812 */ /* 0x000fe200078efcff */
[----:B0-----:R-:W-:Y:S01]  /*bb140*/  VIADD R0, R0, UR4 ;  /* 0x0000000400007c36 */ /* 0x001fe20008000000 */
[----:B------:R-:W-:Y:S02]  /*bb150*/  ULDC UR4, c[0x0][0x248] ;  /* 0x0000920000047ab9 */ /* 0x000fe40000000800 */
[----:B------:R-:W-:Y:S02]  /*bb160*/  LOP3.LUT R21, R21, 0xf7ffffff, RZ, 0xc0, !PT ;  /* 0xf7ffffff15157812 */ /* 0x000fe400078ec0ff */
[----:B------:R0:W-:Y:S02]  /*bb170*/  STL [R1+0xf5c], R0 ;  /* 0x000f5c0001007387 */ /* 0x0001e40000100800 */
[----:B------:R-:W-:Y:S02]  /*bb180*/  @P0 LOP3.LUT R21, R21, 0x8000000, RZ, 0xfc, !PT ;  /* 0x0800000015150812 */ /* 0x000fe400078efcff */
[----:B------:R-:W-:Y:S01]  /*bb190*/  ISETP.GE.AND P0, PT, R2, UR9, PT ;  /* 0x0000000902007c0c */ /* 0x000fe2000bf06270 */
[----:B0-----:R-:W-:Y:S01]  /*bb1a0*/  VIADD R0, R0, UR4 ;  /* 0x0000000400007c36 */ /* 0x001fe20008000000 */
[----:B------:R-:W-:Y:S01]  /*bb1b0*/  ULDC.64 UR4, c[0x0][0x228] ;  /* 0x00008a0000047ab9 */ /* 0x000fe20000000a00 */
[----:B------:R-:W-:Y:S01]  /*bb1c0*/  LOP3.LUT R21, R21, 0xfbffffff, RZ, 0xc0, !PT ;  /* 0xfbffffff15157812 */ /* 0x000fe200078ec0ff */
[----:B------:R-:W-:Y:S01]  /*bb1d0*/  VIADD R2, R3, 0x66 ;  /* 0x0000006603027836 */ /* 0x000fe20000000000 */
[----:B------:R-:W-:Y:S01]  /*bb1e0*/  ISETP.LT.AND P1, PT, R17, UR4, !P0 ;  /* 0x0000000411007c0c */ /* 0x000fe2000c721270 */
[----:B------:R-:W-:Y:S01]  /*bb1f0*/  ULDC.64 UR8, c[0x0][0x228] ;  /* 0x00008a0000087ab9 */ /* 0x000fe20000000a00 */
[----:B------:R-:W-:Y:S01]  /*bb200*/  ISETP.LT.AND P0, PT, R15, UR28, !P0 ;  /* 0x0000001c0f007c0c */ /* 0x000fe2000c701270 */
[----:B------:R-:W-:-:S10]  /*bb210*/  ULDC UR4, c[0x0][0x248] ;  /* 0x0000920000047ab9 */ /* 0x000fd40000000800 */
[----:B------:R-:W-:-:S04]  /*bb220*/  @P1 LOP3.LUT R21, R21, 0x4000000, RZ, 0xfc, !PT ;  /* 0x0400000015151812 */ /* 0x000fc800078efcff */
[----:B------:R-:W-:-:S04]  /*bb230*/  LOP3.LUT R21, R21, 0xfdffffff, RZ, 0xc0, !PT ;  /* 0xfdffffff15157812 */ /* 0x000fc800078ec0ff */
[----:B------:R-:W-:Y:S02]  /*bb240*/  @P0 LOP3.LUT R21, R21, 0x2000000, RZ, 0xfc, !PT ;  /* 0x0200000015150812 */ /* 0x000fe400078efcff */
[----:B------:R-:W-:-:S04]  /*bb250*/  ISETP.GE.AND P0, PT, R2, UR5, PT ;  /* 0x0000000502007c0c */ /* 0x000fc8000bf06270 */
[----:B------:R-:W-:Y:S02]  /*bb260*/  ISETP.LT.AND P1, PT, R17, UR8, !P0 ;  /* 0x0000000811007c0c */ /* 0x000fe4000c721270 */
[----:B------:R-:W-:Y:S02]  /*bb270*/  ISETP.LT.AND P0, PT, R15, UR40, !P0 ;  /* 0x000000280f007c0c */ /* 0x000fe4000c701270 */
[----:B------:R-:W-:Y:S01]  /*bb280*/  LOP3.LUT R21, R21, 0xfeffffff, RZ, 0xc0, !PT ;  /* 0xfeffffff15157812 */ /* 0x000fe200078ec0ff */
[----:B------:R-:W-:Y:S01]  /*bb290*/  VIADD R2, R3, 0xc1 ;  /* 0x000000c103027836 */ /* 0x000fe20000000000 */
[----:B------:R-:W-:Y:S01]  /*bb2a0*/  MOV R27, UR18 ;  /* 0x00000012001b7c02 */ /* 0x000fe20008000f00 */
[----:B------:R-:W-:Y:S01]  /*bb2b0*/  UMOV UR18, UR13 ;  /* 0x0000000d00127c82 */ /* 0x000fe20008000000 */
[----:B------:R-:W-:-:S05]  /*bb2c0*/  ULDC.64 UR12, c[0x0][0x228] ;  /* 0x00008a00000c7ab9 */ /* 0x000fca0000000a00 */
[----:B------:R-:W-:Y:S01]  /*bb2d0*/  @P1 LOP3.LUT R21, R21, 0x1000000, RZ, 0xfc, !PT ;  /* 0x0100000015151812 */ /* 0x000fe200078efcff */
[----:B------:R-:W-:-:S03]  /*bb2e0*/  UMOV UR7, UR13 ;  /* 0x0000000d00077c82 */ /* 0x000fc60008000000 */
[----:B------:R-:W-:Y:S01]  /*bb2f0*/  LOP3.LUT R21, R21, 0xffbfffff, RZ, 0xc0, !PT ;  /* 0xffbfffff15157812 */ /* 0x000fe200078ec0ff */
[----:B------:R0:W-:Y:S03]  /*bb300*/  STL [R1+0xf60], R0 ;  /* 0x000f600001007387 */ /* 0x0001e60000100800 */
[----:B------:R-:W-:Y:S02]  /*bb310*/  @P0 LOP3.LUT R21, R21, 0x400000, RZ, 0xfc, !PT ;  /* 0x0040000015150812 */ /* 0x000fe400078efcff */
[----:B------:R-:W-:-:S04]  /*bb320*/  ISETP.GE.AND P0, PT, R2, UR7, PT ;  /* 0x0000000702007c0c */ /* 0x000fc8000bf06270 */
[----:B------:R-:W-:Y:S01]  /*bb330*/  ISETP.LT.AND P1, PT, R15, UR6, !P0 ;  /* 0x000000060f007c0c */ /* 0x000fe2000c721270 */
[----:B0-----:R-:W-:Y:S01]  /*bb340*/  VIADD R0, R0, UR4 ;  /* 0x0000000400007c36 */ /* 0x001fe20008000000 */
[----:B------:R-:W-:Y:S01]  /*bb350*/  ULDC UR4, c[0x0][0x248] ;  /* 0x0000920000047ab9 */ /* 0x000fe20000000800 */
[----:B------:R-:W-:Y:S01]  /*bb360*/  LOP3.LUT R21, R21, 0xff7fffff, RZ, 0xc0, !PT ;  /* 0xff7fffff15157812 */ /* 0x000fe200078ec0ff */
[----:B------:R-:W-:Y:S01]  /*bb370*/  VIADD R2, R3, 0xbb ;  /* 0x000000bb03027836 */ /* 0x000fe20000000000 */
[----:B------:R-:W-:Y:S01]  /*bb380*/  ULDC.64 UR6, c[0x0][0x228] ;  /* 0x00008a0000067ab9 */ /* 0x000fe20000000a00 */
[----:B------:R0:W-:Y:S02]  /*bb390*/  STL [R1+0xf64], R0 ;  /* 0x000f640001007387 */ /* 0x0001e40000100800 */
[----:B0-----:R-:W-:Y:S01]  /*bb3a0*/  VIADD R0, R0, UR4 ;  /* 0x0000000400007c36 */ /* 0x001fe20008000000 */
[----:B------:R-:W-:Y:S02]  /*bb3b0*/  ULDC.64 UR4, c[0x0][0x228] ;  /* 0x00008a0000047ab9 */ /* 0x000fe40000000a00 */
[----:B------:R-:W-:Y:S01]  /*bb3c0*/  ISETP.LT.AND P0, PT, R17, UR4, !P0 ;  /* 0x0000000411007c0c */ /* 0x000fe2000c701270 */
[----:B------:R-:W-:Y:S01]  /*bb3d0*/  IMAD.U32 R6, RZ, RZ, UR12 ;  /* 0x0000000cff067e24 */ /* 0x000fe2000f8e00ff */
[----:B------:R-:W-:Y:S01]  /*bb3e0*/  @P1 LOP3.LUT R21, R21, 0x800000, RZ, 0xfc, !PT ;  /* 0x0080000015151812 */ /* 0x000fe200078efcff */
[----:B------:R-:W-:Y:S01]  /*bb3f0*/  ULDC UR4, c[0x0][0x248] ;  /* 0x0000920000047ab9 */ /* 0x000fe20000000800 */
[----:B------:R0:W-:Y:S01]  /*bb400*/  STL [R1+0xf68], R0 ;  /* 0x000f680001007387 */ /* 0x0001e20000100800 */
[----:B------:R-:W-:Y:S01]  /*bb410*/  ULDC.64 UR12, c[0x0][0x228] ;  /* 0x00008a00000c7ab9 */ /* 0x000fe20000000a00 */
[----:B------:R-:W-:-:S07]  /*bb420*/  LOP3.LUT R21, R21, 0xffdfffff, RZ, 0xc0, !PT ;  /* 0xffdfffff15157812 */ /* 0x000fce00078ec0ff */
[----:B------:R-:W-:Y:S02]  /*bb430*/  @P0 LOP3.LUT R21, R21, 0x200000, RZ, 0xfc, !PT ;  /* 0x0020000015150812 */ /* 0x000fe400078efcff */
[----:B------:R-:W-:-:S04]  /*bb440*/  ISETP.GE.AND P0, PT, R2, UR5, PT ;  /* 0x0000000502007c0c */ /* 0x000fc8000bf06270 */
[----:B------:R-:W-:Y:S01]  /*bb450*/  ISETP.LT.AND P1, PT, R17, UR6, !P0 ;  /* 0x0000000611007c0c */ /* 0x000fe2000c721270 */
[----:B0-----:R-:W-:Y:S01]  /*bb460*/  VIADD R0, R0, UR4 ;  /* 0x0000000400007c36 */ /* 0x001fe20008000000 */
[----:B------:R-:W-:Y:S01]  /*bb470*/  UMOV UR4, UR12 ;  /* 0x0000000c00047c82 */ /* 0x000fe20008000000 */
[----:B------:R-:W-:Y:S02]  /*bb480*/  LOP3.LUT R21, R21, 0xffefffff, RZ, 0xc0, !PT ;  /* 0xffefffff15157812 */ /* 0x000fe400078ec0ff */
[----:B------:R-:W-:Y:S01]  /*bb490*/  ISETP.LT.AND P0, PT, R15, UR4, !P0 ;  /* 0x000000040f007c0c */ /* 0x000fe2000c701270 */
[----:B------:R-:W-:Y:S01]  /*bb4a0*/  VIADD R2, R3, 0xb5 ;  /* 0x000000b503027836 */ /* 0x000fe20000000000 */
[----:B------:R-:W-:Y:S01]  /*bb4b0*/  STL [R1+0x2bf4], R6 ;  /* 0x002bf40601007387 */ /* 0x000fe20000100800 */
[----:B------:R-:W-:-:S05]  /*bb4c0*/  ULDC UR4, c[0x0][0x248] ;  /* 0x0000920000047ab9 */ /* 0x000fca0000000800 */
[----:B------:R-:W-:-:S04]  /*bb4d0*/  @P1 LOP3.LUT R21, R21, 0x100000, RZ, 0xfc, !PT ;  /* 0x0010000015151812 */ /* 0x000fc800078efcff */
[----:B------:R-:W-:Y:S01]  /*bb4e0*/  LOP3.LUT R21, R21, 0xfff7ffff, RZ, 0xc0, !PT ;  /* 0xfff7ffff15157812 */ /* 0x000fe200078ec0ff */
[----:B------:R0:W-:Y:S03]  /*bb4f0*/  STL [R1+0xf6c], R0 ;  /* 0x000f6c0001007387 */ /* 0x0001e60000100800 */
[----:B------:R-:W-:Y:S02]  /*bb500*/  @P0 LOP3.LUT R21, R21, 0x80000, RZ, 0xfc, !PT ;  /* 0x0008000015150812 */ /* 0x000fe400078efcff */
[----:B------:R-:W-:Y:S01]  /*bb510*/  ISETP.GE.AND P0, PT, R2, UR7, PT ;  /* 0x0000000702007c0c */ /* 0x000fe2000bf06270 */
[----:B0-----:R-:W-:Y:S01]  /*bb520*/  VIADD R0, R0, UR4 ;  /* 0x0000000400007c36 */ /* 0x001fe20008000000 */
[----:B------:R-:W-:Y:S02]  /*bb530*/  ULDC.64 UR4, c[0x0][0x228] ;  /* 0x00008a0000047ab9 */ /* 0x000fe40000000a00 */
[----:B------:R-:W-:Y:S01]  /*bb540*/  ISETP.LT.AND P1, PT, R17, UR4, !P0 ;  /* 0x0000000411007c0c */ /* 0x000fe2000c721270 */
[----:B------:R-:W-:Y:S01]  /*bb550*/  IMAD.U32 R4, RZ, RZ, UR13 ;  /* 0x0000000dff047e24 */ /* 0x000fe2000f8e00ff */
[----:B------:R-:W-:Y:S01]  /*bb560*/  ULDC.64 UR12, c[0x0][0x228] ;  /* 0x00008a00000c7ab9 */ /* 0x000fe20000000a00 */
[----:B------:R-:W-:Y:S01]  /*bb570*/  LOP3.LUT R21, R21, 0xfffbffff, RZ, 0xc0, !PT ;  /* 0xfffbffff15157812 */ /* 0x000fe200078ec0ff */
[----:B------:R-:W-:Y:S01]  /*bb580*/  UMOV UR6, UR12 ;  /* 0x0000000c00067c82 */ /* 0x000fe20008000000 */
[----:B------:R-:W-:Y:S01]  /*bb590*/  VIADD R2, R3, 0xaf ;  /* 0x000000af03027836 */ /* 0x000fe20000000000 */
[----:B------:R-:W-:Y:S01]  /*bb5a0*/  ISETP.LT.AND P0, PT, R15, UR6, !P0 ;  /* 0x000000060f007c0c */ /* 0x000fe2000c701270 */
[----:B------:R0:W-:Y:S01]  /*bb5b0*/  STL [R1+0xc74], R4 ;  /* 0x000c740401007387 */ /* 0x0001e20000100800 */
[----:B------:R-:W-:Y:S01]  /*bb5c0*/  ULDC UR4, c[0x0][0x248] ;  /* 0x0000920000047ab9 */ /* 0x000fe20000000800 */
[----:B------:R-:W-:-:S04]  /*bb5d0*/  ULDC.64 UR6, c[0x0][0x228] ;  /* 0x00008a0000067ab9 */ /* 0x000fc80000000a00 */
[----:B------:R-:W-:Y:S01]  /*bb5e0*/  @P1 LOP3.LUT R21, R21, 0x40000, RZ, 0xfc, !PT ;  /* 0x0004000015151812 */ /* 0x000fe200078efcff */
[----:B0-----:R-:W-:-:S03]  /*bb5f0*/  IMAD.U32 R4, RZ, RZ, UR13 ;  /* 0x0000000dff047e24 */ /* 0x001fc6000f8e00ff */
[----:B------:R-:W-:Y:S01]  /*bb600*/  LOP3.LUT R21, R21, 0xfffdffff, RZ, 0xc0, !PT ;  /* 0xfffdffff15157812 */ /* 0x000fe200078ec0ff */
[----:B------:R0:W-:Y:S01]  /*bb610*/  STL [R1+0xf70], R0 ;  /* 0x000f700001007387 */ /* 0x0001e20000100800 */
[----:B------:R-:W-:Y:S02]  /*bb620*/  ULDC.64 UR12, c[0x0][0x228] ;  /* 0x00008a00000c7ab9 */ /* 0x000fe40000000a00 */
[----:B------:R-:W-:Y:S01]  /*bb630*/  @P0 LOP3.LUT R21, R21, 0x20000, RZ, 0xfc, !PT ;  /* 0x0002000015150812 */ /* 0x000fe200078efcff */
[----:B------:R1:W-:Y:S01]  /*bb640*/  STL [R1+0xc70], R4 ;  /* 0x000c700401007387 */ /* 0x0003e20000100800 */
        /* <DEDUP_REMOVED lines=18> */
[----:B------:R-:W-:Y:S01]  /*bb770*/  UMOV UR6, UR12 ;  /* 0x0000000c00067c82 */ /* 0x000fe20008000000 */
[----:B------:R-:W-:Y:S01]  /*bb780*/  LOP3.LUT R21, R21, 0xffffbfff, RZ, 0xc0, !PT ;  /* 0xffffbfff15157812 */ /* 0x000fe200078ec0ff */
[----:B------:R0:W-:Y:S01]  /*bb790*/  STL [R1+0xc68], R4 ;  /* 0x000c680401007387 */ /* 0x0001e20000100800 */
[----:B------:R-:W-:Y:S01]  /*bb7a0*/  ISETP.LT.AND P0, PT, R15, UR6, !P0 ;  /* 0x000000060f007c0c */ /* 0x000fe2000c701270 */
[----:B------:R-:W-:Y:S01]  /*bb7b0*/  VIADD R2, R3, 0xa3 ;  /* 0x000000a303027836 */ /* 0x000fe20000000000 */
[----:B------:R-:W-:-:S07]  /*bb7c0*/  ULDC UR4, c[0x0][0x248] ;  /* 0x0000920000047ab9 */ /* 0x000fce0000000800 */
[----:B------:R-:W-:Y:S01]  /*bb7d0*/  @P1 LOP3.LUT R21, R21, 0x4000, RZ, 0xfc, !PT ;  /* 0x0000400015151812 */ /* 0x000fe200078efcff */
[----:B0-----:R-:W-:Y:S01]  /*bb7e0*/  IMAD.U32 R4, RZ, RZ, UR13 ;  /* 0x0000000dff047e24 */ /* 0x001fe2000f8e00ff */
[----:B------:R0:W-:Y:S01]  /*bb7f0*/  STL [R1+0xf78], R0 ;  /* 0x000f780001007387 */ /* 0x0001e20000100800 */
[----:B------:R-:W-:Y:S01]  /*bb800*/  ULDC.64 UR6, c[0x0][0x228] ;  /* 0x00008a0000067ab9 */ /* 0x000fe20000000a00 */
[----:B------:R-:W-:Y:S01]  /*bb810*/  LOP3.LUT R21, R21, 0xffffdfff, RZ, 0xc0, !PT ;  /* 0xffffdfff15157812 */ /* 0x000fe200078ec0ff */
[----:B------:R-:W-:Y:S01]  /*bb820*/  ULDC.64 UR12, c[0x0][0x228] ;  /* 0x00008a00000c7ab9 */ /* 0x000fe20000000a00 */
        /* <DEDUP_REMOVED lines=56> */
[----:B------:R-:W-:Y:S01]  /*bbbb0*/  ULDC UR4, c[0x0][0x248] ;  /* 0x0000920000047ab9 */ /* 0x000fe20000000800 */
[----:B------:R0:W-:Y:S01]  /*bbbc0*/  STL [R1+0xfc8], R0 ;  /* 0x000fc80001007387 */ /* 0x0001e20000100800 */
[----:B------:R-:W-:-:S06]  /*bbbd0*/  ULDC.64 UR6, c[0x0][0x228] ;  /* 0x00008a0000067ab9 */ /* 0x000fcc0000000a00 */
[----:B------:R-:W-:-:S04]  /*bbbe0*/  @P1 LOP3.LUT R21, R21, 0x40, RZ, 0xfc, !PT ;  /* 0x0000004015151812 */ /* 0x000fc800078efcff */
[----:B------:R-:W-:Y:S01]  /*bbbf0*/  LOP3.LUT R21, R21, 0xffffffdf, RZ, 0xc0, !PT ;  /* 0xffffffdf15157812 */ /* 0x000fe200078ec0ff */
[----:B0-----:R-:W-:Y:S01]  /*bbc00*/  VIADD R0, R0, UR4 ;  /* 0x0000000400007c36 */ /* 0x001fe20008000000 */
[----:B------:R-:W-:Y:S02]  /*bbc10*/  UMOV UR4, UR6 ;  /* 0x0000000600047c82 */ /* 0x000fe40008000000 */
[----:B------:R-:W-:Y:S01]  /*bbc20*/  @P0 LOP3.LUT R21, R21, 0x20, RZ, 0xfc, !PT ;  /* 0x0000002015150812 */ /* 0x000fe200078efcff */
[----:B------:R-:W-:Y:S01]  /*bbc30*/  UMOV UR28, UR7 ;  /* 0x00000007001c7c82 */ /* 0x000fe20008000000 */
[----:B------:R-:W-:Y:S01]  /*bbc40*/  ISETP.GE.AND P0, PT, R2, UR5, PT ;  /* 0x0000000502007c0c */ /* 0x000fe2000bf06270 */
[----:B------:R-:W-:-:S03]  /*bbc50*/  ULDC.64 UR6, c[0x0][0x228] ;  /* 0x00008a0000067ab9 */ /* 0x000fc60000000a00 */
        /* <DEDUP_REMOVED lines=14> */
[----:B------:R-:W-:Y:S01]  /*bbd40*/  ULDC.64 UR12, c[0x0][0x228] ;  /* 0x00008a00000c7ab9 */ /* 0x000fe20000000a00 */
[----:B------:R-:W-:Y:S01]  /*bbd50*/  LOP3.LUT R21, R21, 0xfffffffb, RZ, 0xc0, !PT ;  /* 0xfffffffb15157812 */ /* 0x000fe200078ec0ff */
[----:B------:R-:W-:Y:S01]  /*bbd60*/  UMOV UR6, UR12 ;  /* 0x0000000c00067c82 */ /* 0x000fe20008000000 */
[----:B------:R-:W-:Y:S01]  /*bbd70*/  VIADD R2, R3, 0x7f ;  /* 0x0000007f03027836 */ /* 0x000fe20000000000 */
[----:B------:R-:W-:Y:S01]  /*bbd80*/  ISETP.LT.AND P0, PT, R15, UR6, !P0 ;  /* 0x000000060f007c0c */ /* 0x000fe2000c701270 */
[----:B------:R-:W-:Y:S01]  /*bbd90*/  ULDC UR4, c[0x0][0x248] ;  /* 0x0000920000047ab9 */ /* 0x000fe20000000800 */
[----:B------:R0:W-:Y:S01]  /*bbda0*/  STL [R1+0xfd0], R0 ;  /* 0x000fd00001007387 */ /* 0x0001e20000100800 */
[----:B------:R-:W-:-:S04]  /*bbdb0*/  ULDC.64 UR6, c[0x0][0x228] ;  /* 0x00008a0000067ab9 */ /* 0x000fc80000000a00 */
        /* <DEDUP_REMOVED lines=20> */
[----:B------:R-:W-:Y:S02]  /*bbf00*/  @P1 LOP3.LUT R21, R21, 0x1, RZ, 0xfc, !PT ;  /* 0x0000000115151812 */ /* 0x000fe400078efcff */
[----:B------:R-:W-:Y:S01]  /*bbf10*/  ISETP.LT.AND P1, PT, R17, UR4, !P0 ;  /* 0x0000000411007c0c */ /* 0x000fe2000c721270 */
[----:B------:R-:W-:Y:S01]  /*bbf20*/  UMOV UR6, UR12 ;  /* 0x0000000c00067c82 */ /* 0x000fe20008000000 */
        /* <DEDUP_REMOVED lines=28> */
[----:B------:R-:W-:Y:S01]  /*bc0f0*/  VIADD R2, R3, 0x67 ;  /* 0x0000006703027836 */ /* 0x000fe20000000000 */
[----:B------:R-:W-:Y:S01]  /*bc100*/  ISETP.LT.AND P0, PT, R15, UR26, !P0 ;  /* 0x0000001a0f007c0c */ /* 0x000fe2000c701270 */
[----:B------:R-:W-:Y:S01]  /*bc110*/  ULDC.64 UR6, c[0x0][0x228] ;  /* 0x00008a0000067ab9 */ /* 0x000fe20000000a00 */
[----:B------:R-:W-:-:S07]  /*bc120*/  ULDC UR4, c[0x0][0x248] ;  /* 0x0000920000047ab9 */ /* 0x000fce0000000800 */
        /* <DEDUP_REMOVED lines=8> */
[----:B------:R-:W-:Y:S01]  /*bc1b0*/  UMOV UR40, UR13 ;  /* 0x0000000d00287c82 */ /* 0x000fe20008000000 */
[----:B------:R-:W-:Y:S01]  /*bc1c0*/  VIADD R2, R3, 0xbc ;  /* 0x000000bc03027836 */ /* 0x000fe20000000000 */
[----:B------:R-:W-:-:S05]  /*bc1d0*/  ULDC.64 UR12, c[0x0][0x228] ;  /* 0x00008a00000c7ab9 */ /* 0x000fca0000000a00 */
[----:B------:R-:W-:Y:S01]  /*bc1e0*/  @P1 LOP3.LUT R22, R22, 0x1000000, RZ, 0xfc, !PT ;  /* 0x0100000016161812 */ /* 0x000fe200078efcff */
[----:B0-----:R-:W-:Y:S01]  /*bc1f0*/  VIADD R0, R0, UR4 ;  /* 0x0000000400007c36 */ /* 0x001fe20008000000 */
[----:B------:R-:W-:Y:S02]  /*bc200*/  ULDC UR4, c[0x0][0x248] ;  /* 0x0000920000047ab9 */ /* 0x000fe40000000800 */
[----:B------:R-:W-:Y:S01]  /*bc210*/  LOP3.LUT R22, R22, 0xffbfffff, RZ, 0xc0, !PT ;  /* 0xffbfffff16167812 */ /* 0x000fe200078ec0ff */
[----:B------:R-:W-:Y:S01]  /*bc220*/  UMOV UR8, UR13 ;  /* 0x0000000d00087c82 */ /* 0x000fe20008000000 */
[----:B------:R0:W-:Y:S02]  /*bc230*/  STL [R1+0xfe4], R0 ;  /* 0x000fe40001007387 */ /* 0x0001e40000100800 */
[----:B------:R-:W-:Y:S02]  /*bc240*/  @P0 LOP3.LUT R22, R22, 0x400000, RZ, 0xfc, !PT ;  /* 0x0040000016160812 */ /* 0x000fe400078efcff */
[----:B------:R-:W-:Y:S01]  /*bc250*/  ISETP.GE.AND P0, PT, R2, UR8, PT ;  /* 0x0000000802007c0c */ /* 0x000fe2000bf06270 */
[----:B0-----:R-:W-:Y:S01]  /*bc260*/  VIADD R0, R0, UR4 ;  /* 0x0000000400007c36 */ /* 0x001fe20008000000 */
[----:B------:R-:W-:-:S02]  /*bc270*/  ULDC.64 UR4, c[0x0][0x228] ;  /* 0x00008a0000047ab9 */ /* 0x000fc40000000a00 */
[----:B------:R-:W-:Y:S01]  /*bc280*/  IMAD.U32 R4, RZ, RZ, UR5 ;  /* 0x00000005ff047e24 */ /* 0x000fe2000f8e00ff */
[----:B------:R-:W-:Y:S01]  /*bc290*/  UMOV UR6, UR4 ;  /* 0x0000000400067c82 */ /* 0x000fe20008000000 */
[----:B------:R-:W-:Y:S02]  /*bc2a0*/  ULDC.64 UR4, c[0x0][0x228] ;  /* 0x00008a0000047ab9 */ /* 0x000fe40000000a00 */
[----:B------:R-:W-:Y:S02]  /*bc2b0*/  ISETP.LT.AND P1, PT, R17, UR4, !P0 ;  /* 0x0000000411007c0c */ /* 0x000fe4000c721270 */
[----:B------:R-:W-:Y:S01]  /*bc2c0*/  LOP3.LUT R22, R22, 0xff7fffff, RZ, 0xc0, !PT ;  /* 0xff7fffff16167812 */ /* 0x000fe200078ec0ff */
[----:B------:R-:W-:Y:S01]  /*bc2d0*/  IMAD.U32 R8, RZ, RZ, UR12 ;  /* 0x0000000cff087e24 */ /* 0x000fe2000f8e00ff */
[----:B------:R-:W-:Y:S01]  /*bc2e0*/  ISETP.LT.AND P0, PT, R15, UR6, !P0 ;  /* 0x000000060f007c0c */ /* 0x000fe2000c701270 */
[----:B------:R-:W-:Y:S01]  /*bc2f0*/  VIADD R2, R3, 0xb6 ;  /* 0x000000b603027836 */ /* 0x000fe20000000000 */
[----:B------:R0:W-:Y:S01]  /*bc300*/  STL [R1+0xfe8], R0 ;  /* 0x000fe80001007387 */ /* 0x0001e20000100800 */
[----:B------:R-:W-:Y:S01]  /*bc310*/  ULDC UR4, c[0x0][0x248] ;  /* 0x0000920000047ab9 */ /* 0x000fe20000000800 */
[----:B------:R-:W-:-:S05]  /*bc320*/  ULDC.64 UR12, c[0x0][0x228] ;  /* 0x00008a00000c7ab9 */ /* 0x000fca0000000a00 */
[----:B------:R-:W-:-:S04]  /*bc330*/  @P1 LOP3.LUT R22, R22, 0x800000, RZ, 0xfc, !PT ;  /* 0x0080000016161812 */ /* 0x000fc800078efcff */
[----:B------:R-:W-:Y:S01]  /*bc340*/  LOP3.LUT R22, R22, 0xffdfffff, RZ, 0xc0, !PT ;  /* 0xffdfffff16167812 */ /* 0x000fe200078ec0ff */
[----:B------:R-:W-:Y:S01]  /*bc350*/  STL [R1+0x2bfc], R8 ;  /* 0x002bfc0801007387 */ /* 0x000fe20000100800 */
[----:B0-----:R-:W-:Y:S02]  /*bc360*/  VIADD R0, R0, UR4 ;  /* 0x0000000400007c36 */ /* 0x001fe40008000000 */
[----:B------:R-:W-:Y:S01]  /*bc370*/  @P0 LOP3.LUT R22, R22, 0x200000, RZ, 0xfc, !PT ;  /* 0x0020000016160812 */ /* 0x000fe200078efcff */
[----:B------:R0:W-:Y:S01]  /*bc380*/  STL [R1+0xc40], R4 ;  /* 0x000c400401007387 */ /* 0x0001e20000100800 */
[----:B------:R-:W-:Y:S01]  /*bc390*/  ISETP.GE.AND P0, PT, R2, UR5, PT ;  /* 0x0000000502007c0c */ /* 0x000fe2000bf06270 */
[----:B------:R-:W-:Y:S01]  /*bc3a0*/  UMOV UR4, UR12 ;  /* 0x0000000c00047c82 */ /* 0x000fe20008000000 */
        /* <DEDUP_REMOVED lines=14> */
[----:B------:R-:W-:Y:S01]  /*bc490*/  MOV R26, UR30 ;  /* 0x0000001e001a7c02 */ /* 0x000fe20008000f00 */
[----:B------:R-:W-:Y:S01]  /*bc4a0*/  ULDC.64 UR30, c[0x0][0x228] ;  /* 0x00008a00001e7ab9 */ /* 0x000fe20000000a00 */
[----:B------:R-:W-:Y:S01]  /*bc4b0*/  ISETP.LT.AND P1, PT, R17, UR4, !P0 ;  /* 0x0000000411007c0c */ /* 0x000fe2000c721270 */
[----:B------:R-:W-:Y:S01]  /*bc4c0*/  UMOV UR6, UR30 ;  /* 0x0000001e00067c82 */ /* 0x000fe20008000000 */
        /* <DEDUP_REMOVED lines=41> */
[----:B------:R-:W-:Y:S02]  /*bc760*/  IMAD.U32 R21, RZ, RZ, UR13 ;  /* 0x0000000dff157e24 */ /* 0x000fe4000f8e00ff */
        /* <DEDUP_REMOVED lines=88> */
[----:B------:R-:W-:Y:S01]  /*bccf0*/  UMOV UR20, UR25 ;  /* 0x0000001900147c82 */ /* 0x000fe20008000000 */
[----:B------:R-:W-:Y:S01]  /*bcd00*/  ULDC.64 UR12, c[0x0][0x228] ;  /* 0x00008a00000c7ab9 */ /* 0x000fe20000000a00 */
[----:B------:R-:W-:-:S02]  /*bcd10*/  ULDC.64 UR24, c[0x0][0x228] ;  /* 0x00008a0000187ab9 */ /* 0x000fc40000000a00 */
[----:B------:R-:W-:-:S04]  /*bcd20*/  @P1 LOP3.LUT R22, R22, 0x4, RZ, 0xfc, !PT ;  /* 0x0000000416161812 */ /* 0x000fc800078efcff */
[----:B------:R-:W-:Y:S01]  /*bcd30*/  LOP3.LUT R22, R22, 0xfffffffd, RZ, 0xc0, !PT ;  /* 0xfffffffd16167812 */ /* 0x000fe200078ec0ff */
[----:B0-----:R-:W-:-:S03]  /*bcd40*/  VIADD R0, R0, UR4 ;  /* 0x0000000400007c36 */ /* 0x001fc60008000000 */
[----:B------:R-:W-:Y:S02]  /*bcd50*/  @P0 LOP3.LUT R22, R22, 0x2, RZ, 0xfc, !PT ;  /* 0x0000000216160812 */ /* 0x000fe400078efcff */
[----:B------:R-:W-:Y:S01]  /*bcd60*/  ISETP.GE.AND P0, PT, R2, UR5, PT ;  /* 0x0000000502007c0c */ /* 0x000fe2000bf06270 */
[----:B------:R-:W-:-:S03]  /*bcd70*/  UMOV UR4, UR12 ;  /* 0x0000000c00047c82 */ /* 0x000fc60008000000 */
[----:B------:R-:W-:Y:S02]  /*bcd80*/  ISETP.LT.AND P1, PT, R17, UR24, !P0 ;  /* 0x0000001811007c0c */ /* 0x000fe4000c721270 */
[----:B------:R-:W-:Y:S01]  /*bcd90*/  ISETP.LT.AND P0, PT, R15, UR4, !P0 ;  /* 0x000000040f007c0c */ /* 0x000fe2000c701270 */
[----:B------:R-:W-:Y:S01]  /*bcda0*/  VIADD R2, R3, 0x74 ;  /* 0x0000007403027836 */ /* 0x000fe20000000000 */
[----:B------:R-:W-:Y:S01]  /*bcdb0*/  LOP3.LUT R22, R22, 0xfffffffe, RZ, 0xc0, !PT ;  /* 0xfffffffe16167812 */ /* 0x000fe200078ec0ff */
[----:B------:R-:W-:Y:S01]  /*bcdc0*/  ULDC UR4, c[0x0][0x248] ;  /* 0x0000920000047ab9 */ /* 0x000fe20000000800 */
[----:B------:R0:W-:Y:S09]  /*bcdd0*/  STL [R1+0x1014], R0 ;  /* 0x0010140001007387 */ /* 0x0001f20000100800 */
[----:B------:R-:W-:Y:S01]  /*bcde0*/  @P0 LOP3.LUT R20, R20, 0x80000000, RZ, 0xfc, !PT ;  /* 0x8000000014140812 */ /* 0x000fe200078efcff */
[----:B0-----:R-:W-:Y:S01]  /*bcdf0*/  VIADD R0, R0, UR4 ;  /* 0x0000000400007c36 */ /* 0x001fe20008000000 */
[----:B------:R-:W-:Y:S01]  /*bce00*/  ISETP.GE.AND P0, PT, R2, UR25, PT ;  /* 0x0000001902007c0c */ /* 0x000fe2000bf06270 */
[----:B------:R-:W-:Y:S01]  /*bce10*/  ULDC.64 UR4, c[0x0][0x228] ;  /* 0x00008a0000047ab9 */ /* 0x000fe20000000a00 */
[----:B------:R-:W-:Y:S01]  /*bce20*/  @P1 LOP3.LUT R22, R22, 0x1, RZ, 0xfc, !PT ;  /* 0x0000000116161812 */ /* 0x000fe200078efcff */
[----:B------:R-:W-:Y:S01]  /*bce30*/  UMOV UR30, UR13 ;  /* 0x0000000d001e7c82 */ /* 0x000fe20008000000 */
[----:B------:R-:W-:Y:S01]  /*bce40*/  ISETP.LT.AND P1, PT, R17, UR4, !P0 ;  /* 0x0000000411007c0c */ /* 0x000fe2000c721270 */
[----:B------:R-:W-:Y:S01]  /*bce50*/  ULDC.64 UR12, c[0x0][0x228] ;  /* 0x00008a00000c7ab9 */ /* 0x000fe20000000a00 */
        /* <DEDUP_REMOVED lines=27> */
[----:B------:R-:W-:Y:S01]  /*bd010*/  ULDC UR4, c[0x0][0x248] ;  /* 0x0000920000047ab9 */ /* 0x000fe20000000800 */
[----:B------:R-:W-:Y:S01]  /*bd020*/  ISETP.LT.AND P0, PT, R15, UR36, !P0 ;  /* 0x000000240f007c0c */ /* 0x000fe2000c701270 */
[----:B------:R0:W-:Y:S01]  /*bd030*/  STL [R1+0x1020], R0 ;  /* 0x0010200001007387 */ /* 0x0001e20000100800 */
[----:B------:R-:W-:Y:S01]  /*bd040*/  MOV R11, UR43 ;  /* 0x0000002b000b7c02 */ /* 0x000fe20008000f00 */
[----:B------:R-:W-:Y:S01]  /*bd050*/  ULDC.64 UR52, c[0x0][0x228] ;  /* 0x00008a0000347ab9 */ /* 0x000fe20000000a00 */
[----:B------:R-:W-:Y:S01]  /*bd060*/  MOV R28, UR42 ;  /* 0x0000002a001c7c02 */ /* 0x000fe20008000f00 */
[----:B------:R-:W-:-:S06]  /*bd070*/  ULDC.64 UR42, c[0x0][0x228] ;  /* 0x00008a00002a7ab9 */ /* 0x000fcc0000000a00 */
[----:B------:R-:W-:Y:S01]  /*bd080*/  @P1 LOP3.LUT R20, R20, 0x4000000, RZ, 0xfc, !PT ;  /* 0x0400000014141812 */ /* 0x000fe200078efcff */
[----:B0-----:R-:W-:-:S03]  /*bd090*/  VIADD R0, R0, UR4 ;  /* 0x0000000400007c36 */ /* 0x001fc60008000000 */
[----:B------:R-:W-:Y:S01]  /*bd0a0*/  LOP3.LUT R20, R20, 0xfeffffff, RZ, 0xc0, !PT ;  /* 0xfeffffff14147812 */ /* 0x000fe200078ec0ff */
[----:B------:R-:W-:Y:S01]  /*bd0b0*/  UMOV UR4, UR42 ;  /* 0x0000002a00047c82 */ /* 0x000fe20008000000 */
[----:B------:R-:W-:Y:S01]  /*bd0c0*/  UMOV UR50, UR43 ;  /* 0x0000002b00327c82 */ /* 0x000fe20008000000 */
[----:B------:R-:W-:Y:S01]  /*bd0d0*/  ULDC.64 UR42, c[0x0][0x228] ;  /* 0x00008a00002a7ab9 */ /* 0x000fe20000000a00 */
[----:B------:R-:W-:Y:S02]  /*bd0e0*/  @P0 LOP3.LUT R20, R20, 0x1000000, RZ, 0xfc, !PT ;  /* 0x0100000014140812 */ /* 0x000fe400078efcff */
[----:B------:R-:W-:Y:S01]  /*bd0f0*/  ISETP.GE.AND P0, PT, R2, UR53, PT ;  /* 0x0000003502007c0c */ /* 0x000fe2000bf06270 */
[----:B------:R-:W-:-:S03]  /*bd100*/  UMOV UR12, UR42 ;  /* 0x0000002a000c7c82 */ /* 0x000fc60008000000 */
[----:B------:R-:W-:Y:S02]  /*bd110*/  ISETP.LT.AND P1, PT, R17, UR12, !P0 ;  /* 0x0000000c11007c0c */ /* 0x000fe4000c721270 */
[----:B------:R-:W-:Y:S02]  /*bd120*/  ISETP.LT.AND P0, PT, R15, UR4, !P0 ;  /* 0x000000040f007c0c */ /* 0x000fe4000c701270 */
[----:B------:R-:W-:Y:S01]  /*bd130*/  LOP3.LUT R20, R20, 0xfdffffff, RZ, 0xc0, !PT ;  /* 0xfdffffff14147812 */ /* 0x000fe200078ec0ff */
[----:B------:R-:W-:Y:S01]  /*bd140*/  UMOV UR55, UR48 ;  /* 0x0000003000377c82 */ /* 0x000fe20008000000 */
[----:B------:R-:W-:Y:S01]  /*bd150*/  VIADD R2, R3, 0xdb ;  /* 0x000000db03027836 */ /* 0x000fe20000000000 */
[----:B------:R-:W-:Y:S01]  /*bd160*/  UMOV UR48, UR43 ;  /* 0x0000002b00307c82 */ /* 0x000fe20008000000 */
[----:B------:R-:W-:Y:S01]  /*bd170*/  ULDC UR4, c[0x0][0x248] ;  /* 0x0000920000047ab9 */ /* 0x000fe20000000800 */
[----:B------:R0:W-:Y:S01]  /*bd180*/  STL [R1+0x1024], R0 ;  /* 0x0010240001007387 */ /* 0x0001e20000100800 */
[----:B------:R-:W-:-:S03]  /*bd190*/  ULDC.64 UR42, c[0x0][0x228] ;  /* 0x00008a00002a7ab9 */ /* 0x000fc60000000a00 */
[----:B------:R-:W-:-:S04]  /*bd1a0*/  @P1 LOP3.LUT R20, R20, 0x2000000, RZ, 0xfc, !PT ;  /* 0x0200000014141812 */ /* 0x000fc800078efcff */
[----:B------:R-:W-:Y:S01]  /*bd1b0*/  LOP3.LUT R20, R20, 0xffbfffff, RZ, 0xc0, !PT ;  /* 0xffbfffff14147812 */ /* 0x000fe200078ec0ff */
[----:B------:R-:W-:Y:S01]  /*bd1c0*/  UMOV UR46, UR43 ;  /* 0x0000002b002e7c82 */ /* 0x000fe20008000000 */
[----:B0-----:R-:W-:Y:S01]  /*bd1d0*/  VIADD R0, R0, UR4 ;  /* 0x0000000400007c36 */ /* 0x001fe20008000000 */
[----:B------:R-:W-:Y:S01]  /*bd1e0*/  UMOV UR4, UR42 ;  /* 0x0000002a00047c82 */ /* 0x000fe20008000000 */
[----:B------:R-:W-:Y:S01]  /*bd1f0*/  @P0 LOP3.LUT R20, R20, 0x400000, RZ, 0xfc, !PT ;  /* 0x0040000014140812 */ /* 0x000fe200078efcff */
[----:B------:R-:W-:Y:S01]  /*bd200*/  ULDC.64 UR42, c[0x0][0x228] ;  /* 0x00008a00002a7ab9 */ /* 0x000fe20000000a00 */
[----:B------:R-:W-:Y:S01]  /*bd210*/  ISETP.GE.AND P0, PT, R2, UR59, PT ;  /* 0x0000003b02007c0c */ /* 0x000fe2000bf06270 */
[----:B------:R-:W-:-:S03]  /*bd220*/  UMOV UR12, UR42 ;  /* 0x0000002a000c7c82 */ /* 0x000fc60008000000 */
[----:B------:R-:W-:Y:S02]  /*bd230*/  ISETP.LT.AND P1, PT, R17, UR12, !P0 ;  /* 0x0000000c11007c0c */ /* 0x000fe4000c721270 */
[----:B------:R-:W-:Y:S02]  /*bd240*/  ISETP.LT.AND P0, PT, R15, UR4, !P0 ;  /* 0x000000040f007c0c */ /* 0x000fe4000c701270 */
[----:B------:R-:W-:Y:S02]  /*bd250*/  LOP3.LUT R20, R20, 0xff7fffff, RZ, 0xc0, !PT ;  /* 0xff7fffff14147812 */ /* 0x000fe400078ec0ff */
[----:B------:R-:W-:Y:S02]  /*bd260*/  MOV R22, UR50 ;  /* 0x0000003200167c02 */ /* 0x000fe40008000f00 */
[----:B------:R-:W-:Y:S01]  /*bd270*/  MOV R5, UR48 ;  /* 0x0000003000057c02 */ /* 0x000fe20008000f00 */
[----:B------:R-:W-:Y:S01]  /*bd280*/  VIADD R2, R3, 0xdd ;  /* 0x000000dd03027836 */ /* 0x000fe20000000000 */
[----:B------:R-:W-:-:S03]  /*bd290*/  ULDC UR4, c[0x0][0x248] ;  /* 0x0000920000047ab9 */ /* 0x000fc60000000800 */
[----:B------:R-:W-:Y:S01]  /*bd2a0*/  @P1 LOP3.LUT R20, R20, 0x800000, RZ, 0xfc, !PT ;  /* 0x0080000014141812 */ /* 0x000fe200078efcff */
[----:B------:R-:W-:Y:S01]  /*bd2b0*/  STL [R1+0x2c08], R22 ;  /* 0x002c081601007387 */ /* 0x000fe20000100800 */
[----:B------:R-:W-:Y:S01]  /*bd2c0*/  UMOV UR50, UR43 ;  /* 0x0000002b00327c82 */ /* 0x000fe20008000000 */
[----:B------:R-:W-:Y:S01]  /*bd2d0*/  ULDC.64 UR42, c[0x0][0x228] ;  /* 0x00008a00002a7ab9 */ /* 0x000fe20000000a00 */
[----:B------:R-:W-:Y:S01]  /*bd2e0*/  LOP3.LUT R20, R20, 0xffefffff, RZ, 0xc0, !PT ;  /* 0xffefffff14147812 */ /* 0x000fe200078ec0ff */
[----:B------:R-:W-:Y:S01]  /*bd2f0*/  STL [R1+0x2c0c], R5 ;  /* 0x002c0c0501007387 */ /* 0x000fe20000100800 */
[----:B------:R-:W-:-:S03]  /*bd300*/  UMOV UR48, UR43 ;  /* 0x0000002b00307c82 */ /* 0x000fc60008000000 */
[----:B------:R0:W-:Y:S01]  /*bd310*/  STL [R1+0x1028], R0 ;  /* 0x0010280001007387 */ /* 0x0001e20000100800 */
[----:B------:R-:W-:Y:S02]  /*bd320*/  @P0 LOP3.LUT R20, R20, 0x100000, RZ, 0xfc, !PT ;  /* 0x0010000014140812 */ /* 0x000fe400078efcff */
[----:B------:R-:W-:Y:S01]  /*bd330*/  ISETP.GE.AND P0, PT, R2, UR57, PT ;  /* 0x0000003902007c0c */ /* 0x000fe2000bf06270 */
[----:B0-----:R-:W-:Y:S01]  /*bd340*/  VIADD R0, R0, UR4 ;  /* 0x0000000400007c36 */ /* 0x001fe20008000000 */
[----:B------:R-:W-:Y:S01]  /*bd350*/  UMOV UR4, UR42 ;  /* 0x0000002a00047c82 */ /* 0x000fe20008000000 */
[----:B------:R-:W-:Y:S02]  /*bd360*/  ULDC.64 UR42, c[0x0][0x228] ;  /* 0x00008a00002a7ab9 */ /* 0x000fe40000000a00 */
[----:B------:R-:W-:Y:S02]  /*bd370*/  UMOV UR12, UR42 ;  /* 0x0000002a000c7c82 */ /* 0x000fe40008000000 */
[----:B------:R-:W-:-:S02]  /*bd380*/  ISETP.LT.AND P1, PT, R17, UR12, !P0 ;  /* 0x0000000c11007c0c */ /* 0x000fc4000c721270 */
[----:B------:R-:W-:Y:S02]  /*bd390*/  ISETP.LT.AND P0, PT, R15, UR4, !P0 ;  /* 0x000000040f007c0c */ /* 0x000fe4000c701270 */
[----:B------:R-:W-:Y:S01]  /*bd3a0*/  LOP3.LUT R20, R20, 0xffdfffff, RZ, 0xc0, !PT ;  /* 0xffdfffff14147812 */ /* 0x000fe200078ec0ff */
[----:B------:R-:W-:Y:S01]  /*bd3b0*/  VIADD R2, R3, 0xdf ;  /* 0x000000df03027836 */ /* 0x000fe20000000000 */
[----:B------:R-:W-:Y:S01]  /*bd3c0*/  MOV R29, UR19 ;  /* 0x00000013001d7c02 */ /* 0x000fe20008000f00 */
[----:B------:R-:W-:Y:S01]  /*bd3d0*/  UMOV UR8, UR31 ;  /* 0x0000001f00087c82 */ /* 0x000fe20008000000 */
[----:B------:R-:W-:Y:S01]  /*bd3e0*/  MOV R10, UR46 ;  /* 0x0000002e000a7c02 */ /* 0x000fe20008000f00 */
[----:B------:R-:W-:-:S04]  /*bd3f0*/  ULDC UR4, c[0x0][0x248] ;  /* 0x0000920000047ab9 */ /* 0x000fc80000000800 */
[----:B------:R-:W-:Y:S01]  /*bd400*/  @P1 LOP3.LUT R20, R20, 0x200000, RZ, 0xfc, !PT ;  /* 0x0020000014141812 */ /* 0x000fe200078efcff */
[----:B------:R-:W-:Y:S01]  /*bd410*/  UMOV UR31, UR55 ;  /* 0x00000037001f7c82 */ /* 0x000fe20008000000 */
[----:B------:R-:W-:Y:S01]  /*bd420*/  UMOV UR19, UR54 ;  /* 0x0000003600137c82 */ /* 0x000fe20008000000 */
[----:B------:R-:W-:Y:S01]  /*bd430*/  ULDC.64 UR54, c[0x0][0x228] ;  /* 0x00008a0000367ab9 */ /* 0x000fe20000000a00 */
[----:B------:R-:W-:-:S04]  /*bd440*/  LOP3.LUT R20, R20, 0xfffbffff, RZ, 0xc0, !PT ;  /* 0xfffbffff14147812 */ /* 0x000fc800078ec0ff */
[----:B------:R-:W-:Y:S02]  /*bd450*/  @P0 LOP3.LUT R20, R20, 0x40000, RZ, 0xfc, !PT ;  /* 0x0004000014140812 */ /* 0x000fe400078efcff */
[----:B------:R-:W-:Y:S02]  /*bd460*/  ISETP.GE.AND P0, PT, R2, UR55, PT ;  /* 0x0000003702007c0c */ /* 0x000fe4000bf06270 */
[----:B------:R-:W-:Y:S02]  /*bd470*/  MOV R14, UR50 ;  /* 0x00000032000e7c02 */ /* 0x000fe40008000f00 */
[----:B------:R-:W-:Y:S01]  /*bd480*/  ISETP.LT.AND P1, PT, R17, UR52, !P0 ;  /* 0x0000003411007c0c */ /* 0x000fe2000c721270 */
[----:B------:R-:W-:Y:S01]  /*bd490*/  STL [R1+0x2c10], R10 ;  /* 0x002c100a01007387 */ /* 0x000fe20000100800 */
[----:B------:R-:W-:Y:S01]  /*bd4a0*/  UMOV UR46, UR43 ;  /* 0x0000002b002e7c82 */ /* 0x000fe20008000000 */
[----:B------:R-:W-:Y:S01]  /*bd4b0*/  ULDC.64 UR42, c[0x0][0x228] ;  /* 0x00008a00002a7ab9 */ /* 0x000fe20000000a00 */
[----:B------:R-:W-:Y:S01]  /*bd4c0*/  LOP3.LUT R20, R20, 0xfff7ffff, RZ, 0xc0, !PT ;  /* 0xfff7ffff14147812 */ /* 0x000fe200078ec0ff */
[----:B------:R-:W-:Y:S01]  /*bd4d0*/  STL [R1+0x2c14], R14 ;  /* 0x002c140e01007387 */ /* 0x000fe20000100800 */
[----:B------:R-:W-:Y:S01]  /*bd4e0*/  VIADD R2, R3, 0xe1 ;  /* 0x000000e103027836 */ /* 0x000fe20000000000 */
[----:B------:R-:W-:-:S02]  /*bd4f0*/  ULDC.64 UR52, c[0x0][0x228] ;  /* 0x00008a0000347ab9 */ /* 0x000fc40000000a00 */
[----:B------:R0:W-:Y:S02]  /*bd500*/  STL [R1+0x102c], R0 ;  /* 0x00102c0001007387 */ /* 0x0001e40000100800 */
[----:B0-----:R-:W-:Y:S01]  /*bd510*/  VIADD R0, R0, UR4 ;  /* 0x0000000400007c36 */ /* 0x001fe20008000000 */
[----:B------:R-:W-:Y:S02]  /*bd520*/  UMOV UR4, UR42 ;  /* 0x0000002a00047c82 */ /* 0x000fe40008000000 */
[----:B------:R-:W-:Y:S02]  /*bd530*/  ISETP.LT.AND P0, PT, R15, UR4, !P0 ;  /* 0x000000040f007c0c */ /* 0x000fe4000c701270 */
[----:B------:R-:W-:Y:S02]  /*bd540*/  MOV R9, UR48 ;  /* 0x0000003000097c02 */ /* 0x000fe40008000f00 */
[----:B------:R-:W-:Y:S01]  /*bd550*/  MOV R18, UR46 ;  /* 0x0000002e00127c02 */ /* 0x000fe20008000f00 */
[----:B------:R-:W-:Y:S01]  /*bd560*/  UMOV UR50, UR43 ;  /* 0x0000002b00327c82 */ /* 0x000fe20008000000 */
[----:B------:R-:W-:Y:S01]  /*bd570*/  @P1 LOP3.LUT R20, R20, 0x80000, RZ, 0xfc, !PT ;  /* 0x0008000014141812 */ /* 0x000fe200078efcff */
[----:B------:R-:W-:Y:S01]  /*bd580*/  STL [R1+0x2c18], R9 ;  /* 0x002c180901007387 */ /* 0x000fe20000100800 */
[----:B------:R-:W-:Y:S01]  /*bd590*/  ULDC UR4, c[0x0][0x248] ;  /* 0x0000920000047ab9 */ /* 0x000fe20000000800 */
[----:B------:R-:W-:Y:S01]  /*bd5a0*/  ULDC.64 UR42, c[0x0][0x228] ;  /* 0x00008a00002a7ab9 */ /* 0x000fe20000000a00 */
[----:B------:R-:W-:-:S04]  /*bd5b0*/  LOP3.LUT R20, R20, 0xfffeffff, RZ, 0xc0, !PT ;  /* 0xfffeffff14147812 */ /* 0x000fc800078ec0ff */
[----:B------:R-:W-:Y:S02]  /*bd5c0*/  @P0 LOP3.LUT R20, R20, 0x10000, RZ, 0xfc, !PT ;  /* 0x0001000014140812 */ /* 0x000fe400078efcff */
[----:B------:R-:W-:Y:S01]  /*bd5d0*/  ISETP.GE.AND P0, PT, R2, UR53, PT ;  /* 0x0000003502007c0c */ /* 0x000fe2000bf06270 */
[----:B------:R-:W-:Y:S03]  /*bd5e0*/  STL [R1+0x2c1c], R18 ;  /* 0x002c1c1201007387 */ /* 0x000fe60000100800 */
[----:B------:R-:W-:Y:S01]  /*bd5f0*/  ISETP.LT.AND P1, PT, R17, UR58, !P0 ;  /* 0x0000003a11007c0c */ /* 0x000fe2000c721270 */
[----:B------:R0:W-:Y:S01]  /*bd600*/  STL [R1+0x1030], R0 ;  /* 0x0010300001007387 */ /* 0x0001e20000100800 */
[----:B------:R-:W-:Y:S01]  /*bd610*/  LOP3.LUT R20, R20, 0xfffdffff, RZ, 0xc0, !PT ;  /* 0xfffdffff14147812 */ /* 0x000fe200078ec0ff */
[----:B------:R-:W-:Y:S01]  /*bd620*/  VIADD R2, R3, 0xe3 ;  /* 0x000000e303027836 */ /* 0x000fe20000000000 */
[----:B------:R-:W-:Y:S01]  /*bd630*/  ULDC.64 UR58, c[0x0][0x228] ;  /* 0x00008a00003a7ab9 */ /* 0x000fe20000000a00 */
[----:B0-----:R-:W-:Y:S01]  /*bd640*/  VIADD R0, R0, UR4 ;  /* 0x0000000400007c36 */ /* 0x001fe20008000000 */
[----:B------:R-:W-:-:S02]  /*bd650*/  UMOV UR4, UR42 ;  /* 0x0000002a00047c82 */ /* 0x000fc40008000000 */
[----:B------:R-:W-:Y:S02]  /*bd660*/  ISETP.LT.AND P0, PT, R15, UR4, !P0 ;  /* 0x000000040f007c0c */ /* 0x000fe4000c701270 */
[----:B------:R-:W-:Y:S01]  /*bd670*/  MOV R16, UR50 ;  /* 0x0000003200107c02 */ /* 0x000fe20008000f00 */
[----:B------:R-:W-:Y:S02]  /*bd680*/  UMOV UR48, UR43 ;  /* 0x0000002b00307c82 */ /* 0x000fe40008000000 */
[----:B------:R-:W-:Y:S01]  /*bd690*/  @P1 LOP3.LUT R20, R20, 0x20000, RZ, 0xfc, !PT ;  /* 0x0002000014141812 */ /* 0x000fe200078efcff */
[----:B------:R-:W-:Y:S01]  /*bd6a0*/  ULDC UR4, c[0x0][0x248] ;  /* 0x0000920000047ab9 */ /* 0x000fe20000000800 */
[----:B------:R-:W-:Y:S02]  /*bd6b0*/  ULDC.64 UR42, c[0x0][0x228] ;  /* 0x00008a00002a7ab9 */ /* 0x000fe40000000a00 */
        /* <DEDUP_REMOVED lines=79> */
[----:B------:R-:W-:Y:S01]  /*bdbb0*/  ISETP.LT.AND P0, PT, R15, UR4, !P0 ;  /* 0x000000040f007c0c */ /* 0x000fe2000c701270 */
[----:B------:R-:W-:-:S04]  /*bdbc0*/  UMOV UR50, UR43 ;  /* 0x0000002b00327c82 */ /* 0x000fc80008000000 */
[----:B------:R-:W-:Y:S01]  /*bdbd0*/  @P1 LOP3.LUT R20, R20, 0x80, RZ, 0xfc, !PT ;  /* 0x0000008014141812 */ /* 0x000fe200078efcff */
[----:B------:R-:W-:Y:S01]  /*bdbe0*/  ULDC UR4, c[0x0][0x248] ;  /* 0x0000920000047ab9 */ /* 0x000fe20000000800 */
[----:B------:R-:W-:Y:S01]  /*bdbf0*/  MOV R8, UR46 ;  /* 0x0000002e00087c02 */ /* 0x000fe20008000f00 */
[----:B------:R-:W-:Y:S01]  /*bdc00*/  ULDC.64 UR42, c[0x0][0x228] ;  /* 0x00008a00002a7ab9 */ /* 0x000fe20000000a00 */
[----:B------:R-:W-:-:S04]  /*bdc10*/  LOP3.LUT R20, R20, 0xffffffef, RZ, 0xc0, !PT ;  /* 0xffffffef14147812 */ /* 0x000fc800078ec0ff */
[----:B------:R-:W-:Y:S02]  /*bdc20*/  @P0 LOP3.LUT R20, R20, 0x10, RZ, 0xfc, !PT ;  /* 0x0000001014140812 */ /* 0x000fe400078efcff */
[----:B------:R-:W-:-:S04]  /*bdc30*/  ISETP.GE.AND P0, PT, R4, UR57, PT ;  /* 0x0000003904007c0c */ /* 0x000fc8000bf06270 */
[----:B------:R-:W-:Y:S01]  /*bdc40*/  ISETP.LT.AND P1, PT, R17, UR54, !P0 ;  /* 0x0000003611007c0c */ /* 0x000fe2000c721270 */
[----:B------:R-:W-:Y:S01]  /*bdc50*/  VIADD R2, R0, UR4 ;  /* 0x0000000400027c36 */ /* 0x000fe20008000000 */
[----:B------:R-:W-:Y:S01]  /*bdc60*/  UMOV UR4, UR42 ;  /* 0x0000002a00047c82 */ /* 0x000fe20008000000 */
[----:B------:R-:W-:Y:S01]  /*bdc70*/  STL [R1+0x2c38], R8 ;  /* 0x002c380801007387 */ /* 0x000fe20000100800 */
[----:B------:R-:W-:Y:S01]  /*bdc80*/  MOV R21, UR50 ;  /* 0x0000003200157c02 */ /* 0x000fe20008000f00 */
[----:B------:R-:W-:Y:S01]  /*bdc90*/  UMOV UR48, UR43 ;  /* 0x0000002b00307c82 */ /* 0x000fe20008000000 */
[----:B------:R-:W-:Y:S01]  /*bdca0*/  ISETP.LT.AND P0, PT, R15, UR4, !P0 ;  /* 0x000000040f007c0c */ /* 0x000fe2000c701270 */
[----:B------:R0:W-:Y:S01]  /*bdcb0*/  STL [R1+0x104c], R0 ;  /* 0x00104c0001007387 */ /* 0x0001e20000100800 */
[----:B------:R-:W-:Y:S01]  /*bdcc0*/  LOP3.LUT R20, R20, 0xffffffdf, RZ, 0xc0, !PT ;  /* 0xffffffdf14147812 */ /* 0x000fe200078ec0ff */
[----:B------:R-:W-:Y:S01]  /*bdcd0*/  ULDC UR4, c[0x0][0x248] ;  /* 0x0000920000047ab9 */ /* 0x000fe20000000800 */
[----:B------:R-:W-:Y:S01]  /*bdce0*/  ULDC.64 UR54, c[0x0][0x228] ;  /* 0x00008a0000367ab9 */ /* 0x000fe20000000a00 */
[----:B------:R-:W-:Y:S01]  /*bdcf0*/  STL [R1+0x2c3c], R21 ;  /* 0x002c3c1501007387 */ /* 0x000fe20000100800 */
[----:B------:R-:W-:Y:S01]  /*bdd00*/  ULDC.64 UR42, c[0x0][0x228] ;  /* 0x00008a00002a7ab9 */ /* 0x000fe20000000a00 */
[----:B------:R-:W-:-:S02]  /*bdd10*/  @P1 LOP3.LUT R20, R20, 0x20, RZ, 0xfc, !PT ;  /* 0x0000002014141812 */ /* 0x000fc400078efcff */
[----:B0-----:R-:W-:Y:S01]  /*bdd20*/  MOV R0, UR48 ;  /* 0x0000003000007c02 */ /* 0x001fe20008000f00 */
[----:B------:R-:W-:Y:S01]  /*bdd30*/  STL [R1+0x1050], R2 ;  /* 0x0010500201007387 */ /* 0x000fe20000100800 */
[----:B------:R-:W-:-:S03]  /*bdd40*/  LOP3.LUT R20, R20, 0xfffffffb, RZ, 0xc0, !PT ;  /* 0xfffffffb14147812 */ /* 0x000fc600078ec0ff */
[----:B------:R0:W-:Y:S01]  /*bdd50*/  STL [R1+0x2c40], R0 ;  /* 0x002c400001007387 */ /* 0x0001e20000100800 */
[----:B------:R-:W-:Y:S01]  /*bdd60*/  @P0 LOP3.LUT R20, R20, 0x4, RZ, 0xfc, !PT ;  /* 0x0000000414140812 */ /* 0x000fe200078efcff */
[----:B0-----:R-:W-:Y:S02]  /*bdd70*/  VIADD R0, R2, UR4 ;  /* 0x0000000402007c36 */ /* 0x001fe40008000000 */
[----:B------:R-:W-:-:S05]  /*bdd80*/  VIADD R2, R3, 0xef ;  /* 0x000000ef03027836 */ /* 0x000fca0000000000 */
[----:B------:R-:W-:-:S04]  /*bdd90*/  ISETP.GE.AND P0, PT, R2, UR55, PT ;  /* 0x0000003702007c0c */ /* 0x000fc8000bf06270 */
[----:B------:R-:W-:Y:S01]  /*bdda0*/  ISETP.LT.AND P1, PT, R17, UR52, !P0 ;  /* 0x0000003411007c0c */ /* 0x000fe2000c721270 */
[----:B------:R-:W-:Y:S01]  /*bddb0*/  UMOV UR4, UR42 ;  /* 0x0000002a00047c82 */ /* 0x000fe20008000000 */
[----:B------:R-:W-:Y:S01]  /*bddc0*/  LOP3.LUT R20, R20, 0xfffffff7, RZ, 0xc0, !PT ;  /* 0xfffffff714147812 */ /* 0x000fe200078ec0ff */
[----:B------:R-:W-:Y:S01]  /*bddd0*/  VIADD R2, R3, 0xf1 ;  /* 0x000000f103027836 */ /* 0x000fe20000000000 */
[----:B------:R-:W-:Y:S01]  /*bdde0*/  ISETP.LT.AND P0, PT, R15, UR4, !P0 ;  /* 0x000000040f007c0c */ /* 0x000fe2000c701270 */
[----:B------:R-:W-:Y:S01]  /*bddf0*/  ULDC.64 UR52, c[0x0][0x228] ;  /* 0x00008a0000347ab9 */ /* 0x000fe20000000a00 */
[----:B------:R-:W-:Y:S01]  /*bde00*/  UMOV UR46, UR43 ;  /* 0x0000002b002e7c82 */ /* 0x000fe20008000000 */
[----:B------:R-:W-:Y:S01]  /*bde10*/  ULDC UR4, c[0x0][0x248] ;  /* 0x0000920000047ab9 */ /* 0x000fe20000000800 */
[----:B------:R0:W-:Y:S01]  /*bde20*/  STL [R1+0x1054], R0 ;  /* 0x0010540001007387 */ /* 0x0001e20000100800 */
[----:B------:R-:W-:-:S04]  /*bde30*/  ULDC.64 UR42, c[0x0][0x228] ;  /* 0x00008a00002a7ab9 */ /* 0x000fc80000000a00 */
[----:B------:R-:W-:-:S04]  /*bde40*/  @P1 LOP3.LUT R20, R20, 0x8, RZ, 0xfc, !PT ;  /* 0x0000000814141812 */ /* 0x000fc800078efcff */
[----:B------:R-:W-:Y:S01]  /*bde50*/  LOP3.LUT R20, R20, 0xfffffffe, RZ, 0xc0, !PT ;  /* 0xfffffffe14147812 */ /* 0x000fe200078ec0ff */
[----:B0-----:R-:W-:-:S03]  /*bde60*/  VIADD R0, R0, UR4 ;  /* 0x0000000400007c36 */ /* 0x001fc60008000000 */
[----:B------:R-:W-:Y:S02]  /*bde70*/  @P0 LOP3.LUT R20, R20, 0x1, RZ, 0xfc, !PT ;  /* 0x0000000114140812 */ /* 0x000fe400078efcff */
[----:B------:R-:W-:Y:S01]  /*bde80*/  ISETP.GE.AND P0, PT, R2, UR53, PT ;  /* 0x0000003502007c0c */ /* 0x000fe2000bf06270 */
[----:B------:R-:W-:-:S03]  /*bde90*/  UMOV UR4, UR42 ;  /* 0x0000002a00047c82 */ /* 0x000fc60008000000 */
[----:B------:R-:W-:Y:S01]  /*bdea0*/  ISETP.LT.AND P1, PT, R17, UR58, !P0 ;  /* 0x0000003a11007c0c */ /* 0x000fe2000c721270 */
[----:B------:R-:W-:Y:S01]  /*bdeb0*/  VIADD R2, R3, 0xf3 ;  /* 0x000000f303027836 */ /* 0x000fe20000000000 */
[----:B------:R-:W-:Y:S01]  /*bdec0*/  ISETP.LT.AND P0, PT, R15, UR4, !P0 ;  /* 0x000000040f007c0c */ /* 0x000fe2000c701270 */
[----:B------:R-:W-:Y:S01]  /*bded0*/  ULDC.64 UR58, c[0x0][0x228] ;  /* 0x00008a00003a7ab9 */ /* 0x000fe20000000a00 */
[----:B------:R-:W-:Y:S02]  /*bdee0*/  LOP3.LUT R19, R19, 0xbfffffff, RZ, 0xc0, !PT ;  /* 0xbfffffff13137812 */ /* 0x000fe400078ec0ff */
[----:B------:R-:W-:Y:S01]  /*bdef0*/  MOV R22, UR46 ;  /* 0x0000002e00167c02 */ /* 0x000fe20008000f00 */
[----:B------:R-:W-:Y:S01]  /*bdf00*/  UMOV UR50, UR43 ;  /* 0x0000002b00327c82 */ /* 0x000fe20008000000 */
[----:B------:R-:W-:Y:S01]  /*bdf10*/  LOP3.LUT R20, R20, 0xfffffffd, RZ, 0xc0, !PT ;  /* 0xfffffffd14147812 */ /* 0x000fe200078ec0ff */
[----:B------:R-:W-:Y:S01]  /*bdf20*/  ULDC UR4, c[0x0][0x248] ;  /* 0x0000920000047ab9 */ /* 0x000fe20000000800 */
[----:B------:R-:W-:-:S05]  /*bdf30*/  ULDC.64 UR42, c[0x0][0x228] ;  /* 0x00008a00002a7ab9 */ /* 0x000fca0000000a00 */
[----:B------:R-:W-:Y:S02]  /*bdf40*/  @P0 LOP3.LUT R19, R19, 0x40000000, RZ, 0xfc, !PT ;  /* 0x4000000013130812 */ /* 0x000fe400078efcff */
[----:B------:R-:W-:Y:S02]  /*bdf50*/  ISETP.GE.AND P0, PT, R2, UR59, PT ;  /* 0x0000003b02007c0c */ /* 0x000fe4000bf06270 */
[----:B------:R-:W-:Y:S02]  /*bdf60*/  @P1 LOP3.LUT R20, R20, 0x2, RZ, 0xfc, !PT ;  /* 0x0000000214141812 */ /* 0x000fe400078efcff */
[----:B------:R-:W-:Y:S01]  /*bdf70*/  ISETP.LT.AND P1, PT, R17, UR56, !P0 ;  /* 0x0000003811007c0c */ /* 0x000fe2000c721270 */
[----:B------:R-:W-:Y:S01]  /*bdf80*/  STL [R1+0x2c44], R22 ;  /* 0x002c441601007387 */ /* 0x000fe20000100800 */
[----:B------:R-:W-:Y:S01]  /*bdf90*/  LOP3.LUT R19, R19, 0x7fffffff, RZ, 0xc0, !PT ;  /* 0x7fffffff13137812 */ /* 0x000fe200078ec0ff */
[----:B------:R-:W-:Y:S01]  /*bdfa0*/  VIADD R2, R3, 0xf5 ;  /* 0x000000f503027836 */ /* 0x000fe20000000000 */
[----:B------:R-:W-:Y:S01]  /*bdfb0*/  ULDC.64 UR56, c[0x0][0x228] ;  /* 0x00008a0000387ab9 */ /* 0x000fe20000000a00 */
[----:B------:R0:W-:Y:S02]  /*bdfc0*/  STL [R1+0x1058], R0 ;  /* 0x0010580001007387 */ /* 0x0001e40000100800 */
[----:B0-----:R-:W-:Y:S01]  /*bdfd0*/  VIADD R0, R0, UR4 ;  /* 0x0000000400007c36 */ /* 0x001fe20008000000 */
[----:B------:R-:W-:-:S02]  /*bdfe0*/  UMOV UR4, UR42 ;  /* 0x0000002a00047c82 */ /* 0x000fc40008000000 */
[----:B------:R-:W-:Y:S02]  /*bdff0*/  ISETP.LT.AND P0, PT, R15, UR4, !P0 ;  /* 0x000000040f007c0c */ /* 0x000fe4000c701270 */
[----:B------:R-:W-:Y:S01]  /*be000*/  MOV R5, UR50 ;  /* 0x0000003200057c02 */ /* 0x000fe20008000f00 */
[----:B------:R-:W-:Y:S01]  /*be010*/  UMOV UR48, UR43 ;  /* 0x0000002b00307c82 */ /* 0x000fe20008000000 */
[----:B------:R-:W-:Y:S01]  /*be020*/  @P1 LOP3.LUT R19, R19, 0x80000000, RZ, 0xfc, !PT ;  /* 0x8000000013131812 */ /* 0x000fe200078efcff */
[----:B------:R-:W-:Y:S01]  /*be030*/  ULDC UR4, c[0x0][0x248] ;  /* 0x0000920000047ab9 */ /* 0x000fe20000000800 */
[----:B------:R-:W-:Y:S02]  /*be040*/  ULDC.64 UR42, c[0x0][0x228] ;  /* 0x00008a00002a7ab9 */ /* 0x000fe40000000a00 */
[----:B------:R-:W-:-:S05]  /*be050*/  LOP3.LUT R19, R19, 0xefffffff, RZ, 0xc0, !PT ;  /* 0xefffffff13137812 */ /* 0x000fca00078ec0ff */
[----:B------:R-:W-:Y:S02]  /*be060*/  @P0 LOP3.LUT R19, R19, 0x10000000, RZ, 0xfc, !PT ;  /* 0x1000000013130812 */ /* 0x000fe400078efcff */
[----:B------:R-:W-:Y:S01]  /*be070*/  ISETP.GE.AND P0, PT, R2, UR57, PT ;  /* 0x0000003902007c0c */ /* 0x000fe2000bf06270 */
[----:B------:R-:W-:Y:S03]  /*be080*/  STL [R1+0x2c48], R5 ;  /* 0x002c480501007387 */ /* 0x000fe60000100800 */
        /* <DEDUP_REMOVED lines=8> */
[----:B------:R-:W-:Y:S01]  /*be110*/  ISETP.LT.AND P0, PT, R15, UR4, !P0 ;  /* 0x000000040f007c0c */ /* 0x000fe2000c701270 */
[----:B------:R-:W-:Y:S02]  /*be120*/  UMOV UR46, UR43 ;  /* 0x0000002b002e7c82 */ /* 0x000fe40008000000 */
[----:B------:R-:W-:Y:S01]  /*be130*/  @P1 LOP3.LUT R19, R19, 0x20000000, RZ, 0xfc, !PT ;  /* 0x2000000013131812 */ /* 0x000fe200078efcff */
[----:B------:R-:W-:Y:S01]  /*be140*/  ULDC UR4, c[0x0][0x248] ;  /* 0x0000920000047ab9 */ /* 0x000fe20000000800 */
[----:B------:R-:W-:Y:S01]  /*be150*/  MOV R20, UR48 ;  /* 0x0000003000147c02 */ /* 0x000fe20008000f00 */
[----:B------:R-:W-:Y:S01]  /*be160*/  ULDC.64 UR42, c[0x0][0x228] ;  /* 0x00008a00002a7ab9 */ /* 0x000fe20000000a00 */
[----:B------:R-:W-:-:S06]  /*be170*/  LOP3.LUT R19, R19, 0xfbffffff, RZ, 0xc0, !PT ;  /* 0xfbffffff13137812 */ /* 0x000fcc00078ec0ff */
        /* <DEDUP_REMOVED lines=184> */
[----:B------:R-:W-:Y:S02]  /*bed00*/  ULDC.64 UR42, c[0x0][0x228] ;  /* 0x00008a00002a7ab9 */ /* 0x000fe40000000a00 */
[----:B------:R-:W-:-:S04]  /*bed10*/  LOP3.LUT R19, R19, 0xffffffef, RZ, 0xc0, !PT ;  /* 0xffffffef13137812 */ /* 0x000fc800078ec0ff */
[----:B------:R-:W-:Y:S02]  /*bed20*/  @P0 LOP3.LUT R19, R19, 0x10, RZ, 0xfc, !PT ;  /* 0x0000001013130812 */ /* 0x000fe400078efcff */
[----:B------:R-:W-:-:S04]  /*bed30*/  ISETP.GE.AND P0, PT, R4, UR57, PT ;  /* 0x0000003904007c0c */ /* 0x000fc8000bf06270 */
[----:B------:R-:W-:Y:S01]  /*bed40*/  ISETP.LT.AND P1, PT, R17, UR54, !P0 ;  /* 0x0000003611007c0c */ /* 0x000fe2000c721270 */
[----:B------:R-:W-:Y:S01]  /*bed50*/  VIADD R2, R0, UR4 ;  /* 0x0000000400027c36 */ /* 0x000fe20008000000 */
[----:B------:R-:W-:Y:S01]  /*bed60*/  UMOV UR4, UR42 ;  /* 0x0000002a00047c82 */ /* 0x000fe20008000000 */
[----:B------:R-:W-:Y:S01]  /*bed70*/  LOP3.LUT R19, R19, 0xffffffdf, RZ, 0xc0, !PT ;  /* 0xffffffdf13137812 */ /* 0x000fe200078ec0ff */
[----:B------:R-:W-:Y:S01]  /*bed80*/  VIADD R4, R3, 0x10f ;  /* 0x0000010f03047836 */ /* 0x000fe20000000000 */
[----:B------:R-:W-:Y:S01]  /*bed90*/  ISETP.LT.AND P0, PT, R15, UR4, !P0 ;  /* 0x000000040f007c0c */ /* 0x000fe2000c701270 */
[----:B------:R-:W-:Y:S01]  /*beda0*/  ULDC.64 UR54, c[0x0][0x228] ;  /* 0x00008a0000367ab9 */ /* 0x000fe20000000a00 */
[----:B------:R-:W-:Y:S01]  /*bedb0*/  STL [R1+0x108c], R0 ;  /* 0x00108c0001007387 */ /* 0x000fe20000100800 */
[----:B------:R-:W-:Y:S01]  /*bedc0*/  UMOV UR46, UR43 ;  /* 0x0000002b002e7c82 */ /* 0x000fe20008000000 */
[----:B------:R-:W-:Y:S01]  /*bedd0*/  ULDC UR4, c[0x0][0x248] ;  /* 0x0000920000047ab9 */ /* 0x000fe20000000800 */
[----:B------:R-:W-:-:S03]  /*bede0*/  ULDC.64 UR42, c[0x0][0x228] ;  /* 0x00008a00002a7ab9 */ /* 0x000fc60000000a00 */
[----:B------:R-:W-:-:S04]  /*bedf0*/  @P1 LOP3.LUT R19, R19, 0x20, RZ, 0xfc, !PT ;  /* 0x0000002013131812 */ /* 0x000fc800078efcff */
[----:B------:R-:W-:-:S04]  /*bee00*/  LOP3.LUT R19, R19, 0xfffffffb, RZ, 0xc0, !PT ;  /* 0xfffffffb13137812 */ /* 0x000fc800078ec0ff */
[----:B------:R-:W-:Y:S02]  /*bee10*/  @P0 LOP3.LUT R19, R19, 0x4, RZ, 0xfc, !PT ;  /* 0x0000000413130812 */ /* 0x000fe400078efcff */
[----:B------:R-:W-:-:S04]  /*bee20*/  ISETP.GE.AND P0, PT, R4, UR55, PT ;  /* 0x0000003704007c0c */ /* 0x000fc8000bf06270 */
[----:B------:R-:W-:Y:S01]  /*bee30*/  ISETP.LT.AND P1, PT, R17, UR52, !P0 ;  /* 0x0000003411007c0c */ /* 0x000fe2000c721270 */
[----:B------:R0:W-:Y:S01]  /*bee40*/  STL [R1+0x1090], R2 ;  /* 0x0010900201007387 */ /* 0x0001e20000100800 */
[----:B------:R-:W-:Y:S01]  /*bee50*/  LOP3.LUT R19, R19, 0xfffffff7, RZ, 0xc0, !PT ;  /* 0xfffffff713137812 */ /* 0x000fe200078ec0ff */
[----:B------:R-:W-:Y:S01]  /*bee60*/  VIADD R4, R3, 0x111 ;  /* 0x0000011103047836 */ /* 0x000fe20000000000 */
[----:B------:R-:W-:Y:S01]  /*bee70*/  ULDC.64 UR52, c[0x0][0x228] ;  /* 0x00008a0000347ab9 */ /* 0x000fe20000000a00 */
[----:B0-----:R-:W-:Y:S01]  /*bee80*/  VIADD R2, R2, UR4 ;  /* 0x0000000402027c36 */ /* 0x001fe20008000000 */
[----:B------:R-:W-:Y:S02]  /*bee90*/  UMOV UR4, UR42 ;  /* 0x0000002a00047c82 */ /* 0x000fe40008000000 */
[----:B------:R-:W-:Y:S01]  /*beea0*/  ISETP.LT.AND P0, PT, R15, UR4, !P0 ;  /* 0x000000040f007c0c */ /* 0x000fe2000c701270 */
[----:B------:R-:W-:-:S04]  /*beeb0*/  ULDC UR4, c[0x0][0x248] ;  /* 0x0000920000047ab9 */ /* 0x000fc80000000800 */
[----:B------:R-:W-:-:S04]  /*beec0*/  @P1 LOP3.LUT R19, R19, 0x8, RZ, 0xfc, !PT ;  /* 0x0000000813131812 */ /* 0x000fc800078efcff */
[----:B------:R-:W-:Y:S02]  /*beed0*/  LOP3.LUT R19, R19, 0xfffffffe, RZ, 0xc0, !PT ;  /* 0xfffffffe13137812 */ /* 0x000fe400078ec0ff */
[----:B------:R-:W-:Y:S01]  /*beee0*/  MOV R8, UR50 ;  /* 0x0000003200087c02 */ /* 0x000fe20008000f00 */
[----:B------:R-:W-:Y:S01]  /*beef0*/  UMOV UR50, UR43 ;  /* 0x0000002b00327c82 */ /* 0x000fe20008000000 */
[----:B------:R0:W-:Y:S01]  /*bef00*/  STL [R1+0x1094], R2 ;  /* 0x0010940201007387 */ /* 0x0001e20000100800 */
[----:B------:R-:W-:Y:S01]  /*bef10*/  ULDC.64 UR42, c[0x0][0x228] ;  /* 0x00008a00002a7ab9 */ /* 0x000fe20000000a00 */
[----:B------:R-:W-:Y:S02]  /*bef20*/  @P0 LOP3.LUT R19, R19, 0x1, RZ, 0xfc, !PT ;  /* 0x0000000113130812 */ /* 0x000fe400078efcff */
[----:B------:R-:W-:Y:S01]  /*bef30*/  ISETP.GE.AND P0, PT, R4, UR53, PT ;  /* 0x0000003504007c0c */ /* 0x000fe2000bf06270 */
[----:B0-----:R-:W-:Y:S01]  /*bef40*/  VIADD R2, R2, UR4 ;  /* 0x0000000402027c36 */ /* 0x001fe20008000000 */
[----:B------:R-:W-:-:S02]  /*bef50*/  UMOV UR4, UR42 ;  /* 0x0000002a00047c82 */ /* 0x000fc40008000000 */
[----:B------:R-:W-:Y:S01]  /*bef60*/  ISETP.LT.AND P1, PT, R17, UR58, !P0 ;  /* 0x0000003a11007c0c */ /* 0x000fe2000c721270 */
[----:B------:R-:W-:Y:S01]  /*bef70*/  VIADD R4, R3, 0x113 ;  /* 0x0000011303047836 */ /* 0x000fe20000000000 */
[----:B------:R-:W-:Y:S01]  /*bef80*/  ISETP.LT.AND P0, PT, R15, UR4, !P0 ;  /* 0x000000040f007c0c */ /* 0x000fe2000c701270 */
[----:B------:R-:W-:Y:S01]  /*bef90*/  ULDC.64 UR58, c[0x0][0x228] ;  /* 0x00008a00003a7ab9 */ /* 0x000fe20000000a00 */
[----:B------:R-:W-:Y:S01]  /*befa0*/  LOP3.LUT R13, R13, 0xbfffffff, RZ, 0xc0, !PT ;  /* 0xbfffffff0d0d7812 */ /* 0x000fe200078ec0ff */
[----:B------:R-:W-:Y:S01]  /*befb0*/  ULDC UR4, c[0x0][0x248] ;  /* 0x0000920000047ab9 */ /* 0x000fe20000000800 */
[----:B------:R-:W-:Y:S02]  /*befc0*/  LOP3.LUT R19, R19, 0xfffffffd, RZ, 0xc0, !PT ;  /* 0xfffffffd13137812 */ /* 0x000fe400078ec0ff */
[----:B------:R-:W-:-:S07]  /*befd0*/  MOV R21, UR48 ;  /* 0x0000003000157c02 */ /* 0x000fce0008000f00 */
[----:B------:R-:W-:Y:S02]  /*befe0*/  @P0 LOP3.LUT R13, R13, 0x40000000, RZ, 0xfc, !PT ;  /* 0x400000000d0d0812 */ /* 0x000fe400078efcff */
[----:B------:R-:W-:Y:S02]  /*beff0*/  ISETP.GE.AND P0, PT, R4, UR59, PT ;  /* 0x0000003b04007c0c */ /* 0x000fe4000bf06270 */
[----:B------:R-:W-:Y:S02]  /*bf000*/  @P1 LOP3.LUT R19, R19, 0x2, RZ, 0xfc, !PT ;  /* 0x0000000213131812 */ /* 0x000fe400078efcff */
[----:B------:R-:W-:Y:S01]  /*bf010*/  ISETP.LT.AND P1, PT, R17, UR56, !P0 ;  /* 0x0000003811007c0c */ /* 0x000fe2000c721270 */
[----:B------:R-:W-:Y:S01]  /*bf020*/  UMOV UR48, UR43 ;  /* 0x0000002b00307c82 */ /* 0x000fe20008000000 */
[----:B------:R0:W-:Y:S01]  /*bf030*/  STL [R1+0x1098], R2 ;  /* 0x0010980201007387 */ /* 0x0001e20000100800 */
[----:B------:R-:W-:Y:S01]  /*bf040*/  ULDC.64 UR42, c[0x0][0x228] ;  /* 0x00008a00002a7ab9 */ /* 0x000fe20000000a00 */
[----:B------:R-:W-:Y:S01]  /*bf050*/  LOP3.LUT R13, R13, 0x7fffffff, RZ, 0xc0, !PT ;  /* 0x7fffffff0d0d7812 */ /* 0x000fe200078ec0ff */
[----:B------:R-:W-:Y:S01]  /*bf060*/  VIADD R4, R3, 0x115 ;  /* 0x0000011503047836 */ /* 0x000fe20000000000 */
[----:B------:R-:W-:Y:S01]  /*bf070*/  ULDC.64 UR56, c[0x0][0x228] ;  /* 0x00008a0000387ab9 */ /* 0x000fe20000000a00 */
[----:B0-----:R-:W-:Y:S01]  /*bf080*/  VIADD R2, R2, UR4 ;  /* 0x0000000402027c36 */ /* 0x001fe20008000000 */
[----:B------:R-:W-:-:S02]  /*bf090*/  UMOV UR4, UR42 ;  /* 0x0000002a00047c82 */ /* 0x000fc40008000000 */
[----:B------:R-:W-:Y:S01]  /*bf0a0*/  ISETP.LT.AND P0, PT, R15, UR4, !P0 ;  /* 0x000000040f007c0c */ /* 0x000fe2000c701270 */
[----:B------:R-:W-:Y:S02]  /*bf0b0*/  STL [R1+0x2afc], R19 ;  /* 0x002afc1301007387 */ /* 0x000fe40000100800 */
[----:B------:R-:W-:Y:S01]  /*bf0c0*/  @P1 LOP3.LUT R13, R13, 0x80000000, RZ, 0xfc, !PT ;  /* 0x800000000d0d1812 */ /* 0x000fe200078efcff */
[----:B------:R-:W-:-:S03]  /*bf0d0*/  ULDC UR4, c[0x0][0x248] ;  /* 0x0000920000047ab9 */ /* 0x000fc60000000800 */
[----:B------:R-:W-:-:S06]  /*bf0e0*/  LOP3.LUT R13, R13, 0xefffffff, RZ, 0xc0, !PT ;  /* 0xefffffff0d0d7812 */ /* 0x000fcc00078ec0ff */
[----:B------:R-:W-:Y:S02]  /*bf0f0*/  @P0 LOP3.LUT R13, R13, 0x10000000, RZ, 0xfc, !PT ;  /* 0x100000000d0d0812 */ /* 0x000fe400078efcff */
[----:B------:R-:W-:Y:S02]  /*bf100*/  ISETP.GE.AND P0, PT, R4, UR57, PT ;  /* 0x0000003904007c0c */ /* 0x000fe4000bf06270 */
[----:B------:R-:W-:Y:S02]  /*bf110*/  MOV R0, UR46 ;  /* 0x0000002e00007c02 */ /* 0x000fe40008000f00 */
        /* <DEDUP_REMOVED lines=10> */
[----:B------:R-:W-:Y:S02]  /*bf1c0*/  ULDC UR4, c[0x0][0x248] ;  /* 0x0000920000047ab9 */ /* 0x000fe40000000800 */
[----:B------:R-:W-:-:S04]  /*bf1d0*/  @P1 LOP3.LUT R13, R13, 0x20000000, RZ, 0xfc, !PT ;  /* 0x200000000d0d1812 */ /* 0x000fc800078efcff */
        /* <DEDUP_REMOVED lines=54> */
[----:B------:R-:W-:Y:S01]  /*bf540*/  ULDC.64 UR42, c[0x0][0x228] ;  /* 0x00008a00002a7ab9 */ /* 0x000fe20000000a00 */
[----:B------:R-:W-:Y:S01]  /*bf550*/  VIADD R4, R2, UR4 ;  /* 0x0000000402047c36 */ /* 0x000fe20008000000 */
[----:B------:R-:W-:Y:S01]  /*bf560*/  UMOV UR4, UR42 ;  /* 0x0000002a00047c82 */ /* 0x000fe20008000000 */
[----:B------:R-:W-:Y:S01]  /*bf570*/  LOP3.LUT R13, R13, 0xffdfffff, RZ, 0xc0, !PT ;  /* 0xffdfffff0d0d7812 */ /* 0x000fe200078ec0ff */
[----:B------:R-:W-:Y:S01]  /*bf580*/  VIADD R6, R3, 0x11f ;  /* 0x0000011f03067836 */ /* 0x000fe20000000000 */
[----:B------:R-:W-:Y:S01]  /*bf590*/  ISETP.LT.AND P0, PT, R15, UR4, !P0 ;  /* 0x000000040f007c0c */ /* 0x000fe2000c701270 */
[----:B------:R-:W-:Y:S01]  /*bf5a0*/  ULDC.64 UR54, c[0x0][0x228] ;  /* 0x00008a0000367ab9 */ /* 0x000fe20000000a00 */
[----:B------:R-:W-:-:S04]  /*bf5b0*/  MOV R10, UR48 ;  /* 0x00000030000a7c02 */ /* 0x000fc80008000f00 */
[----:B------:R-:W-:Y:S01]  /*bf5c0*/  @P1 LOP3.LUT R13, R13, 0x200000, RZ, 0xfc, !PT ;  /* 0x002000000d0d1812 */ /* 0x000fe200078efcff */
[----:B------:R-:W-:Y:S01]  /*bf5d0*/  STL [R1+0x10b8], R2 ;  /* 0x0010b80201007387 */ /* 0x000fe20000100800 */
[----:B------:R-:W-:Y:S02]  /*bf5e0*/  ULDC UR4, c[0x0][0x248] ;  /* 0x0000920000047ab9 */ /* 0x000fe40000000800 */
[----:B------:R-:W-:-:S04]  /*bf5f0*/  LOP3.LUT R13, R13, 0xfffbffff, RZ, 0xc0, !PT ;  /* 0xfffbffff0d0d7812 */ /* 0x000fc800078ec0ff */
[----:B------:R-:W-:Y:S02]  /*bf600*/  @P0 LOP3.LUT R13, R13, 0x40000, RZ, 0xfc, !PT ;  /* 0x000400000d0d0812 */ /* 0x000fe400078efcff */
[----:B------:R-:W-:Y:S01]  /*bf610*/  ISETP.GE.AND P0, PT, R6, UR55, PT ;  /* 0x0000003706007c0c */ /* 0x000fe2000bf06270 */
[----:B------:R-:W-:Y:S01]  /*bf620*/  UMOV UR48, UR43 ;  /* 0x0000002b00307c82 */ /* 0x000fe20008000000 */
[----:B------:R0:W-:Y:S01]  /*bf630*/  STL [R1+0x10bc], R4 ;  /* 0x0010bc0401007387 */ /* 0x0001e20000100800 */
[----:B------:R-:W-:Y:S01]  /*bf640*/  ULDC.64 UR42, c[0x0][0x228] ;  /* 0x00008a00002a7ab9 */ /* 0x000fe20000000a00 */
[----:B------:R-:W-:Y:S02]  /*bf650*/  ISETP.LT.AND P1, PT, R17, UR52, !P0 ;  /* 0x0000003411007c0c */ /* 0x000fe4000c721270 */
[----:B------:R-:W-:Y:S01]  /*bf660*/  LOP3.LUT R13, R13, 0xfff7ffff, RZ, 0xc0, !PT ;  /* 0xfff7ffff0d0d7812 */ /* 0x000fe200078ec0ff */
[----:B------:R-:W-:Y:S01]  /*bf670*/  VIADD R6, R3, 0x121 ;  /* 0x0000012103067836 */ /* 0x000fe20000000000 */
[----:B------:R-:W-:Y:S01]  /*bf680*/  ULDC.64 UR52, c[0x0][0x228] ;  /* 0x00008a0000347ab9 */ /* 0x000fe20000000a00 */
[----:B0-----:R-:W-:Y:S01]  /*bf690*/  VIADD R4, R4, UR4 ;  /* 0x0000000404047c36 */ /* 0x001fe20008000000 */
[----:B------:R-:W-:-:S02]  /*bf6a0*/  UMOV UR4, UR42 ;  /* 0x0000002a00047c82 */ /* 0x000fc40008000000 */
[----:B------:R-:W-:Y:S01]  /*bf6b0*/  ISETP.LT.AND P0, PT, R15, UR4, !P0 ;  /* 0x000000040f007c0c */ /* 0x000fe2000c701270 */
[----:B------:R-:W-:-:S04]  /*bf6c0*/  ULDC UR4, c[0x0][0x248] ;  /* 0x0000920000047ab9 */ /* 0x000fc80000000800 */
[----:B------:R-:W-:-:S04]  /*bf6d0*/  @P1 LOP3.LUT R13, R13, 0x80000, RZ, 0xfc, !PT ;  /* 0x000800000d0d1812 */ /* 0x000fc800078efcff */
[----:B------:R-:W-:-:S04]  /*bf6e0*/  LOP3.LUT R13, R13, 0xfffeffff, RZ, 0xc0, !PT ;  /* 0xfffeffff0d0d7812 */ /* 0x000fc800078ec0ff */
        /* <DEDUP_REMOVED lines=73> */
[----:B------:R-:W-:Y:S01]  /*bfb80*/  ULDC.64 UR58, c[0x0][0x228] ;  /* 0x00008a00003a7ab9 */ /* 0x000fe20000000a00 */
[----:B------:R-:W-:Y:S01]  /*bfb90*/  ISETP.LT.AND P0, PT, R15, UR4, !P0 ;  /* 0x000000040f007c0c */ /* 0x000fe2000c701270 */
[----:B------:R-:W-:Y:S01]  /*bfba0*/  STL [R1+0x10d0], R6 ;  /* 0x0010d00601007387 */ /* 0x000fe20000100800 */
[----:B------:R-:W-:-:S04]  /*bfbb0*/  R2UR UR42, R28 ;  /* 0x000000001c2a72ca */ /* 0x000fc800000e0000 */
[----:B------:R-:W-:Y:S01]  /*bfbc0*/  @P1 LOP3.LUT R13, R13, 0x200, RZ, 0xfc, !PT ;  /* 0x000002000d0d1812 */ /* 0x000fe200078efcff */
[----:B------:R-:W-:Y:S01]  /*bfbd0*/  VIADD R28, R3, 0x12b ;  /* 0x0000012b031c7836 */ /* 0x000fe20000000000 */
[----:B------:R-:W-:Y:S01]  /*bfbe0*/  UMOV UR12, UR30 ;  /* 0x0000001e000c7c82 */ /* 0x000fe20008000000 */
[----:B------:R-:W-:Y:S01]  /*bfbf0*/  UMOV UR38, UR31 ;  /* 0x0000001f00267c82 */ /* 0x000fe20008000000 */
[----:B------:R-:W-:Y:S01]  /*bfc00*/  LOP3.LUT R13, R13, 0xffffffbf, RZ, 0xc0, !PT ;  /* 0xffffffbf0d0d7812 */ /* 0x000fe200078ec0ff */
[----:B------:R-:W-:Y:S01]  /*bfc10*/  ULDC UR4, c[0x0][0x248] ;  /* 0x0000920000047ab9 */ /* 0x000fe20000000800 */
[----:B------:R0:W-:Y:S01]  /*bfc20*/  STL [R1+0x10d4], R7 ;  /* 0x0010d40701007387 */ /* 0x0001e20000100800 */
[----:B------:R-:W-:Y:S01]  /*bfc30*/  ULDC.64 UR30, c[0x0][0x228] ;  /* 0x00008a00001e7ab9 */ /* 0x000fe20000000a00 */
[----:B------:R-:W-:Y:S02]  /*bfc40*/  @P0 LOP3.LUT R13, R13, 0x40, RZ, 0xfc, !PT ;  /* 0x000000400d0d0812 */ /* 0x000fe400078efcff */
[----:B------:R-:W-:-:S04]  /*bfc50*/  ISETP.GE.AND P0, PT, R28, UR59, PT ;  /* 0x0000003b1c007c0c */ /* 0x000fc8000bf06270 */
[----:B------:R-:W-:Y:S01]  /*bfc60*/  ISETP.LT.AND P1, PT, R17, UR56, !P0 ;  /* 0x0000003811007c0c */ /* 0x000fe2000c721270 */
[----:B0-----:R-:W-:Y:S01]  /*bfc70*/  VIADD R7, R7, UR4 ;  /* 0x0000000407077c36 */ /* 0x001fe20008000000 */
[----:B------:R-:W-:Y:S01]  /*bfc80*/  UMOV UR4, UR30 ;  /* 0x0000001e00047c82 */ /* 0x000fe20008000000 */
[----:B------:R-:W-:Y:S01]  /*bfc90*/  MOV R4, UR48 ;  /* 0x0000003000047c02 */ /* 0x000fe20008000f00 */
[----:B------:R-:W-:Y:S01]  /*bfca0*/  UMOV UR48, UR43 ;  /* 0x0000002b00307c82 */ /* 0x000fe20008000000 */
[----:B------:R-:W-:Y:S02]  /*bfcb0*/  ISETP.LT.AND P0, PT, R15, UR4, !P0 ;  /* 0x000000040f007c0c */ /* 0x000fe4000c701270 */
[----:B------:R-:W-:Y:S01]  /*bfcc0*/  LOP3.LUT R13, R13, 0xffffff7f, RZ, 0xc0, !PT ;  /* 0xffffff7f0d0d7812 */ /* 0x000fe200078ec0ff */
[----:B------:R-:W-:Y:S01]  /*bfcd0*/  VIADD R28, R3, 0x12d ;  /* 0x0000012d031c7836 */ /* 0x000fe20000000000 */
[----:B------:R-:W-:Y:S01]  /*bfce0*/  R2UR UR43, R11 ;  /* 0x000000000b2b72ca */ /* 0x000fe200000e0000 */
[----:B------:R-:W-:Y:S01]  /*bfcf0*/  ULDC.64 UR56, c[0x0][0x228] ;  /* 0x00008a0000387ab9 */ /* 0x000fe20000000a00 */
[----:B------:R-:W2:Y:S02]  /*bfd00*/  LDL.LU R11, [R1+0x2cc8] ;  /* 0x002cc800010b7983 */ /* 0x000ea40000300800 */
[----:B------:R-:W-:Y:S01]  /*bfd10*/  @P1 LOP3.LUT R13, R13, 0x80, RZ, 0xfc, !PT ;  /* 0x000000800d0d1812 */ /* 0x000fe200078efcff */
[----:B------:R-:W-:-:S03]  /*bfd20*/  ULDC UR4, c[0x0][0x248] ;  /* 0x0000920000047ab9 */ /* 0x000fc60000000800 */
[----:B------:R-:W-:Y:S02]  /*bfd30*/  LOP3.LUT R13, R13, 0xffffffef, RZ, 0xc0, !PT ;  /* 0xffffffef0d0d7812 */ /* 0x000fe400078ec0ff */
[----:B------:R-:W-:Y:S01]  /*bfd40*/  MOV R25, UR46 ;  /* 0x0000002e00197c02 */ /* 0x000fe20008000f00 */
[----:B------:R-:W-:Y:S01]  /*bfd50*/  UMOV UR46, UR31 ;  /* 0x0000001f002e7c82 */ /* 0x000fe20008000000 */
[----:B------:R-:W-:Y:S01]  /*bfd60*/  @P0 LOP3.LUT R13, R13, 0x10, RZ, 0xfc, !PT ;  /* 0x000000100d0d0812 */ /* 0x000fe200078efcff */
[----:B------:R0:W-:Y:S01]  /*bfd70*/  STL [R1+0x10d8], R7 ;  /* 0x0010d80701007387 */ /* 0x0001e20000100800 */
[----:B------:R-:W-:Y:S01]  /*bfd80*/  ISETP.GE.AND P0, PT, R28, UR57, PT ;  /* 0x000000391c007c0c */ /* 0x000fe2000bf06270 */
[----:B------:R-:W-:-:S03]  /*bfd90*/  ULDC.64 UR30, c[0x0][0x228] ;  /* 0x00008a00001e7ab9 */ /* 0x000fc60000000a00 */
[----:B------:R-:W-:Y:S01]  /*bfda0*/  ISETP.LT.AND P1, PT, R17, UR54, !P0 ;  /* 0x0000003611007c0c */ /* 0x000fe2000c721270 */
[----:B0-----:R-:W-:Y:S01]  /*bfdb0*/  VIADD R7, R7, UR4 ;  /* 0x0000000407077c36 */ /* 0x001fe20008000000 */
[----:B------:R-:W-:Y:S01]  /*bfdc0*/  UMOV UR4, UR30 ;  /* 0x0000001e00047c82 */ /* 0x000fe20008000000 */
[----:B------:R-:W-:Y:S02]  /*bfdd0*/  MOV R24, UR50 ;  /* 0x0000003200187c02 */ /* 0x000fe40008000f00 */
[----:B------:R-:W-:Y:S02]  /*bfde0*/  MOV R6, UR48 ;  /* 0x0000003000067c02 */ /* 0x000fe40008000f00 */
[----:B------:R-:W-:Y:S01]  /*bfdf0*/  LOP3.LUT R13, R13, 0xffffffdf, RZ, 0xc0, !PT ;  /* 0xffffffdf0d0d7812 */ /* 0x000fe200078ec0ff */
[----:B------:R-:W-:Y:S01]  /*bfe00*/  VIADD R28, R3, 0x12f ;  /* 0x0000012f031c7836 */ /* 0x000fe20000000000 */
[----:B------:R-:W-:Y:S01]  /*bfe10*/  ISETP.LT.AND P0, PT, R15, UR4, !P0 ;  /* 0x000000040f007c0c */ /* 0x000fe2000c701270 */
[----:B------:R-:W-:Y:S01]  /*bfe20*/  ULDC UR4, c[0x0][0x248] ;  /* 0x0000920000047ab9 */ /* 0x000fe20000000800 */
[----:B------:R0:W-:Y:S01]  /*bfe30*/  STL [R1+0x10dc], R7 ;  /* 0x0010dc0701007387 */ /* 0x0001e20000100800 */
[----:B------:R-:W-:Y:S01]  /*bfe40*/  UMOV UR50, UR31 ;  /* 0x0000001f00327c82 */ /* 0x000fe20008000000 */
[----:B------:R-:W-:Y:S01]  /*bfe50*/  ULDC.64 UR30, c[0x0][0x228] ;  /* 0x00008a00001e7ab9 */ /* 0x000fe20000000a00 */
[----:B------:R-:W-:Y:S01]  /*bfe60*/  ULDC.64 UR54, c[0x0][0x228] ;  /* 0x00008a0000367ab9 */ /* 0x000fe20000000a00 */
[----:B------:R-:W-:Y:S01]  /*bfe70*/  UMOV UR48, UR31 ;  /* 0x0000001f00307c82 */ /* 0x000fe20008000000 */
[----:B------:R-:W-:Y:S01]  /*bfe80*/  R2UR UR31, R12 ;  /* 0x000000000c1f72ca */ /* 0x000fe200000e0000 */
[----:B0-----:R-:W-:Y:S01]  /*bfe90*/  VIADD R7, R7, UR4 ;  /* 0x0000000407077c36 */ /* 0x001fe20008000000 */
[----:B------:R-:W-:Y:S01]  /*bfea0*/  UMOV UR4, UR30 ;  /* 0x0000001e00047c82 */ /* 0x000fe20008000000 */
[----:B------:R-:W-:-:S03]  /*bfeb0*/  R2UR UR30, R26 ;  /* 0x000000001a1e72ca */ /* 0x000fc600000e0000 */
[----:B------:R0:W-:Y:S04]  /*bfec0*/  STL [R1+0x10e0], R7 ;  /* 0x0010e00701007387 */ /* 0x0001e80000100800 */
[----:B------:R-:W3:Y:S04]  /*bfed0*/  LDL.LU R12, [R1+0x2cc4] ;  /* 0x002cc400010c7983 */ /* 0x000ee80000300800 */
[----:B------:R-:W4:Y:S01]  /*bfee0*/  LDL.LU R26, [R1+0x2cc0] ;  /* 0x002cc000011a7983 */ /* 0x000f220000300800 */
[----:B------:R-:W-:-:S04]  /*bfef0*/  @P1 LOP3.LUT R13, R13, 0x20, RZ, 0xfc, !PT ;  /* 0x000000200d0d1812 */ /* 0x000fc800078efcff */
[----:B------:R-:W-:-:S04]  /*bff00*/  LOP3.LUT R13, R13, 0xfffffffb, RZ, 0xc0, !PT ;  /* 0xfffffffb0d0d7812 */ /* 0x000fc800078ec0ff */
[----:B------:R-:W-:Y:S02]  /*bff10*/  @P0 LOP3.LUT R13, R13, 0x4, RZ, 0xfc, !PT ;  /* 0x000000040d0d0812 */ /* 0x000fe400078efcff */
[----:B------:R-:W-:-:S04]  /*bff20*/  ISETP.GE.AND P0, PT, R28, UR55, PT ;  /* 0x000000371c007c0c */ /* 0x000fc8000bf06270 */
[----:B------:R-:W-:Y:S02]  /*bff30*/  ISETP.LT.AND P1, PT, R17, UR52, !P0 ;  /* 0x0000003411007c0c */ /* 0x000fe4000c721270 */
[----:B------:R-:W-:Y:S01]  /*bff40*/  LOP3.LUT R13, R13, 0xfffffff7, RZ, 0xc0, !PT ;  /* 0xfffffff70d0d7812 */ /* 0x000fe200078ec0ff */
[----:B------:R-:W-:Y:S01]  /*bff50*/  VIADD R28, R3, 0x131 ;  /* 0x00000131031c7836 */ /* 0x000fe20000000000 */
[----:B------:R-:W-:Y:S01]  /*bff60*/  ISETP.LT.AND P0, PT, R15, UR4, !P0 ;  /* 0x000000040f007c0c */ /* 0x000fe2000c701270 */
[----:B------:R-:W-:Y:S01]  /*bff70*/  ULDC UR4, c[0x0][0x248] ;  /* 0x0000920000047ab9 */ /* 0x000fe20000000800 */
[----:B------:R-:W-:Y:S01]  /*bff80*/  ULDC.64 UR52, c[0x0][0x228] ;  /* 0x00008a0000347ab9 */ /* 0x000fe20000000a00 */
[----:B0-----:R-:W-:-:S06]  /*bff90*/  VIADD R7, R7, UR4 ;  /* 0x0000000407077c36 */ /* 0x001fcc0008000000 */
[----:B------:R-:W-:-:S04]  /*bffa0*/  @P1 LOP3.LUT R13, R13, 0x8, RZ, 0xfc, !PT ;  /* 0x000000080d0d1812 */ /* 0x000fc800078efcff */
[----:B------:R-:W-:Y:S01]  /*bffb0*/  LOP3.LUT R13, R13, 0xfffffffe, RZ, 0xc0, !PT ;  /* 0xfffffffe0d0d7812 */ /* 0x000fe200078ec0ff */
[----:B------:R-:W-:Y:S03]  /*bffc0*/  STL [R1+0x10e4], R7 ;  /* 0x0010e40701007387 */ /* 0x000fe60000100800 */
[----:B------:R-:W-:Y:S02]  /*bffd0*/  @P0 LOP3.LUT R13, R13, 0x1, RZ, 0xfc, !PT ;  /* 0x000000010d0d0812 */ /* 0x000fe400078efcff */
[----:B------:R-:W-:Y:S02]  /*bffe0*/  ISETP.GE.AND P0, PT, R28, UR53, PT ;  /* 0x000000351c007c0c */ /* 0x000fe4000bf06270 */
[----:B------:R-:W3:Y:S02]  /*bfff0*/  LDL.LU R28, [R1+0x2cbc] ;  /* 0x002cbc00011c7983 */ /* 0x000ee40000300800 */
[----:B------:R-:W-:Y:S01]  /*c0000*/  ISETP.LT.AND P1, PT, R17, UR58, !P0 ;  /* 0x0000003a11007c0c */ /* 0x000fe2000c721270 */
[----:B------:R-:W-:Y:S01]  /*c0010*/  UMOV UR24, UR12 ;  /* 0x0000000c00187c82 */ /* 0x000fe20008000000 */
[----:B------:R-:W-:Y:S01]  /*c0020*/  UMOV UR12, UR38 ;  /* 0x00000026000c7c82 */ /* 0x000fe20008000000 */
[----:B------:R-:W-:Y:S01]  /*c0030*/  UMOV UR36, UR18 ;  /* 0x0000001200247c82 */ /* 0x000fe20008000000 */
[----:B------:R-:W-:Y:S01]  /*c0040*/  UMOV UR38, UR19 ;  /* 0x0000001300267c82 */ /* 0x000fe20008000000 */
[----:B------:R-:W-:Y:S01]  /*c0050*/  ULDC.64 UR18, c[0x0][0x228] ;  /* 0x00008a0000127ab9 */ /* 0x000fe20000000a00 */
[----:B------:R-:W-:Y:S01]  /*c0060*/  LOP3.LUT R13, R13, 0xfffffffd, RZ, 0xc0, !PT ;  /* 0xfffffffd0d0d7812 */ /* 0x000fe200078ec0ff */
[----:B------:R-:W-:Y:S01]  /*c0070*/  UMOV UR4, UR18 ;  /* 0x0000001200047c82 */ /* 0x000fe20008000000 */
[----:B------:R-:W-:Y:S01]  /*c0080*/  ULDC.64 UR58, c[0x0][0x228] ;  /* 0x00008a00003a7ab9 */ /* 0x000fe20000000a00 */
[----:B------:R-:W-:-:S04]  /*c0090*/  ISETP.LT.AND P0, PT, R15, UR4, !P0 ;  /* 0x000000040f007c0c */ /* 0x000fc8000c701270 */
[----:B------:R-:W-:Y:S01]  /*c00a0*/  @P1 LOP3.LUT R13, R13, 0x2, RZ, 0xfc, !PT ;  /* 0x000000020d0d1812 */ /* 0x000fe200078efcff */
[----:B------:R-:W-:Y:S01]  /*c00b0*/  UMOV UR55, UR60 ;  /* 0x0000003c00377c82 */ /* 0x000fe20008000000 */
[----:B------:R-:W-:Y:S01]  /*c00c0*/  UMOV UR18, UR61 ;  /* 0x0000003d00127c82 */ /* 0x000fe20008000000 */
[----:B------:R-:W-:Y:S01]  /*c00d0*/  ULDC UR4, c[0x0][0x248] ;  /* 0x0000920000047ab9 */ /* 0x000fe20000000800 */
[----:B------:R-:W-:Y:S01]  /*c00e0*/  ULDC.64 UR60, c[0x0][0x228] ;  /* 0x00008a00003c7ab9 */ /* 0x000fe20000000a00 */
[----:B------:R0:W-:Y:S02]  /*c00f0*/  STL [R1+0x2b00], R13 ;  /* 0x002b000d01007387 */ /* 0x0001e40000100800 */
[----:B0-----:R-:W-:Y:S02]  /*c0100*/  VIADD R13, R3, 0x133 ;  /* 0x00000133030d7836 */ /* 0x001fe40000000000 */
[----:B------:R-:W-:Y:S01]  /*c0110*/  VIADD R7, R7, UR4 ;  /* 0x0000000407077c36 */ /* 0x000fe20008000000 */
[----:B------:R-:W-:-:S04]  /*c0120*/  UMOV UR4, UR60 ;  /* 0x0000003c00047c82 */ /* 0x000fc80008000000 */
[----:B------:R0:W-:Y:S01]  /*c0130*/  STL [R1+0x10e8], R7 ;  /* 0x0010e80701007387 */ /* 0x0001e20000100800 */
[----:B------:R-:W-:Y:S01]  /*c0140*/  MOV R23, UR46 ;  /* 0x0000002e00177c02 */ /* 0x000fe20008000f00 */
[----:B------:R-:W-:Y:S01]  /*c0150*/  UMOV UR46, UR19 ;  /* 0x00000013002e7c82 */ /* 0x000fe20008000000 */
[----:B------:R-:W-:Y:S01]  /*c0160*/  UMOV UR53, UR61 ;  /* 0x0000003d00357c82 */ /* 0x000fe20008000000 */
[----:B--2---:R-:W-:-:S04]  /*c0170*/  LOP3.LUT R11, R11, 0xbfffffff, RZ, 0xc0, !PT ;  /* 0xbfffffff0b0b7812 */ /* 0x004fc800078ec0ff */
        /* <DEDUP_REMOVED lines=9> */
[----:B------:R-:W-:Y:S01]  /*c0210*/  @P1 LOP3.LUT R11, R11, 0x80000000, RZ, 0xfc, !PT ;  /* 0x800000000b0b1812 */ /* 0x000fe200078efcff */
[----:B------:R-:W-:-:S03]  /*c0220*/  UMOV UR4, UR57 ;  /* 0x0000003900047c82 */ /* 0x000fc60008000000 */
[----:B------:R-:W-:-:S04]  /*c0230*/  LOP3.LUT R11, R11, 0xefffffff, RZ, 0xc0, !PT ;  /* 0xefffffff0b0b7812 */ /* 0x000fc800078ec0ff */
[----:B------:R-:W-:Y:S02]  /*c0240*/  @P0 LOP3.LUT R11, R11, 0x10000000, RZ, 0xfc, !PT ;  /* 0x100000000b0b0812 */ /* 0x000fe400078efcff */
[----:B------:R-:W-:Y:S02]  /*c0250*/  ISETP.GE.AND P0, PT, R13, UR4, PT ;  /* 0x000000040d007c0c */ /* 0x000fe4000bf06270 */
[----:B------:R-:W-:Y:S02]  /*c0260*/  LOP3.LUT R11, R11, 0xdfffffff, RZ, 0xc0, !PT ;  /* 0xdfffffff0b0b7812 */ /* 0x000fe400078ec0ff */
[----:B----4-:R-:W-:Y:S01]  /*c0270*/  R2UR UR60, R26 ;  /* 0x000000001a3c72ca */ /* 0x010fe200000e0000 */
[----:B------:R-:W-:Y:S01]  /*c0280*/  VIADD R13, R3, 0x134 ;  /* 0x00000134030d7836 */ /* 0x000fe20000000000 */
[----:B------:R-:W-:Y:S01]  /*c0290*/  ISETP.LT.AND P1, PT, R15, UR58, !P0 ;  /* 0x0000003a0f007c0c */ /* 0x000fe2000c721270 */
[----:B------:R-:W-:Y:S01]  /*c02a0*/  ULDC.64 UR58, c[0x0][0x228] ;  /* 0x00008a00003a7ab9 */ /* 0x000fe20000000a00 */
[----:B------:R-:W-:-:S09]  /*c02b0*/  ULDC UR4, c[0x0][0x248] ;  /* 0x0000920000047ab9 */ /* 0x000fd20000000800 */
[----:B------:R-:W-:Y:S01]  /*c02c0*/  UMOV UR19, UR60 ;  /* 0x0000003c00137c82 */ /* 0x000fe20008000000 */
[----:B------:R-:W-:Y:S01]  /*c02d0*/  UMOV UR60, UR56 ;  /* 0x00000038003c7c82 */ /* 0x000fe20008000000 */
[----:B------:R-:W-:Y:S02]  /*c02e0*/  ULDC.64 UR56, c[0x0][0x228] ;  /* 0x00008a0000387ab9 */ /* 0x000fe40000000a00 */
[----:B------:R-:W-:Y:S02]  /*c02f0*/  ISETP.LT.AND P0, PT, R17, UR56, !P0 ;  /* 0x0000003811007c0c */ /* 0x000fe4000c701270 */
[----:B------:R-:W-:-:S04]  /*c0300*/  @P1 LOP3.LUT R11, R11, 0x20000000, RZ, 0xfc, !PT ;  /* 0x200000000b0b1812 */ /* 0x000fc800078efcff */
[----:B------:R-:W-:-:S07]  /*c0310*/  LOP3.LUT R11, R11, 0xf7ffffff, RZ, 0xc0, !PT ;  /* 0xf7ffffff0b0b7812 */ /* 0x000fce00078ec0ff */
[----:B------:R-:W-:Y:S02]  /*c0320*/  @P0 LOP3.LUT R11, R11, 0x8000000, RZ, 0xfc, !PT ;  /* 0x080000000b0b0812 */ /* 0x000fe400078efcff */
[----:B------:R-:W-:Y:S02]  /*c0330*/  ISETP.GE.AND P0, PT, R13, UR57, PT ;  /* 0x000000390d007c0c */ /* 0x000fe4000bf06270 */
[----:B------:R-:W-:Y:S01]  /*c0340*/  LOP3.LUT R11, R11, 0xfbffffff, RZ, 0xc0, !PT ;  /* 0xfbffffff0b0b7812 */ /* 0x000fe200078ec0ff */
[----:B------:R-:W-:Y:S01]  /*c0350*/  VIADD R13, R3, 0x137 ;  /* 0x00000137030d7836 */ /* 0x000fe20000000000 */
[----:B------:R-:W-:Y:S01]  /*c0360*/  ISETP.LT.AND P1, PT, R15, UR54, !P0 ;  /* 0x000000360f007c0c */ /* 0x000fe2000c721270 */
[----:B------:R-:W-:Y:S01]  /*c0370*/  ULDC.64 UR56, c[0x0][0x228] ;  /* 0x00008a0000387ab9 */ /* 0x000fe20000000a00 */
[----:B------:R-:W-:Y:S02]  /*c0380*/  ISETP.LT.AND P0, PT, R17, UR58, !P0 ;  /* 0x0000003a11007c0c */ /* 0x000fe4000c701270 */
[----:B------:R-:W-:Y:S01]  /*c0390*/  MOV R26, UR60 ;  /* 0x0000003c001a7c02 */ /* 0x000fe20008000f00 */
[----:B------:R-:W-:Y:S01]  /*c03a0*/  UMOV UR60, UR55 ;  /* 0x00000037003c7c82 */ /* 0x000fe20008000000 */
[----:B------:R-:W-:-:S07]  /*c03b0*/  ULDC.64 UR54, c[0x0][0x228] ;  /* 0x00008a0000367ab9 */ /* 0x000fce0000000a00 */
        /* <DEDUP_REMOVED lines=8> */
[----:B------:R-:W-:-:S08]  /*c0440*/  ULDC.64 UR54, c[0x0][0x228] ;  /* 0x00008a0000367ab9 */ /* 0x000fd00000000a00 */
[----:B------:R-:W-:-:S04]  /*c0450*/  @P1 LOP3.LUT R11, R11, 0x2000000, RZ, 0xfc, !PT ;  /* 0x020000000b0b1812 */ /* 0x000fc800078efcff */
[----:B------:R-:W-:-:S04]  /*c0460*/  LOP3.LUT R11, R11, 0xff7fffff, RZ, 0xc0, !PT ;  /* 0xff7fffff0b0b7812 */ /* 0x000fc800078ec0ff */
[----:B------:R-:W-:Y:S02]  /*c0470*/  @P0 LOP3.LUT R11, R11, 0x800000, RZ, 0xfc, !PT ;  /* 0x008000000b0b0812 */ /* 0x000fe400078efcff */
[----:B------:R-:W-:-:S04]  /*c0480*/  ISETP.GE.AND P0, PT, R13, UR57, PT ;  /* 0x000000390d007c0c */ /* 0x000fc8000bf06270 */
[----:B------:R-:W-:Y:S02]  /*c0490*/  ISETP.LT.AND P1, PT, R15, UR52, !P0 ;  /* 0x000000340f007c0c */ /* 0x000fe4000c721270 */
[----:B------:R-:W-:Y:S01]  /*c04a0*/  ISETP.LT.AND P0, PT, R17, UR54, !P0 ;  /* 0x0000003611007c0c */ /* 0x000fe2000c701270 */
[----:B------:R0:W-:Y:S01]  /*c04b0*/  STL [R1+0x10ec], R7 ;  /* 0x0010ec0701007387 */ /* 0x0001e20000100800 */
[----:B------:R-:W-:-:S03]  /*c04c0*/  LOP3.LUT R11, R11, 0xffbfffff, RZ, 0xc0, !PT ;  /* 0xffbfffff0b0b7812 */ /* 0x000fc600078ec0ff */
[----:B------:R1:W-:Y:S01]  /*c04d0*/  STL [R1+0xb40], R26 ;  /* 0x000b401a01007387 */ /* 0x0003e20000100800 */
[----:B0-----:R-:W-:-:S05]  /*c04e0*/  VIADD R7, R7, UR4 ;  /* 0x0000000407077c36 */ /* 0x001fca0008000000 */
[----:B------:R-:W-:Y:S01]  /*c04f0*/  @P1 LOP3.LUT R11, R11, 0x400000, RZ, 0xfc, !PT ;  /* 0x004000000b0b1812 */ /* 0x000fe200078efcff */
[----:B------:R-:W-:Y:S01]  /*c0500*/  ULDC UR4, c[0x0][0x248] ;  /* 0x0000920000047ab9 */ /* 0x000fe20000000800 */
[----:B-1----:R-:W-:Y:S01]  /*c0510*/  VIADD R26, R3, 0x62 ;  /* 0x00000062031a7836 */ /* 0x002fe20000000000 */
[----:B------:R0:W-:Y:S01]  /*c0520*/  STL [R1+0x10f0], R7 ;  /* 0x0010f00701007387 */ /* 0x0001e20000100800 */
[----:B------:R-:W-:Y:S01]  /*c0530*/  LOP3.LUT R11, R11, 0xffdfffff, RZ, 0xc0, !PT ;  /* 0xffdfffff0b0b7812 */ /* 0x000fe200078ec0ff */
[----:B------:R-:W-:Y:S01]  /*c0540*/  UMOV UR58, UR18 ;  /* 0x00000012003a7c82 */ /* 0x000fe20008000000 */
[----:B------:R-:W-:Y:S01]  /*c0550*/  UMOV UR56, UR19 ;  /* 0x0000001300387c82 */ /* 0x000fe20008000000 */
[----:B------:R-:W-:Y:S01]  /*c0560*/  ULDC.64 UR18, c[0x0][0x228] ;  /* 0x00008a0000127ab9 */ /* 0x000fe20000000a00 */
[----:B------:R-:W-:Y:S01]  /*c0570*/  @P0 LOP3.LUT R11, R11, 0x200000, RZ, 0xfc, !PT ;  /* 0x002000000b0b0812 */ /* 0x000fe200078efcff */
[----:B0-----:R-:W-:Y:S01]  /*c0580*/  VIADD R7, R7, UR4 ;  /* 0x0000000407077c36 */ /* 0x001fe20008000000 */
[----:B------:R-:W-:Y:S01]  /*c0590*/  ULDC UR4, c[0x0][0x248] ;  /* 0x0000920000047ab9 */ /* 0x000fe20000000800 */
[----:B------:R-:W-:Y:S01]  /*c05a0*/  ISETP.GE.AND P0, PT, R26, UR5, PT ;  /* 0x000000051a007c0c */ /* 0x000fe2000bf06270 */
[----:B------:R-:W-:-:S02]  /*c05b0*/  UMOV UR52, UR18 ;  /* 0x0000001200347c82 */ /* 0x000fc40008000000 */
[----:B------:R0:W-:Y:S01]  /*c05c0*/  STL [R1+0x10f4], R7 ;  /* 0x0010f40701007387 */ /* 0x0001e20000100800 */
[----:B------:R-:W-:Y:S01]  /*c05d0*/  ISETP.LT.AND P1, PT, R17, UR52, !P0 ;  /* 0x0000003411007c0c */ /* 0x000fe2000c721270 */
[----:B0-----:R-:W-:Y:S01]  /*c05e0*/  VIADD R7, R7, UR4 ;  /* 0x0000000407077c36 */ /* 0x001fe20008000000 */
[----:B------:R-:W-:-:S03]  /*c05f0*/  ULDC UR4, c[0x0][0x248] ;  /* 0x0000920000047ab9 */ /* 0x000fc60000000800 */
[----:B------:R-:W-:Y:S01]  /*c0600*/  VIADD R13, R7, UR4 ;  /* 0x00000004070d7c36 */ /* 0x000fe20008000000 */
[----:B------:R0:W-:Y:S01]  /*c0610*/  STL [R1+0x10f8], R7 ;  /* 0x0010f80701007387 */ /* 0x0001e20000100800 */
[----:B------:R-:W-:Y:S01]  /*c0620*/  LOP3.LUT R11, R11, 0xffffbfff, RZ, 0xc0, !PT ;  /* 0xffffbfff0b0b7812 */ /* 0x000fe200078ec0ff */
[----:B0-----:R-:W-:Y:S01]  /*c0630*/  IMAD.U32 R7, RZ, RZ, UR19 ;  /* 0x00000013ff077e24 */ /* 0x001fe2000f8e00ff */
[----:B------:R-:W-:Y:S02]  /*c0640*/  ULDC.64 UR18, c[0x0][0x228] ;  /* 0x00008a0000127ab9 */ /* 0x000fe40000000a00 */
[----:B------:R-:W-:Y:S02]  /*c0650*/  UMOV UR4, UR18 ;  /* 0x0000001200047c82 */ /* 0x000fe40008000000 */
[----:B------:R-:W-:Y:S01]  /*c0660*/  ISETP.LT.AND P0, PT, R15, UR4, !P0 ;  /* 0x000000040f007c0c */ /* 0x000fe2000c701270 */
[----:B------:R-:W-:Y:S01]  /*c0670*/  VIADD R26, R3, 0x61 ;  /* 0x00000061031a7836 */ /* 0x000fe20000000000 */
[----:B------:R-:W-:Y:S01]  /*c0680*/  @P1 LOP3.LUT R11, R11, 0x4000, RZ, 0xfc, !PT ;  /* 0x000040000b0b1812 */ /* 0x000fe200078efcff */
[----:B------:R-:W-:-:S03]  /*c0690*/  ULDC UR4, c[0x0][0x248] ;  /* 0x0000920000047ab9 */ /* 0x000fc60000000800 */
[----:B------:R-:W-:Y:S02]  /*c06a0*/  LOP3.LUT R11, R11, 0xffffdfff, RZ, 0xc0, !PT ;  /* 0xffffdfff0b0b7812 */ /* 0x000fe400078ec0ff */
[----:B---3--:R-:W-:Y:S02]  /*c06b0*/  R2UR UR61, R28 ;  /* 0x000000001c3d72ca */ /* 0x008fe400000e0000 */
[----:B------:R-:W-:Y:S01]  /*c06c0*/  MOV R28, UR53 ;  /* 0x00000035001c7c02 */ /* 0x000fe20008000f00 */
[----:B------:R-:W-:Y:S02]  /*c06d0*/  ULDC.64 UR52, c[0x0][0x228] ;  /* 0x00008a0000347ab9 */ /* 0x000fe40000000a00 */
[----:B------:R-:W-:Y:S02]  /*c06e0*/  @P0 LOP3.LUT R11, R11, 0x2000, RZ, 0xfc, !PT ;  /* 0x000020000b0b0812 */ /* 0x000fe400078efcff */
[----:B------:R-:W-:Y:S01]  /*c06f0*/  ISETP.GE.AND P0, PT, R26, UR7, PT ;  /* 0x000000071a007c0c */ /* 0x000fe2000bf06270 */
[----:B------:R-:W-:Y:S01]  /*c0700*/  UMOV UR5, UR52 ;  /* 0x0000003400057c82 */ /* 0x000fe20008000000 */
[----:B------:R-:W-:-:S02]  /*c0710*/  R2UR UR18, R27 ;  /* 0x000000001b1272ca */ /* 0x000fc400000e0000 */
[----:B------:R-:W-:Y:S01]  /*c0720*/  ISETP.LT.AND P1, PT, R17, UR5, !P0 ;  /* 0x0000000511007c0c */ /* 0x000fe2000c721270 */
[----:B------:R-:W-:Y:S01]  /*c0730*/  IMAD.U32 R27, RZ, RZ, UR53 ;  /* 0x00000035ff1b7e24 */ /* 0x000fe2000f8e00ff */
[----:B------:R0:W-:Y:S01]  /*c0740*/  STL [R1+0x10fc], R13 ;  /* 0x0010fc0d01007387 */ /* 0x0001e20000100800 */
[----:B------:R-:W-:Y:S01]  /*c0750*/  ULDC.64 UR52, c[0x0][0x228] ;  /* 0x00008a0000347ab9 */ /* 0x000fe20000000a00 */
[----:B------:R-:W-:Y:S02]  /*c0760*/  LOP3.LUT R11, R11, 0xffffefff, RZ, 0xc0, !PT ;  /* 0xffffefff0b0b7812 */ /* 0x000fe400078ec0ff */
[----:B------:R1:W-:Y:S01]  /*c0770*/  STL [R1+0xb34], R7 ;  /* 0x000b340701007387 */ /* 0x0003e20000100800 */
[----:B0-----:R-:W-:Y:S01]  /*c0780*/  VIADD R13, R13, UR4 ;  /* 0x000000040d0d7c36 */ /* 0x001fe20008000000 */
[----:B------:R-:W-:Y:S02]  /*c0790*/  UMOV UR4, UR52 ;  /* 0x0000003400047c82 */ /* 0x000fe40008000000 */
[----:B------:R-:W-:Y:S01]  /*c07a0*/  ISETP.LT.AND P0, PT, R15, UR4, !P0 ;  /* 0x000000040f007c0c */ /* 0x000fe2000c701270 */
[----:B-1----:R-:W-:-:S02]  /*c07b0*/  IMAD.U32 R7, RZ, RZ, UR19 ;  /* 0x00000013ff077e24 */ /* 0x002fc4000f8e00ff */
[----:B------:R-:W-:Y:S01]  /*c07c0*/  @P1 LOP3.LUT R11, R11, 0x1000, RZ, 0xfc, !PT ;  /* 0x000010000b0b1812 */ /* 0x000fe200078efcff */
[----:B------:R-:W-:Y:S01]  /*c07d0*/  VIADD R26, R3, 0x60 ;  /* 0x00000060031a7836 */ /* 0x000fe20000000000 */
[----:B------:R-:W-:Y:S01]  /*c07e0*/  R2UR UR19, R29 ;  /* 0x000000001d1372ca */ /* 0x000fe200000e0000 */
[----:B------:R-:W-:Y:S01]  /*c07f0*/  ULDC UR4, c[0x0][0x248] ;  /* 0x0000920000047ab9 */ /* 0x000fe20000000800 */
[----:B------:R0:W-:Y:S01]  /*c0800*/  STL [R1+0xb2c], R7 ;  /* 0x000b2c0701007387 */ /* 0x0001e20000100800 */
[----:B------:R-:W-:-:S03]  /*c0810*/  LOP3.LUT R11, R11, 0xfffff7ff, RZ, 0xc0, !PT ;  /* 0xfffff7ff0b0b7812 */ /* 0x000fc600078ec0ff */
[----:B0-----:R-:W2:Y:S02]  /*c0820*/  LDL.LU R7, [R1+0x2cb8] ;  /* 0x002cb80001077983 */ /* 0x001ea40000300800 */
[----:B------:R-:W-:Y:S02]  /*c0830*/  @P0 LOP3.LUT R11, R11, 0x800, RZ, 0xfc, !PT ;  /* 0x000008000b0b0812 */ /* 0x000fe400078efcff */
[----:B------:R-:W3:Y:S01]  /*c0840*/  LDL.LU R29, [R1+0x2cb4] ;  /* 0x002cb400011d7983 */ /* 0x000ee20000300800 */
[----:B------:R-:W-:-:S03]  /*c0850*/  ISETP.GE.AND P0, PT, R26, UR9, PT ;  /* 0x000000091a007c0c */ /* 0x000fc6000bf06270 */
[----:B------:R-:W-:Y:S04]  /*c0860*/  STL [R1+0x1100], R13 ;  /* 0x0011000d01007387 */ /* 0x000fe80000100800 */
[----:B------:R0:W-:Y:S02]  /*c0870*/  STL [R1+0xb20], R27 ;  /* 0x000b201b01007387 */ /* 0x0001e40000100800 */
[----:B0-----:R-:W-:Y:S01]  /*c0880*/  IMAD.U32 R27, RZ, RZ, UR53 ;  /* 0x00000035ff1b7e24 */ /* 0x001fe2000f8e00ff */
[----:B------:R-:W-:Y:S02]  /*c0890*/  ULDC.64 UR52, c[0x0][0x228] ;  /* 0x00008a0000347ab9 */ /* 0x000fe40000000a00 */
[----:B------:R-:W-:Y:S02]  /*c08a0*/  UMOV UR5, UR52 ;  /* 0x0000003400057c82 */ /* 0x000fe40008000000 */
[----:B------:R-:W-:Y:S01]  /*c08b0*/  ISETP.LT.AND P1, PT, R17, UR5, !P0 ;  /* 0x0000000511007c0c */ /* 0x000fe2000c721270 */
[----:B------:R0:W-:Y:S01]  /*c08c0*/  STL [R1+0xb18], R27 ;  /* 0x000b181b01007387 */ /* 0x0001e20000100800 */
[----:B------:R-:W-:Y:S01]  /*c08d0*/  VIADD R13, R13, UR4 ;  /* 0x000000040d0d7c36 */ /* 0x000fe20008000000 */
[----:B------:R-:W-:Y:S01]  /*c08e0*/  LOP3.LUT R11, R11, 0xfffffbff, RZ, 0xc0, !PT ;  /* 0xfffffbff0b0b7812 */ /* 0x000fe200078ec0ff */
[----:B0-----:R-:W-:Y:S01]  /*c08f0*/  IMAD.U32 R27, RZ, RZ, UR53 ;  /* 0x00000035ff1b7e24 */ /* 0x001fe2000f8e00ff */
[----:B------:R-:W-:-:S02]  /*c0900*/  ULDC.64 UR52, c[0x0][0x228] ;  /* 0x00008a0000347ab9 */ /* 0x000fc40000000a00 */
[----:B------:R-:W-:Y:S02]  /*c0910*/  UMOV UR4, UR52 ;  /* 0x0000003400047c82 */ /* 0x000fe40008000000 */
[----:B------:R-:W-:Y:S01]  /*c0920*/  ISETP.LT.AND P0, PT, R15, UR4, !P0 ;  /* 0x000000040f007c0c */ /* 0x000fe2000c701270 */
[----:B------:R-:W-:-:S03]  /*c0930*/  VIADD R26, R3, 0x5f ;  /* 0x0000005f031a7836 */ /* 0x000fc60000000000 */
[----:B------:R-:W-:Y:S01]  /*c0940*/  @P1 LOP3.LUT R11, R11, 0x400, RZ, 0xfc, !PT ;  /* 0x000004000b0b1812 */ /* 0x000fe200078efcff */
[----:B------:R-:W-:Y:S01]  /*c0950*/  STL [R1+0x1104], R13 ;  /* 0x0011040d01007387 */ /* 0x000fe20000100800 */
[----:B------:R-:W-:Y:S02]  /*c0960*/  ULDC UR4, c[0x0][0x248] ;  /* 0x0000920000047ab9 */ /* 0x000fe40000000800 */
[----:B------:R-:W-:Y:S01]  /*c0970*/  LOP3.LUT R11, R11, 0xfffffdff, RZ, 0xc0, !PT ;  /* 0xfffffdff0b0b7812 */ /* 0x000fe200078ec0ff */
[----:B------:R0:W-:Y:S04]  /*c0980*/  STL [R1+0xb14], R27 ;  /* 0x000b141b01007387 */ /* 0x0001e80000100800 */
[----:B------:R-:W-:Y:S02]  /*c0990*/  @P0 LOP3.LUT R11, R11, 0x200, RZ, 0xfc, !PT ;  /* 0x000002000b0b0812 */ /* 0x000fe400078efcff */
[----:B------:R-:W-:Y:S01]  /*c09a0*/  ISETP.GE.AND P0, PT, R26, UR11, PT ;  /* 0x0000000b1a007c0c */ /* 0x000fe2000bf06270 */
[----:B0-----:R-:W-:Y:S01]  /*c09b0*/  IMAD.U32 R27, RZ, RZ, UR53 ;  /* 0x00000035ff1b7e24 */ /* 0x001fe2000f8e00ff */
[----:B------:R-:W-:-:S02]  /*c09c0*/  ULDC.64 UR52, c[0x0][0x228] ;  /* 0x00008a0000347ab9 */ /* 0x000fc40000000a00 */
[----:B------:R-:W-:Y:S02]  /*c09d0*/  UMOV UR5, UR52 ;  /* 0x0000003400057c82 */ /* 0x000fe40008000000 */
[----:B------:R-:W-:Y:S01]  /*c09e0*/  ISETP.LT.AND P1, PT, R17, UR5, !P0 ;  /* 0x0000000511007c0c */ /* 0x000fe2000c721270 */
[----:B------:R0:W-:Y:S01]  /*c09f0*/  STL [R1+0xb0c], R27 ;  /* 0x000b0c1b01007387 */ /* 0x0001e20000100800 */
[----:B------:R-:W-:Y:S01]  /*c0a00*/  VIADD R13, R13, UR4 ;  /* 0x000000040d0d7c36 */ /* 0x000fe20008000000 */
[----:B------:R-:W-:Y:S01]  /*c0a10*/  LOP3.LUT R11, R11, 0xfffffeff, RZ, 0xc0, !PT ;  /* 0xfffffeff0b0b7812 */ /* 0x000fe200078ec0ff */
[----:B0-----:R-:W-:Y:S01]  /*c0a20*/  IMAD.U32 R27, RZ, RZ, UR53 ;  /* 0x00000035ff1b7e24 */ /* 0x001fe2000f8e00ff */
[----:B------:R-:W-:Y:S02]  /*c0a30*/  ULDC.64 UR52, c[0x0][0x228] ;  /* 0x00008a0000347ab9 */ /* 0x000fe40000000a00 */
        /* <DEDUP_REMOVED lines=40> */
[----:B------:R-:W-:Y:S03]  /*c0cc0*/  STL [R1+0x1114], R13 ;  /* 0x0011140d01007387 */ /* 0x000fe60000100800 */
[----:B------:R-:W-:Y:S01]  /*c0cd0*/  @P1 LOP3.LUT R11, R11, 0x10, RZ, 0xfc, !PT ;  /* 0x000000100b0b1812 */ /* 0x000fe200078efcff */
[----:B------:R-:W-:Y:S01]  /*c0ce0*/  VIADD R26, R3, 0x5c ;  /* 0x0000005c031a7836 */ /* 0x000fe20000000000 */
[----:B------:R-:W-:Y:S01]  /*c0cf0*/  ULDC UR4, c[0x0][0x248] ;  /* 0x0000920000047ab9 */ /* 0x000fe20000000800 */
[----:B------:R0:W-:Y:S01]  /*c0d00*/  STL [R1+0xaf0], R27 ;  /* 0x000af01b01007387 */ /* 0x0001e20000100800 */
[----:B------:R-:W-:Y:S01]  /*c0d10*/  LOP3.LUT R11, R11, 0xfffffff7, RZ, 0xc0, !PT ;  /* 0xfffffff70b0b7812 */ /* 0x000fe200078ec0ff */
[----:B0-----:R-:W-:Y:S01]  /*c0d20*/  IMAD.U32 R27, RZ, RZ, UR53 ;  /* 0x00000035ff1b7e24 */ /* 0x001fe2000f8e00ff */
[----:B------:R-:W-:-:S03]  /*c0d30*/  ULDC.64 UR52, c[0x0][0x228] ;  /* 0x00008a0000347ab9 */ /* 0x000fc60000000a00 */
[----:B------:R-:W-:Y:S01]  /*c0d40*/  @P0 LOP3.LUT R11, R11, 0x8, RZ, 0xfc, !PT ;  /* 0x000000080b0b0812 */ /* 0x000fe200078efcff */
[----:B------:R-:W-:Y:S01]  /*c0d50*/  VIADD R13, R13, UR4 ;  /* 0x000000040d0d7c36 */ /* 0x000fe20008000000 */
[----:B------:R-:W-:Y:S01]  /*c0d60*/  UMOV UR5, UR52 ;  /* 0x0000003400057c82 */ /* 0x000fe20008000000 */
[----:B------:R0:W-:Y:S01]  /*c0d70*/  STL [R1+0xae8], R27 ;  /* 0x000ae81b01007387 */ /* 0x0001e20000100800 */
[----:B------:R-:W-:-:S03]  /*c0d80*/  ISETP.GE.AND P0, PT, R26, UR47, PT ;  /* 0x0000002f1a007c0c */ /* 0x000fc6000bf06270 */
[----:B------:R1:W-:Y:S01]  /*c0d90*/  STL [R1+0x1118], R13 ;  /* 0x0011180d01007387 */ /* 0x0003e20000100800 */
[----:B------:R-:W-:Y:S01]  /*c0da0*/  ISETP.LT.AND P1, PT, R17, UR5, !P0 ;  /* 0x0000000511007c0c */ /* 0x000fe2000c721270 */
[----:B0-----:R-:W-:Y:S01]  /*c0db0*/  IMAD.U32 R27, RZ, RZ, UR53 ;  /* 0x00000035ff1b7e24 */ /* 0x001fe2000f8e00ff */
[----:B------:R-:W-:Y:S02]  /*c0dc0*/  ULDC.64 UR52, c[0x0][0x228] ;  /* 0x00008a0000347ab9 */ /* 0x000fe40000000a00 */
[----:B------:R-:W-:Y:S02]  /*c0dd0*/  UMOV UR4, UR52 ;  /* 0x0000003400047c82 */ /* 0x000fe40008000000 */
[----:B------:R0:W-:Y:S01]  /*c0de0*/  STL [R1+0xae4], R27 ;  /* 0x000ae41b01007387 */ /* 0x0001e20000100800 */
[----:B------:R-:W-:Y:S01]  /*c0df0*/  ISETP.LT.AND P0, PT, R15, UR4, !P0 ;  /* 0x000000040f007c0c */ /* 0x000fe2000c701270 */
[----:B------:R-:W-:Y:S02]  /*c0e00*/  ULDC UR4, c[0x0][0x248] ;  /* 0x0000920000047ab9 */ /* 0x000fe40000000800 */
[----:B-1----:R-:W-:-:S02]  /*c0e10*/  VIADD R13, R13, UR4 ;  /* 0x000000040d0d7c36 */ /* 0x002fc40008000000 */
[----:B0-----:R-:W-:Y:S01]  /*c0e20*/  IMAD.U32 R27, RZ, RZ, UR53 ;  /* 0x00000035ff1b7e24 */ /* 0x001fe2000f8e00ff */
[----:B------:R-:W-:Y:S02]  /*c0e30*/  ULDC.64 UR52, c[0x0][0x228] ;  /* 0x00008a0000347ab9 */ /* 0x000fe40000000a00 */
[----:B------:R-:W-:Y:S01]  /*c0e40*/  IMAD.U32 R26, RZ, RZ, UR53 ;  /* 0x00000035ff1a7e24 */ /* 0x000fe2000f8e00ff */
[----:B------:R-:W-:Y:S01]  /*c0e50*/  UMOV UR5, UR52 ;  /* 0x0000003400057c82 */ /* 0x000fe20008000000 */
[----:B------:R-:W-:Y:S01]  /*c0e60*/  STL [R1+0xadc], R27 ;  /* 0x000adc1b01007387 */ /* 0x000fe20000100800 */
[----:B------:R-:W-:-:S03]  /*c0e70*/  ULDC.64 UR52, c[0x0][0x228] ;  /* 0x00008a0000347ab9 */ /* 0x000fc60000000a00 */
[----:B------:R-:W-:Y:S04]  /*c0e80*/  STL [R1+0x111c], R13 ;  /* 0x00111c0d01007387 */ /* 0x000fe80000100800 */
[----:B------:R0:W-:Y:S02]  /*c0e90*/  STL [R1+0xad8], R26 ;  /* 0x000ad81a01007387 */ /* 0x0001e40000100800 */
[----:B0-----:R-:W-:-:S05]  /*c0ea0*/  IMAD.U32 R26, RZ, RZ, UR53 ;  /* 0x00000035ff1a7e24 */ /* 0x001fca000f8e00ff */
[----:B------:R0:W-:Y:S04]  /*c0eb0*/  STL [R1+0xad0], R26 ;  /* 0x000ad01a01007387 */ /* 0x0001e80000100800 */
[----:B0-----:R-:W4:Y:S01]  /*c0ec0*/  LDL.LU R26, [R1+0x2cb0] ;  /* 0x002cb000011a7983 */ /* 0x001f220000300800 */
[----:B------:R-:W-:-:S04]  /*c0ed0*/  LOP3.LUT R11, R11, 0xfffffffb, RZ, 0xc0, !PT ;  /* 0xfffffffb0b0b7812 */ /* 0x000fc800078ec0ff */
[----:B------:R-:W-:Y:S01]  /*c0ee0*/  @P1 LOP3.LUT R11, R11, 0x4, RZ, 0xfc, !PT ;  /* 0x000000040b0b1812 */ /* 0x000fe200078efcff */
[----:B------:R-:W-:-:S03]  /*c0ef0*/  VIADD R27, R3, 0x5b ;  /* 0x0000005b031b7836 */ /* 0x000fc60000000000 */
[----:B------:R-:W-:-:S04]  /*c0f00*/  LOP3.LUT R11, R11, 0xfffffffd, RZ, 0xc0, !PT ;  /* 0xfffffffd0b0b7812 */ /* 0x000fc800078ec0ff */
[----:B------:R-:W-:Y:S02]  /*c0f10*/  @P0 LOP3.LUT R11, R11, 0x2, RZ, 0xfc, !PT ;  /* 0x000000020b0b0812 */ /* 0x000fe400078efcff */
[----:B------:R-:W-:-:S04]  /*c0f20*/  ISETP.GE.AND P0, PT, R27, UR45, PT ;  /* 0x0000002d1b007c0c */ /* 0x000fc8000bf06270 */
[----:B------:R-:W-:Y:S01]  /*c0f30*/  ISETP.LT.AND P1, PT, R17, UR5, !P0 ;  /* 0x0000000511007c0c */ /* 0x000fe2000c721270 */
[----:B------:R-:W-:Y:S01]  /*c0f40*/  UMOV UR4, UR52 ;  /* 0x0000003400047c82 */ /* 0x000fe20008000000 */
[----:B------:R-:W-:Y:S01]  /*c0f50*/  LOP3.LUT R11, R11, 0xfffffffe, RZ, 0xc0, !PT ;  /* 0xfffffffe0b0b7812 */ /* 0x000fe200078ec0ff */
[----:B------:R-:W-:Y:S01]  /*c0f60*/  ULDC.64 UR52, c[0x0][0x228] ;  /* 0x00008a0000347ab9 */ /* 0x000fe20000000a00 */
[----:B------:R-:W-:-:S09]  /*c0f70*/  ISETP.LT.AND P0, PT, R15, UR4, !P0 ;  /* 0x000000040f007c0c */ /* 0x000fd2000c701270 */
[----:B------:R-:W-:Y:S01]  /*c0f80*/  @P1 LOP3.LUT R11, R11, 0x1, RZ, 0xfc, !PT ;  /* 0x000000010b0b1812 */ /* 0x000fe200078efcff */
[----:B------:R-:W-:Y:S01]  /*c0f90*/  UMOV UR5, UR52 ;  /* 0x0000003400057c82 */ /* 0x000fe20008000000 */
[----:B------:R-:W-:-:S03]  /*c0fa0*/  ULDC UR4, c[0x0][0x248] ;  /* 0x0000920000047ab9 */ /* 0x000fc60000000800 */
[----:B------:R0:W-:Y:S02]  /*c0fb0*/  STL [R1+0x2b04], R11 ;  /* 0x002b040b01007387 */ /* 0x0001e40000100800 */
[----:B0-----:R-:W-:Y:S02]  /*c0fc0*/  VIADD R11, R3, 0x5a ;  /* 0x0000005a030b7836 */ /* 0x001fe40000000000 */
[----:B------:R-:W-:Y:S01]  /*c0fd0*/  IMAD.U32 R27, RZ, RZ, UR53 ;  /* 0x00000035ff1b7e24 */ /* 0x000fe2000f8e00ff */
[----:B------:R-:W-:Y:S01]  /*c0fe0*/  ULDC.64 UR52, c[0x0][0x228] ;  /* 0x00008a0000347ab9 */ /* 0x000fe20000000a00 */
[----:B------:R-:W-:Y:S01]  /*c0ff0*/  VIADD R13, R13, UR4 ;  /* 0x000000040d0d7c36 */ /* 0x000fe20008000000 */
[----:B------:R-:W-:-:S04]  /*c1000*/  UMOV UR4, UR52 ;  /* 0x0000003400047c82 */ /* 0x000fc80008000000 */
[----:B------:R-:W-:Y:S04]  /*c1010*/  STL [R1+0x1120], R13 ;  /* 0x0011200d01007387 */ /* 0x000fe80000100800 */
[----:B------:R0:W-:Y:S02]  /*c1020*/  STL [R1+0xacc], R27 ;  /* 0x000acc1b01007387 */ /* 0x0001e40000100800 */
[----:B0-----:R-:W-:Y:S01]  /*c1030*/  IMAD.U32 R27, RZ, RZ, UR53 ;  /* 0x00000035ff1b7e24 */ /* 0x001fe2000f8e00ff */
[----:B------:R-:W-:-:S04]  /*c1040*/  ULDC.64 UR52, c[0x0][0x228] ;  /* 0x00008a0000347ab9 */ /* 0x000fc80000000a00 */
[----:B------:R0:W-:Y:S02]  /*c1050*/  STL [R1+0xac4], R27 ;  /* 0x000ac41b01007387 */ /* 0x0001e40000100800 */
[----:B0-----:R-:W-:Y:S01]  /*c1060*/  IMAD.U32 R27, RZ, RZ, UR53 ;  /* 0x00000035ff1b7e24 */ /* 0x001fe2000f8e00ff */
[----:B----4-:R-:W-:-:S04]  /*c1070*/  LOP3.LUT R26, R26, 0x7fffffff, RZ, 0xc0, !PT ;  /* 0x7fffffff1a1a7812 */ /* 0x010fc800078ec0ff */
[----:B------:R-:W-:Y:S02]  /*c1080*/  @P0 LOP3.LUT R26, R26, 0x80000000, RZ, 0xfc, !PT ;  /* 0x800000001a1a0812 */ /* 0x000fe400078efcff */
[----:B------:R-:W-:-:S04]  /*c1090*/  ISETP.GE.AND P0, PT, R11, UR43, PT ;  /* 0x0000002b0b007c0c */ /* 0x000fc8000bf06270 */
[----:B------:R-:W-:Y:S02]  /*c10a0*/  ISETP.LT.AND P1, PT, R17, UR5, !P0 ;  /* 0x0000000511007c0c */ /* 0x000fe4000c721270 */
[----:B------:R-:W-:Y:S01]  /*c10b0*/  ISETP.LT.AND P0, PT, R15, UR4, !P0 ;  /* 0x000000040f007c0c */ /* 0x000fe2000c701270 */
[----:B------:R-:W-:Y:S01]  /*c10c0*/  ULDC UR4, c[0x0][0x248] ;  /* 0x0000920000047ab9 */ /* 0x000fe20000000800 */
[----:B------:R-:W-:Y:S01]  /*c10d0*/  LOP3.LUT R26, R26, 0xbfffffff, RZ, 0xc0, !PT ;  /* 0xbfffffff1a1a7812 */ /* 0x000fe200078ec0ff */
[----:B------:R-:W-:Y:S02]  /*c10e0*/  VIADD R11, R13, UR4 ;  /* 0x000000040d0b7c36 */ /* 0x000fe40008000000 */
[----:B------:R-:W-:-:S06]  /*c10f0*/  VIADD R13, R3, 0x59 ;  /* 0x00000059030d7836 */ /* 0x000fcc0000000000 */
[----:B------:R-:W-:-:S04]  /*c1100*/  @P1 LOP3.LUT R26, R26, 0x40000000, RZ, 0xfc, !PT ;  /* 0x400000001a1a1812 */ /* 0x000fc800078efcff */
[----:B------:R-:W-:Y:S01]  /*c1110*/  LOP3.LUT R26, R26, 0xdfffffff, RZ, 0xc0, !PT ;  /* 0xdfffffff1a1a7812 */ /* 0x000fe200078ec0ff */
[----:B------:R-:W-:Y:S01]  /*c1120*/  UMOV UR5, UR52 ;  /* 0x0000003400057c82 */ /* 0x000fe20008000000 */
[----:B------:R-:W-:Y:S02]  /*c1130*/  ULDC.64 UR52, c[0x0][0x228] ;  /* 0x00008a0000347ab9 */ /* 0x000fe40000000a00 */
[----:B------:R-:W-:Y:S02]  /*c1140*/  @P0 LOP3.LUT R26, R26, 0x20000000, RZ, 0xfc, !PT ;  /* 0x200000001a1a0812 */ /* 0x000fe400078efcff */
[----:B------:R-:W-:-:S04]  /*c1150*/  ISETP.GE.AND P0, PT, R13, UR41, PT ;  /* 0x000000290d007c0c */ /* 0x000fc8000bf06270 */
[----:B------:R-:W-:Y:S01]  /*c1160*/  ISETP.LT.AND P1, PT, R17, UR5, !P0 ;  /* 0x0000000511007c0c */ /* 0x000fe2000c721270 */
[----:B------:R-:W-:Y:S01]  /*c1170*/  UMOV UR4, UR52 ;  /* 0x0000003400047c82 */ /* 0x000fe20008000000 */
[----:B------:R-:W-:Y:S02]  /*c1180*/  LOP3.LUT R26, R26, 0xefffffff, RZ, 0xc0, !PT ;  /* 0xefffffff1a1a7812 */ /* 0x000fe400078ec0ff */
[----:B------:R-:W-:Y:S01]  /*c1190*/  ISETP.LT.AND P0, PT, R15, UR4, !P0 ;  /* 0x000000040f007c0c */ /* 0x000fe2000c701270 */
[----:B------:R-:W-:Y:S01]  /*c11a0*/  VIADD R13, R3, 0x58 ;  /* 0x00000058030d7836 */ /* 0x000fe20000000000 */
[----:B------:R-:W-:Y:S01]  /*c11b0*/  STL [R1+0x1124], R11 ;  /* 0x0011240b01007387 */ /* 0x000fe20000100800 */
[----:B------:R-:W-:-:S06]  /*c11c0*/  ULDC UR4, c[0x0][0x248] ;  /* 0x0000920000047ab9 */ /* 0x000fcc0000000800 */
[----:B------:R-:W-:Y:S01]  /*c11d0*/  @P1 LOP3.LUT R26, R26, 0x10000000, RZ, 0xfc, !PT ;  /* 0x100000001a1a1812 */ /* 0x000fe200078efcff */
[----:B------:R0:W-:Y:S03]  /*c11e0*/  STL [R1+0xac0], R27 ;  /* 0x000ac01b01007387 */ /* 0x0001e60000100800 */
[----:B------:R-:W-:-:S04]  /*c11f0*/  LOP3.LUT R26, R26, 0xf7ffffff, RZ, 0xc0, !PT ;  /* 0xf7ffffff1a1a7812 */ /* 0x000fc800078ec0ff */
[----:B------:R-:W-:Y:S02]  /*c1200*/  @P0 LOP3.LUT R26, R26, 0x8000000, RZ, 0xfc, !PT ;  /* 0x080000001a1a0812 */ /* 0x000fe400078efcff */
[----:B------:R-:W-:Y:S01]  /*c1210*/  ISETP.GE.AND P0, PT, R13, UR39, PT ;  /* 0x000000270d007c0c */ /* 0x000fe2000bf06270 */
        /* <DEDUP_REMOVED lines=222> */
[----:B------:R-:W-:Y:S01]  /*c2000*/  ULDC UR4, c[0x0][0x248] ;  /* 0x0000920000047ab9 */ /* 0x000fe20000000800 */
[----:B------:R0:W-:Y:S02]  /*c2010*/  STL [R1+0x9a8], R27 ;  /* 0x0009a81b01007387 */ /* 0x0001e40000100800 */
[----:B------:R-:W-:Y:S01]  /*c2020*/  LOP3.LUT R26, R26, 0xfffffff7, RZ, 0xc0, !PT ;  /* 0xfffffff71a1a7812 */ /* 0x000fe200078ec0ff */
[----:B------:R-:W-:-:S02]  /*c2030*/  VIADD R13, R3, 0x4c ;  /* 0x0000004c030d7836 */ /* 0x000fc40000000000 */
[----:B0-----:R-:W-:Y:S01]  /*c2040*/  IMAD.U32 R27, RZ, RZ, UR53 ;  /* 0x00000035ff1b7e24 */ /* 0x001fe2000f8e00ff */
[----:B------:R-:W-:Y:S01]  /*c2050*/  ULDC.64 UR52, c[0x0][0x228] ;  /* 0x00008a0000347ab9 */ /* 0x000fe20000000a00 */
[----:B------:R-:W-:-:S03]  /*c2060*/  VIADD R11, R11, UR4 ;  /* 0x000000040b0b7c36 */ /* 0x000fc60008000000 */
[----:B------:R0:W-:Y:S01]  /*c2070*/  STL [R1+0x9a4], R27 ;  /* 0x0009a41b01007387 */ /* 0x0001e20000100800 */
[----:B------:R-:W-:Y:S01]  /*c2080*/  @P0 LOP3.LUT R26, R26, 0x8, RZ, 0xfc, !PT ;  /* 0x000000081a1a0812 */ /* 0x000fe200078efcff */
[----:B------:R-:W-:Y:S01]  /*c2090*/  UMOV UR5, UR52 ;  /* 0x0000003400057c82 */ /* 0x000fe20008000000 */
[----:B------:R-:W-:Y:S01]  /*c20a0*/  ISETP.GE.AND P0, PT, R13, UR15, PT ;  /* 0x0000000f0d007c0c */ /* 0x000fe2000bf06270 */
[----:B------:R1:W-:Y:S01]  /*c20b0*/  STL [R1+0x1158], R11 ;  /* 0x0011580b01007387 */ /* 0x0003e20000100800 */
[----:B0-----:R-:W-:Y:S01]  /*c20c0*/  IMAD.U32 R27, RZ, RZ, UR53 ;  /* 0x00000035ff1b7e24 */ /* 0x001fe2000f8e00ff */
[----:B------:R-:W-:Y:S01]  /*c20d0*/  ULDC.64 UR52, c[0x0][0x228] ;  /* 0x00008a0000347ab9 */ /* 0x000fe20000000a00 */
[----:B------:R-:W-:Y:S01]  /*c20e0*/  ISETP.LT.AND P1, PT, R17, UR5, !P0 ;  /* 0x0000000511007c0c */ /* 0x000fe2000c721270 */
[----:B------:R-:W-:Y:S02]  /*c20f0*/  UMOV UR4, UR52 ;  /* 0x0000003400047c82 */ /* 0x000fe40008000000 */
[----:B------:R0:W-:Y:S01]  /*c2100*/  STL [R1+0x99c], R27 ;  /* 0x00099c1b01007387 */ /* 0x0001e20000100800 */
[----:B------:R-:W-:Y:S01]  /*c2110*/  ISETP.LT.AND P0, PT, R15, UR4, !P0 ;  /* 0x000000040f007c0c */ /* 0x000fe2000c701270 */
[----:B------:R-:W-:-:S02]  /*c2120*/  ULDC UR4, c[0x0][0x248] ;  /* 0x0000920000047ab9 */ /* 0x000fc40000000800 */
[----:B-1----:R-:W-:Y:S02]  /*c2130*/  VIADD R11, R11, UR4 ;  /* 0x000000040b0b7c36 */ /* 0x002fe40008000000 */
[----:B0-----:R-:W-:Y:S01]  /*c2140*/  IMAD.U32 R27, RZ, RZ, UR53 ;  /* 0x00000035ff1b7e24 */ /* 0x001fe2000f8e00ff */
[----:B------:R-:W-:-:S04]  /*c2150*/  ULDC.64 UR52, c[0x0][0x228] ;  /* 0x00008a0000347ab9 */ /* 0x000fc80000000a00 */
[----:B------:R0:W-:Y:S01]  /*c2160*/  STL [R1+0x994], R27 ;  /* 0x0009941b01007387 */ /* 0x0001e20000100800 */
[----:B------:R-:W-:-:S03]  /*c2170*/  UMOV UR5, UR52 ;  /* 0x0000003400057c82 */ /* 0x000fc60008000000 */
[----:B------:R-:W-:Y:S01]  /*c2180*/  STL [R1+0x115c], R11 ;  /* 0x00115c0b01007387 */ /* 0x000fe20000100800 */
[----:B0-----:R-:W-:Y:S01]  /*c2190*/  IMAD.U32 R27, RZ, RZ, UR53 ;  /* 0x00000035ff1b7e24 */ /* 0x001fe2000f8e00ff */
[----:B------:R-:W-:-:S04]  /*c21a0*/  ULDC.64 UR52, c[0x0][0x228] ;  /* 0x00008a0000347ab9 */ /* 0x000fc80000000a00 */
        /* <DEDUP_REMOVED lines=9> */
[----:B------:R-:W-:Y:S01]  /*c2240*/  ISETP.GE.AND P0, PT, R13, UR13, PT ;  /* 0x0000000d0d007c0c */ /* 0x000fe2000bf06270 */
[----:B------:R-:W-:Y:S01]  /*c2250*/  UMOV UR4, UR52 ;  /* 0x0000003400047c82 */ /* 0x000fe20008000000 */
[----:B------:R-:W-:Y:S01]  /*c2260*/  VIADD R13, R3, 0x4a ;  /* 0x0000004a030d7836 */ /* 0x000fe20000000000 */
[----:B------:R-:W-:Y:S01]  /*c2270*/  LOP3.LUT R26, R26, 0xfffffffe, RZ, 0xc0, !PT ;  /* 0xfffffffe1a1a7812 */ /* 0x000fe200078ec0ff */
[----:B------:R-:W-:Y:S01]  /*c2280*/  ULDC.64 UR52, c[0x0][0x228] ;  /* 0x00008a0000347ab9 */ /* 0x000fe20000000a00 */
[----:B------:R-:W-:Y:S02]  /*c2290*/  ISETP.LT.AND P1, PT, R17, UR5, !P0 ;  /* 0x0000000511007c0c */ /* 0x000fe4000c721270 */
[----:B------:R-:W-:Y:S01]  /*c22a0*/  ISETP.LT.AND P0, PT, R15, UR4, !P0 ;  /* 0x000000040f007c0c */ /* 0x000fe2000c701270 */
[----:B------:R-:W-:Y:S01]  /*c22b0*/  UMOV UR5, UR52 ;  /* 0x0000003400057c82 */ /* 0x000fe20008000000 */
[----:B------:R-:W-:-:S09]  /*c22c0*/  ULDC UR4, c[0x0][0x248] ;  /* 0x0000920000047ab9 */ /* 0x000fd20000000800 */
[----:B------:R-:W-:Y:S01]  /*c22d0*/  @P1 LOP3.LUT R26, R26, 0x1, RZ, 0xfc, !PT ;  /* 0x000000011a1a1812 */ /* 0x000fe200078efcff */
[----:B------:R-:W-:-:S04]  /*c22e0*/  VIADD R11, R11, UR4 ;  /* 0x000000040b0b7c36 */ /* 0x000fc80008000000 */
[----:B------:R0:W-:Y:S02]  /*c22f0*/  STL [R1+0x2b08], R26 ;  /* 0x002b081a01007387 */ /* 0x0001e40000100800 */
[----:B0-----:R-:W-:Y:S01]  /*c2300*/  IMAD.U32 R26, RZ, RZ, UR53 ;  /* 0x00000035ff1a7e24 */ /* 0x001fe2000f8e00ff */
[----:B------:R-:W-:Y:S02]  /*c2310*/  ULDC.64 UR52, c[0x0][0x228] ;  /* 0x00008a0000347ab9 */ /* 0x000fe40000000a00 */
[----:B------:R-:W-:Y:S01]  /*c2320*/  UMOV UR4, UR52 ;  /* 0x0000003400047c82 */ /* 0x000fe20008000000 */
[----:B------:R-:W-:Y:S04]  /*c2330*/  STL [R1+0x1160], R11 ;  /* 0x0011600b01007387 */ /* 0x000fe80000100800 */
[----:B------:R0:W-:Y:S02]  /*c2340*/  STL [R1+0x980], R26 ;  /* 0x0009801a01007387 */ /* 0x0001e40000100800 */
[----:B0-----:R-:W-:-:S05]  /*c2350*/  IMAD.U32 R26, RZ, RZ, UR53 ;  /* 0x00000035ff1a7e24 */ /* 0x001fca000f8e00ff */
[----:B------:R0:W-:Y:S01]  /*c2360*/  STL [R1+0x97c], R26 ;  /* 0x00097c1a01007387 */ /* 0x0001e20000100800 */
[----:B------:R-:W-:-:S03]  /*c2370*/  R2UR UR53, R28 ;  /* 0x000000001c3572ca */ /* 0x000fc600000e0000 */
[----:B------:R-:W3:Y:S01]  /*c2380*/  LDL.LU R28, [R1+0x2ca8] ;  /* 0x002ca800011c7983 */ /* 0x000ee20000300800 */
[----:B----4-:R-:W-:-:S04]  /*c2390*/  LOP3.LUT R27, R27, 0x7fffffff, RZ, 0xc0, !PT ;  /* 0x7fffffff1b1b7812 */ /* 0x010fc800078ec0ff */
[----:B------:R-:W-:Y:S02]  /*c23a0*/  @P0 LOP3.LUT R27, R27, 0x80000000, RZ, 0xfc, !PT ;  /* 0x800000001b1b0812 */ /* 0x000fe400078efcff */
[----:B------:R-:W-:Y:S02]  /*c23b0*/  ISETP.GE.AND P0, PT, R13, UR56, PT ;  /* 0x000000380d007c0c */ /* 0x000fe4000bf06270 */
[----:B------:R-:W-:Y:S01]  /*c23c0*/  LOP3.LUT R27, R27, 0xbfffffff, RZ, 0xc0, !PT ;  /* 0xbfffffff1b1b7812 */ /* 0x000fe200078ec0ff */
[----:B------:R-:W-:Y:S01]  /*c23d0*/  VIADD R13, R3, 0x49 ;  /* 0x00000049030d7836 */ /* 0x000fe20000000000 */
[----:B------:R-:W-:Y:S01]  /*c23e0*/  ISETP.LT.AND P1, PT, R17, UR5, !P0 ;  /* 0x0000000511007c0c */ /* 0x000fe2000c721270 */
[----:B------:R-:W-:Y:S01]  /*c23f0*/  ULDC.64 UR56, c[0x0][0x228] ;  /* 0x00008a0000387ab9 */ /* 0x000fe20000000a00 */
[----:B------:R-:W-:-:S11]  /*c2400*/  ISETP.LT.AND P0, PT, R15, UR4, !P0 ;  /* 0x000000040f007c0c */ /* 0x000fd6000c701270 */
[----:B------:R-:W-:Y:S01]  /*c2410*/  @P1 LOP3.LUT R27, R27, 0x40000000, RZ, 0xfc, !PT ;  /* 0x400000001b1b1812 */ /* 0x000fe200078efcff */
[----:B------:R-:W-:Y:S01]  /*c2420*/  UMOV UR5, UR56 ;  /* 0x0000003800057c82 */ /* 0x000fe20008000000 */
[----:B------:R-:W-:Y:S02]  /*c2430*/  ULDC UR4, c[0x0][0x248] ;  /* 0x0000920000047ab9 */ /* 0x000fe40000000800 */
[----:B------:R-:W-:-:S04]  /*c2440*/  LOP3.LUT R27, R27, 0xdfffffff, RZ, 0xc0, !PT ;  /* 0xdfffffff1b1b7812 */ /* 0x000fc800078ec0ff */
[----:B------:R-:W-:Y:S02]  /*c2450*/  @P0 LOP3.LUT R27, R27, 0x20000000, RZ, 0xfc, !PT ;  /* 0x200000001b1b0812 */ /* 0x000fe400078efcff */
[----:B------:R-:W-:Y:S01]  /*c2460*/  ISETP.GE.AND P0, PT, R13, UR58, PT ;  /* 0x0000003a0d007c0c */ /* 0x000fe2000bf06270 */
[----:B0-----:R-:W-:Y:S01]  /*c2470*/  IMAD.U32 R26, RZ, RZ, UR57 ;  /* 0x00000039ff1a7e24 */ /* 0x001fe2000f8e00ff */
[----:B------:R-:W-:Y:S02]  /*c2480*/  ULDC.64 UR56, c[0x0][0x228] ;  /* 0x00008a0000387ab9 */ /* 0x000fe40000000a00 */
[----:B------:R-:W-:Y:S01]  /*c2490*/  ISETP.LT.AND P1, PT, R17, UR5, !P0 ;  /* 0x0000000511007c0c */ /* 0x000fe2000c721270 */
[----:B------:R-:W-:Y:S01]  /*c24a0*/  VIADD R11, R11, UR4 ;  /* 0x000000040b0b7c36 */ /* 0x000fe20008000000 */
[----:B------:R-:W-:Y:S01]  /*c24b0*/  UMOV UR4, UR56 ;  /* 0x0000003800047c82 */ /* 0x000fe20008000000 */
[----:B------:R-:W-:Y:S02]  /*c24c0*/  LOP3.LUT R27, R27, 0xefffffff, RZ, 0xc0, !PT ;  /* 0xefffffff1b1b7812 */ /* 0x000fe400078ec0ff */
[----:B------:R-:W-:Y:S01]  /*c24d0*/  ISETP.LT.AND P0, PT, R15, UR4, !P0 ;  /* 0x000000040f007c0c */ /* 0x000fe2000c701270 */
[----:B------:R-:W-:Y:S01]  /*c24e0*/  VIADD R13, R3, 0x48 ;  /* 0x00000048030d7836 */ /* 0x000fe20000000000 */
[----:B------:R-:W-:Y:S01]  /*c24f0*/  STL [R1+0x1164], R11 ;  /* 0x0011640b01007387 */ /* 0x000fe20000100800 */
[----:B------:R-:W-:-:S05]  /*c2500*/  ULDC UR4, c[0x0][0x248] ;  /* 0x0000920000047ab9 */ /* 0x000fca0000000800 */
        /* <DEDUP_REMOVED lines=25> */
[----:B------:R-:W-:Y:S01]  /*c26a0*/  ULDC.64 UR56, c[0x0][0x228] ;  /* 0x00008a0000387ab9 */ /* 0x000fe20000000a00 */
[----:B------:R-:W-:Y:S01]  /*c26b0*/  VIADD R11, R11, UR4 ;  /* 0x000000040b0b7c36 */ /* 0x000fe20008000000 */
[----:B------:R-:W-:Y:S01]  /*c26c0*/  UMOV UR5, UR56 ;  /* 0x0000003800057c82 */ /* 0x000fe20008000000 */
[----:B------:R-:W-:Y:S01]  /*c26d0*/  LOP3.LUT R27, R27, 0xfeffffff, RZ, 0xc0, !PT ;  /* 0xfeffffff1b1b7812 */ /* 0x000fe200078ec0ff */
[----:B------:R-:W-:Y:S01]  /*c26e0*/  VIADD R13, R3, 0x46 ;  /* 0x00000046030d7836 */ /* 0x000fe20000000000 */
[----:B------:R-:W-:Y:S01]  /*c26f0*/  ISETP.LT.AND P1, PT, R17, UR5, !P0 ;  /* 0x0000000511007c0c */ /* 0x000fe2000c721270 */
[----:B------:R0:W-:Y:S01]  /*c2700*/  STL [R1+0x7e8], R26 ;  /* 0x0007e81a01007387 */ /* 0x0001e20000100800 */
[----:B------:R-:W-:Y:S01]  /*c2710*/  ULDC.64 UR36, c[0x0][0x228] ;  /* 0x00008a0000247ab9 */ /* 0x000fe20000000a00 */
[----:B0-----:R-:W-:Y:S01]  /*c2720*/  IMAD.U32 R26, RZ, RZ, UR57 ;  /* 0x00000039ff1a7e24 */ /* 0x001fe2000f8e00ff */
[----:B------:R-:W-:-:S02]  /*c2730*/  ULDC.64 UR56, c[0x0][0x228] ;  /* 0x00008a0000387ab9 */ /* 0x000fc40000000a00 */
[----:B------:R-:W-:Y:S02]  /*c2740*/  UMOV UR4, UR56 ;  /* 0x0000003800047c82 */ /* 0x000fe40008000000 */
[----:B------:R-:W-:-:S05]  /*c2750*/  ISETP.LT.AND P0, PT, R15, UR4, !P0 ;  /* 0x000000040f007c0c */ /* 0x000fca000c701270 */
[----:B------:R-:W-:Y:S01]  /*c2760*/  @P1 LOP3.LUT R27, R27, 0x1000000, RZ, 0xfc, !PT ;  /* 0x010000001b1b1812 */ /* 0x000fe200078efcff */
[----:B------:R-:W-:Y:S01]  /*c2770*/  STL [R1+0x116c], R11 ;  /* 0x00116c0b01007387 */ /* 0x000fe20000100800 */
[----:B------:R-:W-:Y:S01]  /*c2780*/  UMOV UR5, UR36 ;  /* 0x0000002400057c82 */ /* 0x000fe20008000000 */
[----:B------:R-:W-:Y:S01]  /*c2790*/  ULDC UR4, c[0x0][0x248] ;  /* 0x0000920000047ab9 */ /* 0x000fe20000000800 */
[----:B------:R-:W-:Y:S01]  /*c27a0*/  LOP3.LUT R27, R27, 0xff7fffff, RZ, 0xc0, !PT ;  /* 0xff7fffff1b1b7812 */ /* 0x000fe200078ec0ff */
[----:B------:R0:W-:Y:S03]  /*c27b0*/  STL [R1+0x7e4], R26 ;  /* 0x0007e41a01007387 */ /* 0x0001e60000100800 */
[----:B------:R-:W-:Y:S02]  /*c27c0*/  @P0 LOP3.LUT R27, R27, 0x800000, RZ, 0xfc, !PT ;  /* 0x008000001b1b0812 */ /* 0x000fe400078efcff */
[----:B------:R-:W-:Y:S01]  /*c27d0*/  ISETP.GE.AND P0, PT, R13, UR40, PT ;  /* 0x000000280d007c0c */ /* 0x000fe2000bf06270 */
[----:B0-----:R-:W-:-:S02]  /*c27e0*/  IMAD.U32 R26, RZ, RZ, UR57 ;  /* 0x00000039ff1a7e24 */ /* 0x001fc4000f8e00ff */
[----:B------:R-:W-:Y:S01]  /*c27f0*/  VIADD R11, R11, UR4 ;  /* 0x000000040b0b7c36 */ /* 0x000fe20008000000 */
[----:B------:R-:W-:Y:S01]  /*c2800*/  ISETP.LT.AND P1, PT, R17, UR5, !P0 ;  /* 0x0000000511007c0c */ /* 0x000fe2000c721270 */
[----:B------:R-:W-:Y:S01]  /*c2810*/  ULDC.64 UR56, c[0x0][0x228] ;  /* 0x00008a0000387ab9 */ /* 0x000fe20000000a00 */
[----:B------:R0:W-:Y:S01]  /*c2820*/  STL [R1+0x7e0], R26 ;  /* 0x0007e01a01007387 */ /* 0x0001e20000100800 */
[----:B------:R-:W-:Y:S01]  /*c2830*/  LOP3.LUT R27, R27, 0xffbfffff, RZ, 0xc0, !PT ;  /* 0xffbfffff1b1b7812 */ /* 0x000fe200078ec0ff */
[----:B0-----:R-:W-:Y:S01]  /*c2840*/  IMAD.U32 R26, RZ, RZ, UR37 ;  /* 0x00000025ff1a7e24 */ /* 0x001fe2000f8e00ff */
[----:B------:R-:W-:Y:S02]  /*c2850*/  ULDC.64 UR36, c[0x0][0x228] ;  /* 0x00008a0000247ab9 */ /* 0x000fe40000000a00 */
[----:B------:R-:W-:Y:S02]  /*c2860*/  UMOV UR4, UR36 ;  /* 0x0000002400047c82 */ /* 0x000fe40008000000 */
[----:B------:R-:W-:-:S02]  /*c2870*/  ISETP.LT.AND P0, PT, R15, UR4, !P0 ;  /* 0x000000040f007c0c */ /* 0x000fc4000c701270 */
[----:B------:R-:W-:Y:S02]  /*c2880*/  R2UR UR40, R12 ;  /* 0x000000000c2872ca */ /* 0x000fe400000e0000 */
[----:B------:R-:W-:Y:S01]  /*c2890*/  @P1 LOP3.LUT R27, R27, 0x400000, RZ, 0xfc, !PT ;  /* 0x004000001b1b1812 */ /* 0x000fe200078efcff */
[----:B------:R-:W-:Y:S01]  /*c28a0*/  VIADD R12, R3, 0x45 ;  /* 0x00000045030c7836 */ /* 0x000fe20000000000 */
[----:B------:R-:W-:Y:S01]  /*c28b0*/  STL [R1+0x11d8], R11 ;  /* 0x0011d80b01007387 */ /* 0x000fe20000100800 */
[----:B------:R-:W-:Y:S01]  /*c28c0*/  ULDC UR4, c[0x0][0x248] ;  /* 0x0000920000047ab9 */ /* 0x000fe20000000800 */
[----:B------:R-:W-:Y:S02]  /*c28d0*/  LOP3.LUT R27, R27, 0xffdfffff, RZ, 0xc0, !PT ;  /* 0xffdfffff1b1b7812 */ /* 0x000fe400078ec0ff */
[----:B------:R0:W-:Y:S03]  /*c28e0*/  STL [R1+0x7dc], R26 ;  /* 0x0007dc1a01007387 */ /* 0x0001e60000100800 */
[----:B------:R-:W-:-:S02]  /*c28f0*/  @P0 LOP3.LUT R27, R27, 0x200000, RZ, 0xfc, !PT ;  /* 0x002000001b1b0812 */ /* 0x000fc400078efcff */
        /* <DEDUP_REMOVED lines=8> */
[----:B------:R-:W-:Y:S01]  /*c2980*/  IMAD.U32 R13, RZ, RZ, UR37 ;  /* 0x00000025ff0d7e24 */ /* 0x000fe2000f8e00ff */
[----:B------:R-:W-:Y:S01]  /*c2990*/  ULDC.64 UR36, c[0x0][0x228] ;  /* 0x00008a0000247ab9 */ /* 0x000fe20000000a00 */
[----:B------:R-:W-:Y:S01]  /*c29a0*/  ULDC.64 UR24, c[0x0][0x228] ;  /* 0x00008a0000187ab9 */ /* 0x000fe20000000a00 */
[----:B------:R-:W-:-:S02]  /*c29b0*/  UMOV UR4, UR36 ;  /* 0x0000002400047c82 */ /* 0x000fc40008000000 */
[----:B------:R-:W-:Y:S01]  /*c29c0*/  ISETP.LT.AND P0, PT, R15, UR4, !P0 ;  /* 0x000000040f007c0c */ /* 0x000fe2000c701270 */
[----:B------:R-:W-:Y:S01]  /*c29d0*/  STL [R1+0x7d8], R26 ;  /* 0x0007d81a01007387 */ /* 0x000fe20000100800 */
[----:B------:R-:W-:-:S03]  /*c29e0*/  ULDC UR4, c[0x0][0x248] ;  /* 0x0000920000047ab9 */ /* 0x000fc60000000800 */
[----:B------:R-:W-:Y:S02]  /*c29f0*/  STL [R1+0x11dc], R11 ;  /* 0x0011dc0b01007387 */ /* 0x000fe40000100800 */
[----:B------:R-:W-:Y:S02]  /*c2a00*/  @P1 LOP3.LUT R27, R27, 0x100000, RZ, 0xfc, !PT ;  /* 0x001000001b1b1812 */ /* 0x000fe400078efcff */
[----:B------:R0:W-:Y:S02]  /*c2a10*/  STL [R1+0x7d4], R13 ;  /* 0x0007d40d01007387 */ /* 0x0001e40000100800 */
[----:B------:R-:W-:Y:S01]  /*c2a20*/  LOP3.LUT R27, R27, 0xfff7ffff, RZ, 0xc0, !PT ;  /* 0xfff7ffff1b1b7812 */ /* 0x000fe200078ec0ff */
[----:B0-----:R-:W-:Y:S02]  /*c2a30*/  IMAD.U32 R13, RZ, RZ, UR37 ;  /* 0x00000025ff0d7e24 */ /* 0x001fe4000f8e00ff */
[----:B------:R-:W-:Y:S01]  /*c2a40*/  VIADD R11, R11, UR4 ;  /* 0x000000040b0b7c36 */ /* 0x000fe20008000000 */
[----:B------:R-:W-:Y:S01]  /*c2a50*/  @P0 LOP3.LUT R27, R27, 0x80000, RZ, 0xfc, !PT ;  /* 0x000800001b1b0812 */ /* 0x000fe200078efcff */
[----:B------:R-:W-:Y:S01]  /*c2a60*/  UMOV UR5, UR24 ;  /* 0x0000001800057c82 */ /* 0x000fe20008000000 */
[----:B------:R0:W-:Y:S01]  /*c2a70*/  STL [R1+0x7d0], R13 ;  /* 0x0007d00d01007387 */ /* 0x0001e20000100800 */
[----:B------:R-:W-:Y:S01]  /*c2a80*/  ISETP.GE.AND P0, PT, R12, UR12, PT ;  /* 0x0000000c0c007c0c */ /* 0x000fe2000bf06270 */
[----:B------:R-:W-:-:S02]  /*c2a90*/  ULDC.64 UR36, c[0x0][0x228] ;  /* 0x00008a0000247ab9 */ /* 0x000fc40000000a00 */
[----:B------:R-:W-:Y:S01]  /*c2aa0*/  STL [R1+0x11f0], R11 ;  /* 0x0011f00b01007387 */ /* 0x000fe20000100800 */
[----:B0-----:R-:W-:Y:S01]  /*c2ab0*/  IMAD.U32 R13, RZ, RZ, UR25 ;  /* 0x00000019ff0d7e24 */ /* 0x001fe2000f8e00ff */
[----:B------:R-:W-:Y:S01]  /*c2ac0*/  ULDC.64 UR24, c[0x0][0x228] ;  /* 0x00008a0000187ab9 */ /* 0x000fe20000000a00 */
[----:B------:R-:W-:Y:S02]  /*c2ad0*/  ISETP.LT.AND P1, PT, R17, UR5, !P0 ;  /* 0x0000000511007c0c */ /* 0x000fe4000c721270 */
[----:B------:R-:W-:Y:S01]  /*c2ae0*/  LOP3.LUT R27, R27, 0xfffbffff, RZ, 0xc0, !PT ;  /* 0xfffbffff1b1b7812 */ /* 0x000fe200078ec0ff */
[----:B------:R0:W-:Y:S01]  /*c2af0*/  STL [R1+0x7cc], R13 ;  /* 0x0007cc0d01007387 */ /* 0x0001e20000100800 */
[----:B------:R-:W-:Y:S01]  /*c2b00*/  UMOV UR4, UR24 ;  /* 0x0000001800047c82 */ /* 0x000fe20008000000 */
[----:B------:R-:W-:Y:S01]  /*c2b10*/  VIADD R12, R3, 0x43 ;  /* 0x00000043030c7836 */ /* 0x000fe20000000000 */
[----:B------:R-:W-:Y:S01]  /*c2b20*/  ULDC.64 UR12, c[0x0][0x228] ;  /* 0x00008a00000c7ab9 */ /* 0x000fe20000000a00 */
[----:B0-----:R-:W-:Y:S01]  /*c2b30*/  IMAD.U32 R13, RZ, RZ, UR25 ;  /* 0x00000019ff0d7e24 */ /* 0x001fe2000f8e00ff */
[----:B------:R-:W-:Y:S01]  /*c2b40*/  ISETP.LT.AND P0, PT, R15, UR4, !P0 ;  /* 0x000000040f007c0c */ /* 0x000fe2000c701270 */
[----:B------:R-:W-:-:S04]  /*c2b50*/  ULDC UR4, c[0x0][0x248] ;  /* 0x0000920000047ab9 */ /* 0x000fc80000000800 */
[----:B------:R-:W-:Y:S01]  /*c2b60*/  @P1 LOP3.LUT R27, R27, 0x40000, RZ, 0xfc, !PT ;  /* 0x000400001b1b1812 */ /* 0x000fe200078efcff */
[----:B------:R-:W-:Y:S01]  /*c2b70*/  IMAD.U32 R26, RZ, RZ, UR13 ;  /* 0x0000000dff1a7e24 */ /* 0x000fe2000f8e00ff */
[----:B------:R0:W-:Y:S01]  /*c2b80*/  STL [R1+0x7c8], R13 ;  /* 0x0007c80d01007387 */ /* 0x0001e20000100800 */
[----:B------:R-:W-:Y:S01]  /*c2b90*/  UMOV UR5, UR12 ;  /* 0x0000000c00057c82 */ /* 0x000fe20008000000 */
[----:B------:R-:W-:Y:S01]  /*c2ba0*/  LOP3.LUT R27, R27, 0xfffdffff, RZ, 0xc0, !PT ;  /* 0xfffdffff1b1b7812 */ /* 0x000fe200078ec0ff */
[----:B------:R-:W-:Y:S01]  /*c2bb0*/  VIADD R11, R11, UR4 ;  /* 0x000000040b0b7c36 */ /* 0x000fe20008000000 */
[----:B------:R-:W-:Y:S01]  /*c2bc0*/  ULDC.64 UR12, c[0x0][0x228] ;  /* 0x00008a00000c7ab9 */ /* 0x000fe20000000a00 */
[----:B------:R-:W-:Y:S01]  /*c2bd0*/  ULDC.64 UR24, c[0x0][0x228] ;  /* 0x00008a0000187ab9 */ /* 0x000fe20000000a00 */
[----:B0-----:R-:W4:Y:S01]  /*c2be0*/  LDL.LU R13, [R1+0x3d4] ;  /* 0x0003d400010d7983 */ /* 0x001f220000300800 */
[----:B------:R-:W-:Y:S02]  /*c2bf0*/  @P0 LOP3.LUT R27, R27, 0x20000, RZ, 0xfc, !PT ;  /* 0x000200001b1b0812 */ /* 0x000fe400078efcff */
[----:B------:R-:W-:Y:S01]  /*c2c00*/  ISETP.GE.AND P0, PT, R12, UR38, PT ;  /* 0x000000260c007c0c */ /* 0x000fe2000bf06270 */
[----:B------:R-:W-:Y:S01]  /*c2c10*/  UMOV UR4, UR12 ;  /* 0x0000000c00047c82 */ /* 0x000fe20008000000 */
[----:B------:R0:W-:Y:S02]  /*c2c20*/  STL [R1+0x11f4], R11 ;  /* 0x0011f40b01007387 */ /* 0x0001e40000100800 */
[----:B------:R-:W-:-:S02]  /*c2c30*/  ISETP.LT.AND P1, PT, R17, UR5, !P0 ;  /* 0x0000000511007c0c */ /* 0x000fc4000c721270 */
[----:B------:R1:W-:Y:S01]  /*c2c40*/  STL [R1+0x7c4], R26 ;  /* 0x0007c41a01007387 */ /* 0x0003e20000100800 */
[----:B------:R-:W-:Y:S01]  /*c2c50*/  ISETP.LT.AND P0, PT, R15, UR4, !P0 ;  /* 0x000000040f007c0c */ /* 0x000fe2000c701270 */
[----:B------:R-:W-:Y:S02]  /*c2c60*/  ULDC UR4, c[0x0][0x248] ;  /* 0x0000920000047ab9 */ /* 0x000fe40000000800 */
[----:B0-----:R-:W-:Y:S02]  /*c2c70*/  VIADD R11, R11, UR4 ;  /* 0x000000040b0b7c36 */ /* 0x001fe40008000000 */
[----:B-1----:R-:W-:Y:S01]  /*c2c80*/  IMAD.U32 R26, RZ, RZ, UR13 ;  /* 0x0000000dff1a7e24 */ /* 0x002fe2000f8e00ff */
        /* <DEDUP_REMOVED lines=9> */
[----:B0-----:R-:W3:Y:S01]  /*c2d20*/  LDL.LU R12, [R1+0x2ca4] ;  /* 0x002ca400010c7983 */ /* 0x001ee20000300800 */
        /* <DEDUP_REMOVED lines=13> */
[----:B------:R-:W-:Y:S02]  /*c2e00*/  ULDC UR4, c[0x0][0x248] ;  /* 0x0000920000047ab9 */ /* 0x000fe40000000800 */
[----:B------:R-:W-:-:S04]  /*c2e10*/  LOP3.LUT R27, R27, 0xffffdfff, RZ, 0xc0, !PT ;  /* 0xffffdfff1b1b7812 */ /* 0x000fc800078ec0ff */
[----:B------:R-:W-:Y:S01]  /*c2e20*/  @P0 LOP3.LUT R27, R27, 0x2000, RZ, 0xfc, !PT ;  /* 0x000020001b1b0812 */ /* 0x000fe200078efcff */
[----:B------:R-:W-:Y:S01]  /*c2e30*/  IMAD.U32 R26, RZ, RZ, UR13 ;  /* 0x0000000dff1a7e24 */ /* 0x000fe2000f8e00ff */
[----:B------:R-:W-:Y:S01]  /*c2e40*/  ULDC.64 UR12, c[0x0][0x228] ;  /* 0x00008a00000c7ab9 */ /* 0x000fe20000000a00 */
[----:B------:R-:W-:Y:S01]  /*c2e50*/  VIADD R11, R11, UR4 ;  /* 0x000000040b0b7c36 */ /* 0x000fe20008000000 */
[----:B------:R-:W-:Y:S01]  /*c2e60*/  UMOV UR4, UR12 ;  /* 0x0000000c00047c82 */ /* 0x000fe20008000000 */
[----:B------:R-:W-:-:S03]  /*c2e70*/  LOP3.LUT R27, R27, 0xffffefff, RZ, 0xc0, !PT ;  /* 0xffffefff1b1b7812 */ /* 0x000fc600078ec0ff */
[----:B------:R-:W-:Y:S04]  /*c2e80*/  STL [R1+0x11fc], R11 ;  /* 0x0011fc0b01007387 */ /* 0x000fe80000100800 */
[----:B------:R0:W-:Y:S02]  /*c2e90*/  STL [R1+0x7b4], R26 ;  /* 0x0007b41a01007387 */ /* 0x0001e40000100800 */
[----:B0-----:R-:W-:Y:S01]  /*c2ea0*/  IMAD.U32 R26, RZ, RZ, UR13 ;  /* 0x0000000dff1a7e24 */ /* 0x001fe2000f8e00ff */
[----:B------:R-:W-:-:S04]  /*c2eb0*/  ULDC.64 UR12, c[0x0][0x228] ;  /* 0x00008a00000c7ab9 */ /* 0x000fc80000000a00 */
[----:B------:R0:W-:Y:S02]  /*c2ec0*/  STL [R1+0x7b0], R26 ;  /* 0x0007b01a01007387 */ /* 0x0001e40000100800 */
[----:B0-----:R-:W-:Y:S01]  /*c2ed0*/  IMAD.U32 R26, RZ, RZ, UR13 ;  /* 0x0000000dff1a7e24 */ /* 0x001fe2000f8e00ff */
[----:B----4-:R-:W-:Y:S01]  /*c2ee0*/  R2UR UR38, R13 ;  /* 0x000000000d2672ca */ /* 0x010fe200000e0000 */
[----:B------:R-:W-:-:S05]  /*c2ef0*/  VIADD R13, R3, 0x41 ;  /* 0x00000041030d7836 */ /* 0x000fca0000000000 */
[----:B------:R-:W-:-:S04]  /*c2f00*/  ISETP.GE.AND P0, PT, R13, UR44, PT ;  /* 0x0000002c0d007c0c */ /* 0x000fc8000bf06270 */
[----:B------:R-:W-:Y:S02]  /*c2f10*/  ISETP.LT.AND P1, PT, R17, UR5, !P0 ;  /* 0x0000000511007c0c */ /* 0x000fe4000c721270 */
[----:B------:R-:W-:Y:S01]  /*c2f20*/  ISETP.LT.AND P0, PT, R15, UR4, !P0 ;  /* 0x000000040f007c0c */ /* 0x000fe2000c701270 */
[----:B------:R-:W-:Y:S01]  /*c2f30*/  VIADD R13, R3, 0x40 ;  /* 0x00000040030d7836 */ /* 0x000fe20000000000 */
[----:B------:R-:W-:-:S09]  /*c2f40*/  ULDC UR4, c[0x0][0x248] ;  /* 0x0000920000047ab9 */ /* 0x000fd20000000800 */
[----:B------:R-:W-:-:S04]  /*c2f50*/  @P1 LOP3.LUT R27, R27, 0x1000, RZ, 0xfc, !PT ;  /* 0x000010001b1b1812 */ /* 0x000fc800078efcff */
[----:B------:R-:W-:Y:S01]  /*c2f60*/  LOP3.LUT R27, R27, 0xfffff7ff, RZ, 0xc0, !PT ;  /* 0xfffff7ff1b1b7812 */ /* 0x000fe200078ec0ff */
[----:B------:R-:W-:Y:S01]  /*c2f70*/  UMOV UR5, UR12 ;  /* 0x0000000c00057c82 */ /* 0x000fe20008000000 */
[----:B------:R-:W-:Y:S01]  /*c2f80*/  VIADD R11, R11, UR4 ;  /* 0x000000040b0b7c36 */ /* 0x000fe20008000000 */
[----:B--2---:R-:W-:Y:S01]  /*c2f90*/  R2UR UR44, R7 ;  /* 0x00000000072c72ca */ /* 0x004fe200000e0000 */
[----:B------:R-:W-:Y:S01]  /*c2fa0*/  ULDC.64 UR12, c[0x0][0x228] ;  /* 0x00008a00000c7ab9 */ /* 0x000fe20000000a00 */
[----:B------:R-:W-:Y:S01]  /*c2fb0*/  @P0 LOP3.LUT R27, R27, 0x800, RZ, 0xfc, !PT ;  /* 0x000008001b1b0812 */ /* 0x000fe200078efcff */
[----:B------:R-:W2:Y:S01]  /*c2fc0*/  LDL.LU R7, [R1+0x2ca0] ;  /* 0x002ca00001077983 */ /* 0x000ea20000300800 */
[----:B------:R-:W-:-:S04]  /*c2fd0*/  ISETP.GE.AND P0, PT, R13, UR32, PT ;  /* 0x000000200d007c0c */ /* 0x000fc8000bf06270 */
[----:B------:R-:W-:Y:S01]  /*c2fe0*/  ISETP.LT.AND P1, PT, R17, UR5, !P0 ;  /* 0x0000000511007c0c */ /* 0x000fe2000c721270 */
[----:B------:R-:W-:Y:S01]  /*c2ff0*/  UMOV UR4, UR12 ;  /* 0x0000000c00047c82 */ /* 0x000fe20008000000 */
[----:B------:R-:W-:Y:S02]  /*c3000*/  LOP3.LUT R27, R27, 0xfffffbff, RZ, 0xc0, !PT ;  /* 0xfffffbff1b1b7812 */ /* 0x000fe400078ec0ff */
[----:B------:R-:W-:Y:S01]  /*c3010*/  ISETP.LT.AND P0, PT, R15, UR4, !P0 ;  /* 0x000000040f007c0c */ /* 0x000fe2000c701270 */
[----:B------:R-:W-:Y:S01]  /*c3020*/  ULDC UR4, c[0x0][0x248] ;  /* 0x0000920000047ab9 */ /* 0x000fe20000000800 */
[----:B---3--:R-:W-:Y:S02]  /*c3030*/  R2UR UR32, R29 ;  /* 0x000000001d2072ca */ /* 0x008fe400000e0000 */
[----:B------:R-:W-:Y:S02]  /*c3040*/  R2UR UR40, R12 ;  /* 0x000000000c2872ca */ /* 0x000fe400000e0000 */
[----:B------:R-:W3:Y:S04]  /*c3050*/  LDL.LU R12, [R1+0x2c9c] ;  /* 0x002c9c00010c7983 */ /* 0x000ee80000300800 */
[----:B------:R-:W-:Y:S04]  /*c3060*/  STL [R1+0x1200], R11 ;  /* 0x0012000b01007387 */ /* 0x000fe80000100800 */
[----:B------:R0:W-:Y:S01]  /*c3070*/  STL [R1+0x7ac], R26 ;  /* 0x0007ac1a01007387 */ /* 0x0001e20000100800 */
[----:B------:R-:W-:Y:S01]  /*c3080*/  @P1 LOP3.LUT R27, R27, 0x400, RZ, 0xfc, !PT ;  /* 0x000004001b1b1812 */ /* 0x000fe200078efcff */
[----:B0-----:R-:W-:Y:S01]  /*c3090*/  IMAD.U32 R26, RZ, RZ, UR13 ;  /* 0x0000000dff1a7e24 */ /* 0x001fe2000f8e00ff */
[----:B------:R-:W-:Y:S01]  /*c30a0*/  ULDC.64 UR12, c[0x0][0x228] ;  /* 0x00008a00000c7ab9 */ /* 0x000fe20000000a00 */
[----:B------:R-:W-:-:S03]  /*c30b0*/  VIADD R11, R11, UR4 ;  /* 0x000000040b0b7c36 */ /* 0x000fc60008000000 */
[----:B------:R0:W-:Y:S01]  /*c30c0*/  STL [R1+0x7a8], R26 ;  /* 0x0007a81a01007387 */ /* 0x0001e20000100800 */
[----:B------:R-:W-:Y:S01]  /*c30d0*/  UMOV UR5, UR12 ;  /* 0x0000000c00057c82 */ /* 0x000fe20008000000 */
[----:B------:R-:W-:Y:S02]  /*c30e0*/  LOP3.LUT R27, R27, 0xfffffdff, RZ, 0xc0, !PT ;  /* 0xfffffdff1b1b7812 */ /* 0x000fe400078ec0ff */
[----:B------:R-:W4:Y:S01]  /*c30f0*/  LDL.LU R29, [R1+0x2c98] ;  /* 0x002c9800011d7983 */ /* 0x000f220000300800 */
[----:B------:R-:W-:Y:S02]  /*c3100*/  VIADD R13, R3, 0x3f ;  /* 0x0000003f030d7836 */ /* 0x000fe40000000000 */
[----:B0-----:R-:W-:Y:S01]  /*c3110*/  IMAD.U32 R26, RZ, RZ, UR13 ;  /* 0x0000000dff1a7e24 */ /* 0x001fe2000f8e00ff */
[----:B------:R-:W-:Y:S01]  /*c3120*/  STL [R1+0x1204], R11 ;  /* 0x0012040b01007387 */ /* 0x000fe20000100800 */
[----:B------:R-:W-:-:S03]  /*c3130*/  ULDC.64 UR12, c[0x0][0x228] ;  /* 0x00008a00000c7ab9 */ /* 0x000fc60000000a00 */
[----:B------:R0:W-:Y:S01]  /*c3140*/  STL [R1+0x7a4], R26 ;  /* 0x0007a41a01007387 */ /* 0x0001e20000100800 */
[----:B------:R-:W-:Y:S02]  /*c3150*/  @P0 LOP3.LUT R27, R27, 0x200, RZ, 0xfc, !PT ;  /* 0x000002001b1b0812 */ /* 0x000fe400078efcff */
[----:B------:R-:W-:Y:S02]  /*c3160*/  ISETP.GE.AND P0, PT, R13, UR20, PT ;  /* 0x000000140d007c0c */ /* 0x000fe4000bf06270 */
[----:B------:R-:W-:Y:S01]  /*c3170*/  R2UR UR20, R28 ;  /* 0x000000001c1472ca */ /* 0x000fe200000e0000 */
[----:B0-----:R-:W-:-:S05]  /*c3180*/  IMAD.U32 R26, RZ, RZ, UR13 ;  /* 0x0000000dff1a7e24 */ /* 0x001fca000f8e00ff */
[----:B------:R0:W-:Y:S04]  /*c3190*/  STL [R1+0x7a0], R26 ;  /* 0x0007a01a01007387 */ /* 0x0001e80000100800 */
[----:B------:R-:W3:Y:S01]  /*c31a0*/  LDL.LU R28, [R1+0x2c94] ;  /* 0x002c9400011c7983 */ /* 0x000ee20000300800 */
[----:B------:R-:W-:Y:S01]  /*c31b0*/  ISETP.LT.AND P1, PT, R17, UR5, !P0 ;  /* 0x0000000511007c0c */ /* 0x000fe2000c721270 */
[----:B------:R-:W-:Y:S01]  /*c31c0*/  UMOV UR4, UR12 ;  /* 0x0000000c00047c82 */ /* 0x000fe20008000000 */
[----:B------:R-:W-:Y:S01]  /*c31d0*/  LOP3.LUT R27, R27, 0xfffffeff, RZ, 0xc0, !PT ;  /* 0xfffffeff1b1b7812 */ /* 0x000fe200078ec0ff */
[----:B------:R-:W-:Y:S01]  /*c31e0*/  VIADD R13, R3, 0x3e ;  /* 0x0000003e030d7836 */ /* 0x000fe20000000000 */
[----:B------:R-:W-:Y:S01]  /*c31f0*/  ISETP.LT.AND P0, PT, R15, UR4, !P0 ;  /* 0x000000040f007c0c */ /* 0x000fe2000c701270 */
[----:B------:R-:W-:Y:S01]  /*c3200*/  ULDC.64 UR12, c[0x0][0x228] ;  /* 0x00008a00000c7ab9 */ /* 0x000fe20000000a00 */
[----:B------:R-:W-:-:S07]  /*c3210*/  ULDC UR4, c[0x0][0x248] ;  /* 0x0000920000047ab9 */ /* 0x000fce0000000800 */
[----:B------:R-:W-:-:S04]  /*c3220*/  @P1 LOP3.LUT R27, R27, 0x100, RZ, 0xfc, !PT ;  /* 0x000001001b1b1812 */ /* 0x000fc800078efcff */
[----:B------:R-:W-:Y:S01]  /*c3230*/  LOP3.LUT R27, R27, 0xffffff7f, RZ, 0xc0, !PT ;  /* 0xffffff7f1b1b7812 */ /* 0x000fe200078ec0ff */
[----:B------:R-:W-:-:S03]  /*c3240*/  UMOV UR5, UR12 ;  /* 0x0000000c00057c82 */ /* 0x000fc60008000000 */
[----:B------:R-:W-:Y:S02]  /*c3250*/  @P0 LOP3.LUT R27, R27, 0x80, RZ, 0xfc, !PT ;  /* 0x000000801b1b0812 */ /* 0x000fe400078efcff */
[----:B------:R-:W-:Y:S01]  /*c3260*/  ISETP.GE.AND P0, PT, R13, UR38, PT ;  /* 0x000000260d007c0c */ /* 0x000fe2000bf06270 */
[----:B0-----:R-:W-:Y:S01]  /*c3270*/  IMAD.U32 R26, RZ, RZ, UR13 ;  /* 0x0000000dff1a7e24 */ /* 0x001fe2000f8e00ff */
[----:B------:R-:W-:Y:S01]  /*c3280*/  ULDC.64 UR12, c[0x0][0x228] ;  /* 0x00008a00000c7ab9 */ /* 0x000fe20000000a00 */
[----:B------:R-:W-:Y:S01]  /*c3290*/  VIADD R11, R11, UR4 ;  /* 0x000000040b0b7c36 */ /* 0x000fe20008000000 */
        /* <DEDUP_REMOVED lines=8> */
[----:B------:R-:W-:Y:S01]  /*c3320*/  @P1 LOP3.LUT R27, R27, 0x40, RZ, 0xfc, !PT ;  /* 0x000000401b1b1812 */ /* 0x000fe200078efcff */
[----:B------:R0:W-:Y:S03]  /*c3330*/  STL [R1+0x79c], R26 ;  /* 0x00079c1a01007387 */ /* 0x0001e60000100800 */
[----:B------:R-:W-:-:S04]  /*c3340*/  LOP3.LUT R27, R27, 0xffffffdf, RZ, 0xc0, !PT ;  /* 0xffffffdf1b1b7812 */ /* 0x000fc800078ec0ff */
[----:B------:R-:W-:Y:S01]  /*c3350*/  @P0 LOP3.LUT R27, R27, 0x20, RZ, 0xfc, !PT ;  /* 0x000000201b1b0812 */ /* 0x000fe200078efcff */
[----:B0-----:R-:W-:Y:S01]  /*c3360*/  IMAD.U32 R26, RZ, RZ, UR13 ;  /* 0x0000000dff1a7e24 */ /* 0x001fe2000f8e00ff */
[----:B------:R-:W-:Y:S01]  /*c3370*/  ULDC.64 UR12, c[0x0][0x228] ;  /* 0x00008a00000c7ab9 */ /* 0x000fe20000000a00 */
[----:B------:R-:W-:Y:S01]  /*c3380*/  ISETP.GE.AND P0, PT, R13, UR40, PT ;  /* 0x000000280d007c0c */ /* 0x000fe2000bf06270 */
[----:B------:R-:W-:Y:S01]  /*c3390*/  UMOV UR5, UR12 ;  /* 0x0000000c00057c82 */ /* 0x000fe20008000000 */
[----:B------:R-:W-:Y:S01]  /*c33a0*/  VIADD R11, R11, UR4 ;  /* 0x000000040b0b7c36 */ /* 0x000fe20008000000 */
[----:B------:R0:W-:Y:S01]  /*c33b0*/  STL [R1+0x798], R26 ;  /* 0x0007981a01007387 */ /* 0x0001e20000100800 */
[----:B------:R-:W-:-:S03]  /*c33c0*/  ISETP.LT.AND P1, PT, R17, UR5, !P0 ;  /* 0x0000000511007c0c */ /* 0x000fc6000c721270 */
[----:B------:R1:W-:Y:S01]  /*c33d0*/  STL [R1+0x120c], R11 ;  /* 0x00120c0b01007387 */ /* 0x0003e20000100800 */
[----:B0-----:R-:W-:Y:S01]  /*c33e0*/  IMAD.U32 R26, RZ, RZ, UR13 ;  /* 0x0000000dff1a7e24 */ /* 0x001fe2000f8e00ff */
[----:B------:R-:W-:Y:S02]  /*c33f0*/  ULDC.64 UR12, c[0x0][0x228] ;  /* 0x00008a00000c7ab9 */ /* 0x000fe40000000a00 */
[----:B------:R-:W-:Y:S02]  /*c3400*/  UMOV UR4, UR12 ;  /* 0x0000000c00047c82 */ /* 0x000fe40008000000 */
[----:B------:R0:W-:Y:S01]  /*c3410*/  STL [R1+0x794], R26 ;  /* 0x0007941a01007387 */ /* 0x0001e20000100800 */
[----:B------:R-:W-:Y:S01]  /*c3420*/  ISETP.LT.AND P0, PT, R15, UR4, !P0 ;  /* 0x000000040f007c0c */ /* 0x000fe2000c701270 */
[----:B------:R-:W-:Y:S01]  /*c3430*/  ULDC UR4, c[0x0][0x248] ;  /* 0x0000920000047ab9 */ /* 0x000fe20000000800 */
[----:B------:R-:W-:Y:S01]  /*c3440*/  LOP3.LUT R27, R27, 0xffffffef, RZ, 0xc0, !PT ;  /* 0xffffffef1b1b7812 */ /* 0x000fe200078ec0ff */
[----:B-1----:R-:W-:-:S02]  /*c3450*/  VIADD R11, R11, UR4 ;  /* 0x000000040b0b7c36 */ /* 0x002fc40008000000 */
[----:B0-----:R-:W-:Y:S01]  /*c3460*/  IMAD.U32 R26, RZ, RZ, UR13 ;  /* 0x0000000dff1a7e24 */ /* 0x001fe2000f8e00ff */
[----:B------:R-:W-:Y:S01]  /*c3470*/  ULDC.64 UR12, c[0x0][0x228] ;  /* 0x00008a00000c7ab9 */ /* 0x000fe20000000a00 */
[----:B------:R-:W-:-:S03]  /*c3480*/  @P1 LOP3.LUT R27, R27, 0x10, RZ, 0xfc, !PT ;  /* 0x000000101b1b1812 */ /* 0x000fc600078efcff */
[----:B------:R0:W-:Y:S01]  /*c3490*/  STL [R1+0x790], R26 ;  /* 0x0007901a01007387 */ /* 0x0001e20000100800 */
[----:B------:R-:W-:Y:S01]  /*c34a0*/  UMOV UR5, UR12 ;  /* 0x0000000c00057c82 */ /* 0x000fe20008000000 */
[----:B------:R-:W-:Y:S01]  /*c34b0*/  LOP3.LUT R27, R27, 0xfffffff7, RZ, 0xc0, !PT ;  /* 0xfffffff71b1b7812 */ /* 0x000fe200078ec0ff */
[----:B------:R-:W-:Y:S01]  /*c34c0*/  VIADD R13, R3, 0x3c ;  /* 0x0000003c030d7836 */ /* 0x000fe20000000000 */
[----:B------:R-:W-:Y:S01]  /*c34d0*/  STL [R1+0x1210], R11 ;  /* 0x0012100b01007387 */ /* 0x000fe20000100800 */
[----:B0-----:R-:W-:Y:S01]  /*c34e0*/  IMAD.U32 R26, RZ, RZ, UR13 ;  /* 0x0000000dff1a7e24 */ /* 0x001fe2000f8e00ff */
[----:B------:R-:W-:-:S04]  /*c34f0*/  ULDC.64 UR12, c[0x0][0x228] ;  /* 0x00008a00000c7ab9 */ /* 0x000fc80000000a00 */
[----:B------:R0:W-:Y:S01]  /*c3500*/  STL [R1+0x78c], R26 ;  /* 0x00078c1a01007387 */ /* 0x0001e20000100800 */
[----:B------:R-:W-:Y:S02]  /*c3510*/  @P0 LOP3.LUT R27, R27, 0x8, RZ, 0xfc, !PT ;  /* 0x000000081b1b0812 */ /* 0x000fe400078efcff */
[----:B------:R-:W-:Y:S01]  /*c3520*/  ISETP.GE.AND P0, PT, R13, UR61, PT ;  /* 0x0000003d0d007c0c */ /* 0x000fe2000bf06270 */
[----:B0-----:R-:W-:-:S05]  /*c3530*/  IMAD.U32 R26, RZ, RZ, UR13 ;  /* 0x0000000dff1a7e24 */ /* 0x001fca000f8e00ff */
[----:B------:R0:W-:Y:S01]  /*c3540*/  STL [R1+0x788], R26 ;  /* 0x0007881a01007387 */ /* 0x0001e20000100800 */
[----:B--2---:R-:W-:-:S03]  /*c3550*/  R2UR UR61, R7 ;  /* 0x00000000073d72ca */ /* 0x004fc600000e0000 */
[----:B------:R-:W2:Y:S01]  /*c3560*/  LDL.LU R7, [R1+0x2c90] ;  /* 0x002c900001077983 */ /* 0x000ea20000300800 */
[----:B---3--:R-:W-:-:S03]  /*c3570*/  R2UR UR40, R28 ;  /* 0x000000001c2872ca */ /* 0x008fc600000e0000 */
[----:B------:R-:W3:Y:S01]  /*c3580*/  LDL.LU R28, [R1+0x2c8c] ;  /* 0x002c8c00011c7983 */ /* 0x000ee20000300800 */
[----:B------:R-:W-:Y:S01]  /*c3590*/  ISETP.LT.AND P1, PT, R17, UR5, !P0 ;  /* 0x0000000511007c0c */ /* 0x000fe2000c721270 */
[----:B------:R-:W-:Y:S01]  /*c35a0*/  UMOV UR4, UR12 ;  /* 0x0000000c00047c82 */ /* 0x000fe20008000000 */
[----:B------:R-:W-:Y:S01]  /*c35b0*/  LOP3.LUT R27, R27, 0xfffffffb, RZ, 0xc0, !PT ;  /* 0xfffffffb1b1b7812 */ /* 0x000fe200078ec0ff */
[----:B------:R-:W-:Y:S01]  /*c35c0*/  ULDC.64 UR12, c[0x0][0x228] ;  /* 0x00008a00000c7ab9 */ /* 0x000fe20000000a00 */
[----:B------:R-:W-:Y:S01]  /*c35d0*/  ISETP.LT.AND P0, PT, R15, UR4, !P0 ;  /* 0x000000040f007c0c */ /* 0x000fe2000c701270 */
[----:B------:R-:W-:Y:S01]  /*c35e0*/  ULDC UR4, c[0x0][0x248] ;  /* 0x0000920000047ab9 */ /* 0x000fe20000000800 */
[----:B0-----:R-:W-:Y:S02]  /*c35f0*/  IMAD.U32 R26, RZ, RZ, UR13 ;  /* 0x0000000dff1a7e24 */ /* 0x001fe4000f8e00ff */
[----:B------:R-:W-:Y:S01]  /*c3600*/  VIADD R11, R11, UR4 ;  /* 0x000000040b0b7c36 */ /* 0x000fe20008000000 */
[----:B------:R-:W-:Y:S01]  /*c3610*/  UMOV UR5, UR12 ;  /* 0x0000000c00057c82 */ /* 0x000fe20008000000 */
[----:B------:R-:W-:-:S03]  /*c3620*/  ULDC.64 UR12, c[0x0][0x228] ;  /* 0x00008a00000c7ab9 */ /* 0x000fc60000000a00 */
[----:B------:R-:W-:Y:S01]  /*c3630*/  @P1 LOP3.LUT R27, R27, 0x4, RZ, 0xfc, !PT ;  /* 0x000000041b1b1812 */ /* 0x000fe200078efcff */
[----:B------:R-:W-:Y:S01]  /*c3640*/  STL [R1+0x1214], R11 ;  /* 0x0012140b01007387 */ /* 0x000fe20000100800 */
[----:B------:R-:W-:Y:S02]  /*c3650*/  VIADD R13, R3, 0x3b ;  /* 0x0000003b030d7836 */ /* 0x000fe40000000000 */
[----:B------:R-:W-:Y:S01]  /*c3660*/  LOP3.LUT R27, R27, 0xfffffffd, RZ, 0xc0, !PT ;  /* 0xfffffffd1b1b7812 */ /* 0x000fe200078ec0ff */
[----:B------:R0:W-:Y:S03]  /*c3670*/  STL [R1+0x784], R26 ;  /* 0x0007841a01007387 */ /* 0x0001e60000100800 */
[----:B------:R-:W-:Y:S02]  /*c3680*/  @P0 LOP3.LUT R27, R27, 0x2, RZ, 0xfc, !PT ;  /* 0x000000021b1b0812 */ /* 0x000fe400078efcff */
[----:B------:R-:W-:Y:S01]  /*c3690*/  ISETP.GE.AND P0, PT, R13, UR34, PT ;  /* 0x000000220d007c0c */ /* 0x000fe2000bf06270 */
[----:B0-----:R-:W-:Y:S01]  /*c36a0*/  IMAD.U32 R26, RZ, RZ, UR13 ;  /* 0x0000000dff1a7e24 */ /* 0x001fe2000f8e00ff */
[----:B------:R-:W-:-:S04]  /*c36b0*/  R2UR UR34, R12 ;  /* 0x000000000c2272ca */ /* 0x000fc800000e0000 */
[----:B------:R0:W-:Y:S04]  /*c36c0*/  STL [R1+0x780], R26 ;  /* 0x0007801a01007387 */ /* 0x0001e80000100800 */
[----:B------:R-:W2:Y:S01]  /*c36d0*/  LDL.LU R12, [R1+0x2c88] ;  /* 0x002c8800010c7983 */ /* 0x000ea20000300800 */
[----:B------:R-:W-:Y:S01]  /*c36e0*/  UMOV UR4, UR12 ;  /* 0x0000000c00047c82 */ /* 0x000fe20008000000 */
[----:B------:R-:W-:Y:S01]  /*c36f0*/  ISETP.LT.AND P1, PT, R17, UR5, !P0 ;  /* 0x0000000511007c0c */ /* 0x000fe2000c721270 */
[----:B------:R-:W-:Y:S01]  /*c3700*/  VIADD R13, R3, 0x3a ;  /* 0x0000003a030d7836 */ /* 0x000fe20000000000 */
[----:B------:R-:W-:Y:S01]  /*c3710*/  ISETP.LT.AND P0, PT, R15, UR4, !P0 ;  /* 0x000000040f007c0c */ /* 0x000fe2000c701270 */
[----:B------:R-:W-:Y:S01]  /*c3720*/  ULDC.64 UR12, c[0x0][0x228] ;  /* 0x00008a00000c7ab9 */ /* 0x000fe20000000a00 */
[----:B------:R-:W-:Y:S01]  /*c3730*/  LOP3.LUT R27, R27, 0xfffffffe, RZ, 0xc0, !PT ;  /* 0xfffffffe1b1b7812 */ /* 0x000fe200078ec0ff */
[----:B------:R-:W-:Y:S01]  /*c3740*/  UMOV UR5, UR12 ;  /* 0x0000000c00057c82 */ /* 0x000fe20008000000 */
[----:B------:R-:W-:Y:S01]  /*c3750*/  ULDC UR4, c[0x0][0x248] ;  /* 0x0000920000047ab9 */ /* 0x000fe20000000800 */
[----:B0-----:R-:W-:Y:S01]  /*c3760*/  IMAD.U32 R26, RZ, RZ, UR13 ;  /* 0x0000000dff1a7e24 */ /* 0x001fe2000f8e00ff */
[----:B------:R-:W-:-:S05]  /*c3770*/  ULDC.64 UR12, c[0x0][0x228] ;  /* 0x00008a00000c7ab9 */ /* 0x000fca0000000a00 */
[----:B------:R-:W-:Y:S01]  /*c3780*/  @P1 LOP3.LUT R27, R27, 0x1, RZ, 0xfc, !PT ;  /* 0x000000011b1b1812 */ /* 0x000fe200078efcff */
[----:B------:R-:W-:Y:S01]  /*c3790*/  VIADD R11, R11, UR4 ;  /* 0x000000040b0b7c36 */ /* 0x000fe20008000000 */
[----:B------:R-:W-:-:S03]  /*c37a0*/  UMOV UR4, UR12 ;  /* 0x0000000c00047c82 */ /* 0x000fc60008000000 */
[----:B------:R-:W-:Y:S04]  /*c37b0*/  STL [R1+0x2b0c], R27 ;  /* 0x002b0c1b01007387 */ /* 0x000fe80000100800 */
[----:B------:R-:W-:Y:S04]  /*c37c0*/  STL [R1+0x1218], R11 ;  /* 0x0012180b01007387 */ /* 0x000fe80000100800 */
[----:B------:R0:W-:Y:S02]  /*c37d0*/  STL [R1+0x77c], R26 ;  /* 0x00077c1a01007387 */ /* 0x0001e40000100800 */
[----:B0-----:R-:W-:Y:S01]  /*c37e0*/  IMAD.U32 R26, RZ, RZ, UR13 ;  /* 0x0000000dff1a7e24 */ /* 0x001fe2000f8e00ff */
[----:B------:R-:W-:-:S04]  /*c37f0*/  ULDC.64 UR12, c[0x0][0x228] ;  /* 0x00008a00000c7ab9 */ /* 0x000fc80000000a00 */
[----:B------:R0:W-:Y:S02]  /*c3800*/  STL [R1+0x778], R26 ;  /* 0x0007781a01007387 */ /* 0x0001e40000100800 */
[----:B0-----:R-:W-:Y:S01]  /*c3810*/  IMAD.U32 R26, RZ, RZ, UR13 ;  /* 0x0000000dff1a7e24 */ /* 0x001fe2000f8e00ff */
[----:B---3--:R-:W-:-:S04]  /*c3820*/  LOP3.LUT R28, R28, 0x7fffffff, RZ, 0xc0, !PT ;  /* 0x7fffffff1c1c7812 */ /* 0x008fc800078ec0ff */
[----:B------:R-:W-:Y:S02]  /*c3830*/  @P0 LOP3.LUT R28, R28, 0x80000000, RZ, 0xfc, !PT ;  /* 0x800000001c1c0812 */ /* 0x000fe400078efcff */
[----:B------:R-:W-:-:S04]  /*c3840*/  ISETP.GE.AND P0, PT, R13, UR22, PT ;  /* 0x000000160d007c0c */ /* 0x000fc8000bf06270 */
[----:B------:R-:W-:Y:S02]  /*c3850*/  ISETP.LT.AND P1, PT, R17, UR5, !P0 ;  /* 0x0000000511007c0c */ /* 0x000fe4000c721270 */
[----:B------:R-:W-:Y:S02]  /*c3860*/  ISETP.LT.AND P0, PT, R15, UR4, !P0 ;  /* 0x000000040f007c0c */ /* 0x000fe4000c701270 */
[----:B------:R-:W-:Y:S01]  /*c3870*/  LOP3.LUT R28, R28, 0xbfffffff, RZ, 0xc0, !PT ;  /* 0xbfffffff1c1c7812 */ /* 0x000fe200078ec0ff */
[----:B------:R-:W-:Y:S01]  /*c3880*/  VIADD R13, R3, 0x39 ;  /* 0x00000039030d7836 */ /* 0x000fe20000000000 */
[----:B------:R-:W-:Y:S01]  /*c3890*/  UMOV UR5, UR12 ;  /* 0x0000000c00057c82 */ /* 0x000fe20008000000 */
[----:B------:R-:W-:Y:S01]  /*c38a0*/  ULDC UR4, c[0x0][0x248] ;  /* 0x0000920000047ab9 */ /* 0x000fe20000000800 */
[----:B----4-:R-:W-:Y:S01]  /*c38b0*/  R2UR UR22, R29 ;  /* 0x000000001d1672ca */ /* 0x010fe200000e0000 */
[----:B------:R-:W-:Y:S01]  /*c38c0*/  ULDC.64 UR12, c[0x0][0x228] ;  /* 0x00008a00000c7ab9 */ /* 0x000fe20000000a00 */
[----:B------:R-:W3:Y:S03]  /*c38d0*/  LDL.LU R29, [R1+0x2c84] ;  /* 0x002c8400011d7983 */ /* 0x000ee60000300800 */
[----:B------:R-:W-:-:S04]  /*c38e0*/  @P1 LOP3.LUT R28, R28, 0x40000000, RZ, 0xfc, !PT ;  /* 0x400000001c1c1812 */ /* 0x000fc800078efcff */
[----:B------:R-:W-:-:S04]  /*c38f0*/  LOP3.LUT R28, R28, 0xdfffffff, RZ, 0xc0, !PT ;  /* 0xdfffffff1c1c7812 */ /* 0x000fc800078ec0ff */
[----:B------:R-:W-:Y:S02]  /*c3900*/  @P0 LOP3.LUT R28, R28, 0x20000000, RZ, 0xfc, !PT ;  /* 0x200000001c1c0812 */ /* 0x000fe400078efcff */
[----:B------:R-:W-:Y:S01]  /*c3910*/  ISETP.GE.AND P0, PT, R13, UR26, PT ;  /* 0x0000001a0d007c0c */ /* 0x000fe2000bf06270 */
[----:B------:R-:W-:Y:S01]  /*c3920*/  VIADD R11, R11, UR4 ;  /* 0x000000040b0b7c36 */ /* 0x000fe20008000000 */
[----:B------:R-:W-:Y:S01]  /*c3930*/  LOP3.LUT R28, R28, 0xefffffff, RZ, 0xc0, !PT ;  /* 0xefffffff1c1c7812 */ /* 0x000fe200078ec0ff */
[----:B------:R-:W-:Y:S01]  /*c3940*/  VIADD R13, R3, 0x38 ;  /* 0x00000038030d7836 */ /* 0x000fe20000000000 */
[----:B------:R-:W-:Y:S01]  /*c3950*/  ISETP.LT.AND P1, PT, R17, UR5, !P0 ;  /* 0x0000000511007c0c */ /* 0x000fe2000c721270 */
[----:B------:R-:W-:Y:S01]  /*c3960*/  UMOV UR4, UR12 ;  /* 0x0000000c00047c82 */ /* 0x000fe20008000000 */
[----:B------:R-:W-:Y:S01]  /*c3970*/  ULDC.64 UR26, c[0x0][0x228] ;  /* 0x00008a00001a7ab9 */ /* 0x000fe20000000a00 */
[----:B------:R-:W-:Y:S01]  /*c3980*/  ISETP.LT.AND P0, PT, R15, UR4, !P0 ;  /* 0x000000040f007c0c */ /* 0x000fe2000c701270 */
[----:B------:R-:W-:Y:S01]  /*c3990*/  STL [R1+0x121c], R11 ;  /* 0x00121c0b01007387 */ /* 0x000fe20000100800 */
[----:B------:R-:W-:-:S08]  /*c39a0*/  ULDC UR4, c[0x0][0x248] ;  /* 0x0000920000047ab9 */ /* 0x000fd00000000800 */
[----:B------:R-:W-:Y:S01]  /*c39b0*/  @P1 LOP3.LUT R28, R28, 0x10000000, RZ, 0xfc, !PT ;  /* 0x100000001c1c1812 */ /* 0x000fe200078efcff */
[----:B------:R0:W-:Y:S03]  /*c39c0*/  STL [R1+0x774], R26 ;  /* 0x0007741a01007387 */ /* 0x0001e60000100800 */
[----:B------:R-:W-:-:S04]  /*c39d0*/  LOP3.LUT R28, R28, 0xf7ffffff, RZ, 0xc0, !PT ;  /* 0xf7ffffff1c1c7812 */ /* 0x000fc800078ec0ff */
        /* <DEDUP_REMOVED lines=17> */
[----:B------:R-:W-:Y:S02]  /*c3af0*/  ULDC UR4, c[0x0][0x248] ;  /* 0x0000920000047ab9 */ /* 0x000fe40000000800 */
[----:B------:R-:W-:Y:S01]  /*c3b00*/  LOP3.LUT R28, R28, 0xfdffffff, RZ, 0xc0, !PT ;  /* 0xfdffffff1c1c7812 */ /* 0x000fe200078ec0ff */
[----:B------:R0:W-:Y:S03]  /*c3b10*/  STL [R1+0x76c], R26 ;  /* 0x00076c1a01007387 */ /* 0x0001e60000100800 */
        /* <DEDUP_REMOVED lines=34> */
[----:B------:R-:W-:Y:S01]  /*c3d40*/  ULDC UR4, c[0x0][0x248] ;  /* 0x0000920000047ab9 */ /* 0x000fe20000000800 */
[----:B--2---:R-:W-:Y:S02]  /*c3d50*/  R2UR UR61, R12 ;  /* 0x000000000c3d72ca */ /* 0x004fe400000e0000 */
[----:B------:R-:W-:Y:S01]  /*c3d60*/  LOP3.LUT R28, R28, 0xffdfffff, RZ, 0xc0, !PT ;  /* 0xffdfffff1c1c7812 */ /* 0x000fe200078ec0ff */
[----:B------:R-:W2:Y:S04]  /*c3d70*/  LDL.LU R12, [R1+0x2c80] ;  /* 0x002c8000010c7983 */ /* 0x000ea80000300800 */
[----:B------:R-:W-:Y:S01]  /*c3d80*/  STL [R1+0x1228], R11 ;  /* 0x0012280b01007387 */ /* 0x000fe20000100800 */
[----:B------:R-:W-:-:S03]  /*c3d90*/  @P0 LOP3.LUT R28, R28, 0x200000, RZ, 0xfc, !PT ;  /* 0x002000001c1c0812 */ /* 0x000fc600078efcff */
[----:B------:R0:W-:Y:S01]  /*c3da0*/  STL [R1+0x75c], R26 ;  /* 0x00075c1a01007387 */ /* 0x0001e20000100800 */
        /* <DEDUP_REMOVED lines=88> */
[----:B---3--:R-:W-:Y:S01]  /*c4330*/  R2UR UR44, R29 ;  /* 0x000000001d2c72ca */ /* 0x008fe200000e0000 */
[----:B------:R-:W-:Y:S01]  /*c4340*/  ULDC.64 UR34, c[0x0][0x228] ;  /* 0x00008a0000227ab9 */ /* 0x000fe20000000a00 */
[----:B0-----:R-:W-:Y:S01]  /*c4350*/  IMAD.U32 R26, RZ, RZ, UR13 ;  /* 0x0000000dff1a7e24 */ /* 0x001fe2000f8e00ff */
[----:B------:R-:W-:-:S02]  /*c4360*/  ULDC.64 UR12, c[0x0][0x228] ;  /* 0x00008a00000c7ab9 */ /* 0x000fc40000000a00 */
[----:B------:R-:W-:Y:S02]  /*c4370*/  UMOV UR4, UR12 ;  /* 0x0000000c00047c82 */ /* 0x000fe40008000000 */
[----:B------:R-:W-:-:S04]  /*c4380*/  ISETP.LT.AND P0, PT, R15, UR4, !P0 ;  /* 0x000000040f007c0c */ /* 0x000fc8000c701270 */
        /* <DEDUP_REMOVED lines=34> */
[----:B------:R-:W-:Y:S01]  /*c45b0*/  UMOV UR60, UR13 ;  /* 0x0000000d003c7c82 */ /* 0x000fe20008000000 */
[----:B------:R-:W-:Y:S01]  /*c45c0*/  ULDC.64 UR12, c[0x0][0x228] ;  /* 0x00008a00000c7ab9 */ /* 0x000fe20000000a00 */
[----:B------:R-:W-:Y:S01]  /*c45d0*/  ULDC.64 UR30, c[0x0][0x228] ;  /* 0x00008a00001e7ab9 */ /* 0x000fe20000000a00 */
[----:B------:R-:W-:-:S02]  /*c45e0*/  UMOV UR4, UR12 ;  /* 0x0000000c00047c82 */ /* 0x000fc40008000000 */
[----:B------:R-:W-:Y:S01]  /*c45f0*/  ISETP.LT.AND P0, PT, R15, UR4, !P0 ;  /* 0x000000040f007c0c */ /* 0x000fe2000c701270 */
[----:B------:R0:W-:Y:S01]  /*c4600*/  STL [R1+0x728], R26 ;  /* 0x0007281a01007387 */ /* 0x0001e20000100800 */
[----:B------:R-:W-:-:S05]  /*c4610*/  ULDC UR4, c[0x0][0x248] ;  /* 0x0000920000047ab9 */ /* 0x000fca0000000800 */
        /* <DEDUP_REMOVED lines=8> */
[----:B------:R-:W-:Y:S02]  /*c46a0*/  ISETP.LT.AND P0, PT, R15, UR40, !P0 ;  /* 0x000000280f007c0c */ /* 0x000fe4000c701270 */
[----:B------:R-:W-:Y:S01]  /*c46b0*/  MOV R29, UR60 ;  /* 0x0000003c001d7c02 */ /* 0x000fe20008000f00 */
[----:B0-----:R-:W-:Y:S01]  /*c46c0*/  VIADD R26, R3, 0x2c ;  /* 0x0000002c031a7836 */ /* 0x001fe20000000000 */
[----:B------:R-:W-:-:S07]  /*c46d0*/  ULDC.64 UR16, c[0x0][0x228] ;  /* 0x00008a0000107ab9 */ /* 0x000fce0000000a00 */
[----:B------:R-:W-:-:S04]  /*c46e0*/  @P1 LOP3.LUT R28, R28, 0x40, RZ, 0xfc, !PT ;  /* 0x000000401c1c1812 */ /* 0x000fc800078efcff */
[----:B------:R-:W-:Y:S01]  /*c46f0*/  LOP3.LUT R28, R28, 0xffffffdf, RZ, 0xc0, !PT ;  /* 0xffffffdf1c1c7812 */ /* 0x000fe200078ec0ff */
[----:B-1----:R-:W-:Y:S01]  /*c4700*/  VIADD R11, R11, UR4 ;  /* 0x000000040b0b7c36 */ /* 0x002fe20008000000 */
[----:B------:R-:W-:Y:S01]  /*c4710*/  STL [R1+0x2b44], R29 ;  /* 0x002b441d01007387 */ /* 0x000fe20000100800 */
[----:B------:R-:W-:Y:S01]  /*c4720*/  ULDC UR4, c[0x0][0x248] ;  /* 0x0000920000047ab9 */ /* 0x000fe20000000800 */
[----:B------:R-:W-:Y:S02]  /*c4730*/  @P0 LOP3.LUT R28, R28, 0x20, RZ, 0xfc, !PT ;  /* 0x000000201c1c0812 */ /* 0x000fe400078efcff */
[----:B------:R-:W-:Y:S01]  /*c4740*/  ISETP.GE.AND P0, PT, R13, UR6, PT ;  /* 0x000000060d007c0c */ /* 0x000fe2000bf06270 */
[----:B------:R0:W-:Y:S03]  /*c4750*/  STL [R1+0x1248], R11 ;  /* 0x0012480b01007387 */ /* 0x0001e60000100800 */
[----:B------:R-:W-:Y:S01]  /*c4760*/  ISETP.LT.AND P1, PT, R17, UR38, !P0 ;  /* 0x0000002611007c0c */ /* 0x000fe2000c721270 */
[----:B0-----:R-:W-:Y:S01]  /*c4770*/  VIADD R11, R11, UR4 ;  /* 0x000000040b0b7c36 */ /* 0x001fe20008000000 */
[----:B------:R-:W-:Y:S01]  /*c4780*/  ISETP.LT.AND P0, PT, R15, UR36, !P0 ;  /* 0x000000240f007c0c */ /* 0x000fe2000c701270 */
[----:B------:R-:W-:-:S03]  /*c4790*/  ULDC UR4, c[0x0][0x248] ;  /* 0x0000920000047ab9 */ /* 0x000fc60000000800 */
[----:B------:R0:W-:Y:S01]  /*c47a0*/  STL [R1+0x124c], R11 ;  /* 0x00124c0b01007387 */ /* 0x0001e20000100800 */
[----:B------:R-:W-:-:S03]  /*c47b0*/  LOP3.LUT R28, R28, 0xffffffef, RZ, 0xc0, !PT ;  /* 0xffffffef1c1c7812 */ /* 0x000fc600078ec0ff */
[----:B------:R-:W3:Y:S03]  /*c47c0*/  LDL.LU R13, [R1+0x3f0] ;  /* 0x0003f000010d7983 */ /* 0x000ee60000300800 */
[----:B------:R-:W-:-:S04]  /*c47d0*/  @P1 LOP3.LUT R28, R28, 0x10, RZ, 0xfc, !PT ;  /* 0x000000101c1c1812 */ /* 0x000fc800078efcff */
[----:B------:R-:W-:-:S04]  /*c47e0*/  LOP3.LUT R28, R28, 0xfffffff7, RZ, 0xc0, !PT ;  /* 0xfffffff71c1c7812 */ /* 0x000fc800078ec0ff */
[----:B------:R-:W-:Y:S02]  /*c47f0*/  @P0 LOP3.LUT R28, R28, 0x8, RZ, 0xfc, !PT ;  /* 0x000000081c1c0812 */ /* 0x000fe400078efcff */
[----:B------:R-:W-:-:S04]  /*c4800*/  ISETP.GE.AND P0, PT, R26, UR44, PT ;  /* 0x0000002c1a007c0c */ /* 0x000fc8000bf06270 */
[----:B------:R-:W-:Y:S02]  /*c4810*/  ISETP.LT.AND P1, PT, R17, UR34, !P0 ;  /* 0x0000002211007c0c */ /* 0x000fe4000c721270 */
[----:B------:R-:W-:Y:S02]  /*c4820*/  ISETP.LT.AND P0, PT, R15, UR32, !P0 ;  /* 0x000000200f007c0c */ /* 0x000fe4000c701270 */
[----:B------:R-:W-:Y:S01]  /*c4830*/  LOP3.LUT R28, R28, 0xfffffffb, RZ, 0xc0, !PT ;  /* 0xfffffffb1c1c7812 */ /* 0x000fe200078ec0ff */
[----:B------:R-:W-:-:S08]  /*c4840*/  VIADD R26, R3, 0x2b ;  /* 0x0000002b031a7836 */ /* 0x000fd00000000000 */
[----:B------:R-:W-:-:S04]  /*c4850*/  @P1 LOP3.LUT R28, R28, 0x4, RZ, 0xfc, !PT ;  /* 0x000000041c1c1812 */ /* 0x000fc800078efcff */
[----:B------:R-:W-:-:S04]  /*c4860*/  LOP3.LUT R28, R28, 0xfffffffd, RZ, 0xc0, !PT ;  /* 0xfffffffd1c1c7812 */ /* 0x000fc800078ec0ff */
[----:B------:R-:W-:Y:S02]  /*c4870*/  @P0 LOP3.LUT R28, R28, 0x2, RZ, 0xfc, !PT ;  /* 0x000000021c1c0812 */ /* 0x000fe400078efcff */
[----:B------:R-:W-:Y:S01]  /*c4880*/  ISETP.GE.AND P0, PT, R26, UR22, PT ;  /* 0x000000161a007c0c */ /* 0x000fe2000bf06270 */
[----:B0-----:R-:W-:Y:S01]  /*c4890*/  VIADD R11, R11, UR4 ;  /* 0x000000040b0b7c36 */ /* 0x001fe20008000000 */
[----:B------:R-:W-:Y:S01]  /*c48a0*/  ULDC UR4, c[0x0][0x248] ;  /* 0x0000920000047ab9 */ /* 0x000fe20000000800 */
[----:B------:R-:W-:Y:S02]  /*c48b0*/  LOP3.LUT R28, R28, 0xfffffffe, RZ, 0xc0, !PT ;  /* 0xfffffffe1c1c7812 */ /* 0x000fe400078ec0ff */
[----:B------:R-:W-:Y:S01]  /*c48c0*/  R2UR UR44, R7 ;  /* 0x00000000072c72ca */ /* 0x000fe200000e0000 */
[----:B------:R-:W-:Y:S01]  /*c48d0*/  VIADD R26, R3, 0x2a ;  /* 0x0000002a031a7836 */ /* 0x000fe20000000000 */
[----:B------:R-:W-:Y:S01]  /*c48e0*/  ISETP.LT.AND P1, PT, R17, UR30, !P0 ;  /* 0x0000001e11007c0c */ /* 0x000fe2000c721270 */
[----:B------:R0:W-:Y:S01]  /*c48f0*/  STL [R1+0x1250], R11 ;  /* 0x0012500b01007387 */ /* 0x0001e20000100800 */
[----:B--2---:R-:W-:Y:S01]  /*c4900*/  LOP3.LUT R12, R12, 0x7fffffff, RZ, 0xc0, !PT ;  /* 0x7fffffff0c0c7812 */ /* 0x004fe200078ec0ff */
[----:B------:R-:W-:Y:S01]  /*c4910*/  ULDC.64 UR22, c[0x0][0x228] ;  /* 0x00008a0000167ab9 */ /* 0x000fe20000000a00 */
[----:B0-----:R-:W-:Y:S01]  /*c4920*/  VIADD R11, R11, UR4 ;  /* 0x000000040b0b7c36 */ /* 0x001fe20008000000 */
[----:B------:R-:W-:-:S08]  /*c4930*/  ULDC UR4, c[0x0][0x248] ;  /* 0x0000920000047ab9 */ /* 0x000fd00000000800 */
[----:B------:R-:W-:Y:S01]  /*c4940*/  @P1 LOP3.LUT R28, R28, 0x1, RZ, 0xfc, !PT ;  /* 0x000000011c1c1812 */ /* 0x000fe200078efcff */
[----:B------:R0:W-:Y:S04]  /*c4950*/  STL [R1+0x1254], R11 ;  /* 0x0012540b01007387 */ /* 0x0001e80000100800 */
[----:B------:R-:W-:Y:S01]  /*c4960*/  STL [R1+0x2b10], R28 ;  /* 0x002b101c01007387 */ /* 0x000fe20000100800 */
[----:B0-----:R-:W-:Y:S01]  /*c4970*/  VIADD R11, R11, UR4 ;  /* 0x000000040b0b7c36 */ /* 0x001fe20008000000 */
[----:B------:R-:W-:-:S04]  /*c4980*/  ULDC UR4, c[0x0][0x248] ;  /* 0x0000920000047ab9 */ /* 0x000fc80000000800 */
[----:B------:R0:W-:Y:S02]  /*c4990*/  STL [R1+0x1258], R11 ;  /* 0x0012580b01007387 */ /* 0x0001e40000100800 */
[----:B0-----:R-:W-:Y:S01]  /*c49a0*/  VIADD R11, R11, UR4 ;  /* 0x000000040b0b7c36 */ /* 0x001fe20008000000 */
[----:B------:R-:W-:Y:S01]  /*c49b0*/  ISETP.LT.AND P0, PT, R15, UR28, !P0 ;  /* 0x0000001c0f007c0c */ /* 0x000fe2000c701270 */
[----:B------:R-:W-:Y:S01]  /*c49c0*/  UMOV UR61, UR13 ;  /* 0x0000000d003d7c82 */ /* 0x000fe20008000000 */
[----:B------:R-:W-:Y:S01]  /*c49d0*/  ULDC.64 UR12, c[0x0][0x228] ;  /* 0x00008a00000c7ab9 */ /* 0x000fe20000000a00 */
[----:B------:R-:W-:Y:S01]  /*c49e0*/  ULDC UR4, c[0x0][0x248] ;  /* 0x0000920000047ab9 */ /* 0x000fe20000000800 */
[----:B------:R0:W-:Y:S04]  /*c49f0*/  STL [R1+0x125c], R11 ;  /* 0x00125c0b01007387 */ /* 0x0001e80000100800 */
[----:B------:R-:W2:Y:S05]  /*c4a00*/  LDL.LU R7, [R1+0x2c7c] ;  /* 0x002c7c0001077983 */ /* 0x000eaa0000300800 */
[----:B------:R-:W-:-:S02]  /*c4a10*/  @P0 LOP3.LUT R12, R12, 0x80000000, RZ, 0xfc, !PT ;  /* 0x800000000c0c0812 */ /* 0x000fc400078efcff */
[----:B------:R-:W-:Y:S01]  /*c4a20*/  ISETP.GE.AND P0, PT, R26, UR20, PT ;  /* 0x000000141a007c0c */ /* 0x000fe2000bf06270 */
[----:B------:R-:W-:-:S03]  /*c4a30*/  ULDC.64 UR20, c[0x0][0x228] ;  /* 0x00008a0000147ab9 */ /* 0x000fc60000000a00 */
[----:B------:R-:W-:Y:S02]  /*c4a40*/  ISETP.LT.AND P1, PT, R17, UR26, !P0 ;  /* 0x0000001a11007c0c */ /* 0x000fe4000c721270 */
[----:B------:R-:W-:Y:S02]  /*c4a50*/  ISETP.LT.AND P0, PT, R15, UR24, !P0 ;  /* 0x000000180f007c0c */ /* 0x000fe4000c701270 */
[----:B------:R-:W-:-:S09]  /*c4a60*/  LOP3.LUT R12, R12, 0xbfffffff, RZ, 0xc0, !PT ;  /* 0xbfffffff0c0c7812 */ /* 0x000fd200078ec0ff */
[----:B------:R-:W-:-:S04]  /*c4a70*/  @P1 LOP3.LUT R12, R12, 0x40000000, RZ, 0xfc, !PT ;  /* 0x400000000c0c1812 */ /* 0x000fc800078efcff */
[----:B------:R-:W-:-:S04]  /*c4a80*/  LOP3.LUT R12, R12, 0xdfffffff, RZ, 0xc0, !PT ;  /* 0xdfffffff0c0c7812 */ /* 0x000fc800078ec0ff */
[----:B------:R-:W-:-:S04]  /*c4a90*/  @P0 LOP3.LUT R12, R12, 0x20000000, RZ, 0xfc, !PT ;  /* 0x200000000c0c0812 */ /* 0x000fc800078efcff */
[----:B------:R-:W-:Y:S01]  /*c4aa0*/  LOP3.LUT R12, R12, 0xefffffff, RZ, 0xc0, !PT ;  /* 0xefffffff0c0c7812 */ /* 0x000fe200078ec0ff */
        /* <DEDUP_REMOVED lines=10> */
[----:B------:R-:W-:Y:S01]  /*c4b50*/  ULDC.64 UR4, c[0x0][0x228] ;  /* 0x00008a0000047ab9 */ /* 0x000fe20000000a00 */
[----:B---3--:R-:W-:Y:S01]  /*c4b60*/  R2UR UR6, R13 ;  /* 0x000000000d0672ca */ /* 0x008fe200000e0000 */
[----:B------:R-:W-:-:S05]  /*c4b70*/  VIADD R13, R3, 0x29 ;  /* 0x00000029030d7836 */ /* 0x000fca0000000000 */
[----:B------:R-:W-:Y:S01]  /*c4b80*/  ISETP.GE.AND P0, PT, R13, UR18, PT ;  /* 0x000000120d007c0c */ /* 0x000fe2000bf06270 */
[----:B------:R-:W-:Y:S01]  /*c4b90*/  VIADD R13, R3, 0x28 ;  /* 0x00000028030d7836 */ /* 0x000fe20000000000 */
[----:B------:R-:W-:Y:S02]  /*c4ba0*/  ULDC.64 UR18, c[0x0][0x228] ;  /* 0x00008a0000127ab9 */ /* 0x000fe40000000a00 */
[----:B------:R-:W-:Y:S02]  /*c4bb0*/  ISETP.LT.AND P1, PT, R17, UR22, !P0 ;  /* 0x0000001611007c0c */ /* 0x000fe4000c721270 */
[----:B------:R-:W-:-:S11]  /*c4bc0*/  ISETP.LT.AND P0, PT, R15, UR20, !P0 ;  /* 0x000000140f007c0c */ /* 0x000fd6000c701270 */
        /* <DEDUP_REMOVED lines=12> */
[----:B------:R-:W-:Y:S01]  /*c4c90*/  ISETP.GE.AND P0, PT, R13, UR8, PT ;  /* 0x000000080d007c0c */ /* 0x000fe2000bf06270 */
[----:B------:R-:W-:Y:S01]  /*c4ca0*/  VIADD R13, R3, 0x26 ;  /* 0x00000026030d7836 */ /* 0x000fe20000000000 */
[----:B------:R-:W-:Y:S02]  /*c4cb0*/  ULDC.64 UR8, c[0x0][0x228] ;  /* 0x00008a0000087ab9 */ /* 0x000fe40000000a00 */
[----:B------:R-:W-:Y:S02]  /*c4cc0*/  ISETP.LT.AND P1, PT, R17, UR14, !P0 ;  /* 0x0000000e11007c0c */ /* 0x000fe4000c721270 */
[----:B------:R-:W-:Y:S02]  /*c4cd0*/  ISETP.LT.AND P0, PT, R15, UR12, !P0 ;  /* 0x0000000c0f007c0c */ /* 0x000fe4000c701270 */
[----:B--2---:R-:W-:-:S09]  /*c4ce0*/  LOP3.LUT R7, R7, 0xfff7ffff, RZ, 0xc0, !PT ;  /* 0xfff7ffff07077812 */ /* 0x004fd200078ec0ff */
        /* <DEDUP_REMOVED lines=17> */
[----:B------:R-:W-:Y:S01]  /*c4e00*/  ISETP.LT.AND P0, PT, R15, UR4, !P0 ;  /* 0x000000040f007c0c */ /* 0x000fe2000c701270 */
[----:B------:R-:W-:Y:S01]  /*c4e10*/  ULDC UR4, c[0x0][0x248] ;  /* 0x0000920000047ab9 */ /* 0x000fe20000000800 */
[----:B------:R0:W-:Y:S01]  /*c4e20*/  STL [R1+0x126c], R11 ;  /* 0x00126c0b01007387 */ /* 0x0001e20000100800 */
[----:B------:R-:W-:Y:S01]  /*c4e30*/  LOP3.LUT R12, R12, 0xfdffffff, RZ, 0xc0, !PT ;  /* 0xfdffffff0c0c7812 */ /* 0x000fe200078ec0ff */
[----:B------:R-:W-:-:S07]  /*c4e40*/  ULDC UR6, c[0x0][0x228] ;  /* 0x00008a0000067ab9 */ /* 0x000fce0000000800 */
[----:B------:R-:W-:-:S04]  /*c4e50*/  @P1 LOP3.LUT R7, R7, 0x400, RZ, 0xfc, !PT ;  /* 0x0000040007071812 */ /* 0x000fc800078efcff */
[----:B------:R-:W-:-:S04]  /*c4e60*/  LOP3.LUT R7, R7, 0xfffffeff, RZ, 0xc0, !PT ;  /* 0xfffffeff07077812 */ /* 0x000fc800078ec0ff */
[----:B------:R-:W-:Y:S02]  /*c4e70*/  @P0 LOP3.LUT R7, R7, 0x100, RZ, 0xfc, !PT ;  /* 0x0000010007070812 */ /* 0x000fe400078efcff */
[----:B------:R-:W-:Y:S01]  /*c4e80*/  ISETP.GE.AND P0, PT, R13, UR55, PT ;  /* 0x000000370d007c0c */ /* 0x000fe2000bf06270 */
[----:B0-----:R-:W-:Y:S01]  /*c4e90*/  VIADD R11, R11, UR4 ;  /* 0x000000040b0b7c36 */ /* 0x001fe20008000000 */
[----:B------:R-:W-:Y:S01]  /*c4ea0*/  ULDC UR4, c[0x0][0x228] ;  /* 0x00008a0000047ab9 */ /* 0x000fe20000000800 */
        /* <DEDUP_REMOVED lines=13> */
[----:B------:R-:W-:Y:S01]  /*c4f80*/  ULDC UR6, c[0x0][0x228] ;  /* 0x00008a0000067ab9 */ /* 0x000fe20000000800 */
[----:B------:R-:W-:Y:S01]  /*c4f90*/  ULDC.64 UR58, c[0x0][0x228] ;  /* 0x00008a00003a7ab9 */ /* 0x000fe20000000a00 */
[----:B0-----:R-:W-:Y:S01]  /*c4fa0*/  VIADD R11, R11, UR4 ;  /* 0x000000040b0b7c36 */ /* 0x001fe20008000000 */
[----:B------:R-:W-:-:S02]  /*c4fb0*/  ULDC UR4, c[0x0][0x228] ;  /* 0x00008a0000047ab9 */ /* 0x000fc40000000800 */
[----:B------:R-:W-:Y:S01]  /*c4fc0*/  ISETP.LT.AND P0, PT, R15, UR4, !P0 ;  /* 0x000000040f007c0c */ /* 0x000fe2000c701270 */
[----:B------:R-:W-:-:S06]  /*c4fd0*/  ULDC UR4, c[0x0][0x248] ;  /* 0x0000920000047ab9 */ /* 0x000fcc0000000800 */
        /* <DEDUP_REMOVED lines=36> */
[----:B------:R-:W-:Y:S01]  /*c5220*/  ULDC UR6, c[0x0][0x228] ;  /* 0x00008a0000067ab9 */ /* 0x000fe20000000800 */
[----:B0-----:R-:W-:Y:S01]  /*c5230*/  VIADD R11, R11, UR4 ;  /* 0x000000040b0b7c36 */ /* 0x001fe20008000000 */
[----:B------:R-:W-:Y:S02]  /*c5240*/  ULDC UR4, c[0x0][0x228] ;  /* 0x00008a0000047ab9 */ /* 0x000fe40000000800 */
[----:B------:R-:W-:Y:S01]  /*c5250*/  ISETP.LT.AND P0, PT, R15, UR4, !P0 ;  /* 0x000000040f007c0c */ /* 0x000fe2000c701270 */
[----:B------:R-:W-:-:S04]  /*c5260*/  ULDC UR4, c[0x0][0x248] ;  /* 0x0000920000047ab9 */ /* 0x000fc80000000800 */
        /* <DEDUP_REMOVED lines=16> */
[----:B------:R-:W-:Y:S02]  /*c5370*/  ISETP.GE.AND P0, PT, R13, UR50, PT ;  /* 0x000000320d007c0c */ /* 0x000fe4000bf06270 */
[----:B------:R-:W-:Y:S02]  /*c5380*/  R2UR UR46, R23 ;  /* 0x00000000172e72ca */ /* 0x000fe400000e0000 */
[----:B------:R-:W-:Y:S01]  /*c5390*/  ISETP.LT.AND P1, PT, R17, UR6, !P0 ;  /* 0x0000000611007c0c */ /* 0x000fe2000c721270 */
[----:B------:R-:W2:Y:S01]  /*c53a0*/  LDL.LU R23, [R1+0x2c78] ;  /* 0x002c780001177983 */ /* 0x000ea20000300800 */
[----:B------:R-:W-:Y:S01]  /*c53b0*/  LOP3.LUT R12, R12, 0xffffefff, RZ, 0xc0, !PT ;  /* 0xffffefff0c0c7812 */ /* 0x000fe200078ec0ff */
[----:B------:R-:W-:Y:S01]  /*c53c0*/  VIADD R13, R3, 0x124 ;  /* 0x00000124030d7836 */ /* 0x000fe20000000000 */
[----:B------:R-:W-:Y:S01]  /*c53d0*/  ULDC UR6, c[0x0][0x228] ;  /* 0x00008a0000067ab9 */ /* 0x000fe20000000800 */
[----:B------:R0:W-:Y:S02]  /*c53e0*/  STL [R1+0x1284], R11 ;  /* 0x0012840b01007387 */ /* 0x0001e40000100800 */
[----:B0-----:R-:W-:Y:S01]  /*c53f0*/  VIADD R11, R11, UR4 ;  /* 0x000000040b0b7c36 */ /* 0x001fe20008000000 */
[----:B------:R-:W-:-:S02]  /*c5400*/  ULDC UR4, c[0x0][0x228] ;  /* 0x00008a0000047ab9 */ /* 0x000fc40000000800 */
[----:B------:R-:W-:Y:S01]  /*c5410*/  ISETP.LT.AND P0, PT, R15, UR4, !P0 ;  /* 0x000000040f007c0c */ /* 0x000fe2000c701270 */
[----:B------:R-:W-:Y:S02]  /*c5420*/  ULDC UR4, c[0x0][0x248] ;  /* 0x0000920000047ab9 */ /* 0x000fe40000000800 */
[----:B------:R-:W-:-:S04]  /*c5430*/  @P1 LOP3.LUT R12, R12, 0x1000, RZ, 0xfc, !PT ;  /* 0x000010000c0c1812 */ /* 0x000fc800078efcff */
[----:B------:R-:W-:-:S06]  /*c5440*/  LOP3.LUT R12, R12, 0xfffff7ff, RZ, 0xc0, !PT ;  /* 0xfffff7ff0c0c7812 */ /* 0x000fcc00078ec0ff */
[----:B------:R-:W-:Y:S02]  /*c5450*/  @P0 LOP3.LUT R12, R12, 0x800, RZ, 0xfc, !PT ;  /* 0x000008000c0c0812 */ /* 0x000fe400078efcff */
[----:B------:R-:W-:Y:S02]  /*c5460*/  ISETP.GE.AND P0, PT, R13, UR46, PT ;  /* 0x0000002e0d007c0c */ /* 0x000fe4000bf06270 */
[----:B------:R-:W-:Y:S02]  /*c5470*/  R2UR UR48, R6 ;  /* 0x00000000063072ca */ /* 0x000fe400000e0000 */
[----:B------:R-:W-:Y:S01]  /*c5480*/  ISETP.LT.AND P1, PT, R17, UR6, !P0 ;  /* 0x0000000611007c0c */ /* 0x000fe2000c721270 */
[----:B------:R-:W3:Y:S01]  /*c5490*/  LDL.LU R6, [R1+0x2c74] ;  /* 0x002c740001067983 */ /* 0x000ee20000300800 */
        /* <DEDUP_REMOVED lines=14> */
[----:B------:R-:W4:Y:S01]  /*c5580*/  LDL.LU R24, [R1+0x2c70] ;  /* 0x002c700001187983 */ /* 0x000f220000300800 */
        /* <DEDUP_REMOVED lines=30> */
[----:B------:R-:W-:Y:S02]  /*c5770*/  LOP3.LUT R12, R12, 0xffffffef, RZ, 0xc0, !PT ;  /* 0xffffffef0c0c7812 */ /* 0x000fe400078ec0ff */
[----:B------:R-:W-:Y:S01]  /*c5780*/  R2UR UR50, R16 ;  /* 0x00000000103272ca */ /* 0x000fe200000e0000 */
[----:B------:R0:W-:Y:S01]  /*c5790*/  STL [R1+0x1294], R11 ;  /* 0x0012940b01007387 */ /* 0x0001e20000100800 */
[----:B------:R-:W-:Y:S01]  /*c57a0*/  VIADD R13, R3, 0x11c ;  /* 0x0000011c030d7836 */ /* 0x000fe20000000000 */
[----:B------:R-:W-:Y:S01]  /*c57b0*/  R2UR UR46, R18 ;  /* 0x00000000122e72ca */ /* 0x000fe200000e0000 */
[----:B------:R-:W-:Y:S01]  /*c57c0*/  ULDC UR6, c[0x0][0x228] ;  /* 0x00008a0000067ab9 */ /* 0x000fe20000000800 */
[----:B------:R-:W4:Y:S01]  /*c57d0*/  LDL.LU R16, [R1+0x2c64] ;  /* 0x002c640001107983 */ /* 0x000f220000300800 */
[----:B0-----:R-:W-:Y:S01]  /*c57e0*/  VIADD R11, R11, UR4 ;  /* 0x000000040b0b7c36 */ /* 0x001fe20008000000 */
[----:B------:R-:W-:-:S02]  /*c57f0*/  ULDC UR4, c[0x0][0x228] ;  /* 0x00008a0000047ab9 */ /* 0x000fc40000000800 */
[----:B------:R-:W-:Y:S01]  /*c5800*/  ISETP.LT.AND P0, PT, R15, UR4, !P0 ;  /* 0x000000040f007c0c */ /* 0x000fe2000c701270 */
[----:B------:R-:W-:Y:S01]  /*c5810*/  ULDC UR4, c[0x0][0x248] ;  /* 0x0000920000047ab9 */ /* 0x000fe20000000800 */
[----:B------:R-:W-:Y:S01]  /*c5820*/  @P1 LOP3.LUT R12, R12, 0x10, RZ, 0xfc, !PT ;  /* 0x000000100c0c1812 */ /* 0x000fe200078efcff */
[----:B------:R0:W-:Y:S03]  /*c5830*/  STL [R1+0x1298], R11 ;  /* 0x0012980b01007387 */ /* 0x0001e60000100800 */
[----:B------:R-:W-:Y:S01]  /*c5840*/  LOP3.LUT R12, R12, 0xfffffff7, RZ, 0xc0, !PT ;  /* 0xfffffff70c0c7812 */ /* 0x000fe200078ec0ff */
[----:B------:R-:W4:Y:S01]  /*c5850*/  LDL.LU R18, [R1+0x2c60] ;  /* 0x002c600001127983 */ /* 0x000f220000300800 */
[----:B0-----:R-:W-:-:S05]  /*c5860*/  VIADD R11, R11, UR4 ;  /* 0x000000040b0b7c36 */ /* 0x001fca0008000000 */
[----:B------:R-:W-:Y:S01]  /*c5870*/  @P0 LOP3.LUT R12, R12, 0x8, RZ, 0xfc, !PT ;  /* 0x000000080c0c0812 */ /* 0x000fe200078efcff */
[----:B------:R-:W-:Y:S01]  /*c5880*/  ULDC UR4, c[0x0][0x228] ;  /* 0x00008a0000047ab9 */ /* 0x000fe20000000800 */
[----:B------:R-:W-:Y:S01]  /*c5890*/  ISETP.GE.AND P0, PT, R13, UR48, PT ;  /* 0x000000300d007c0c */ /* 0x000fe2000bf06270 */
[----:B------:R0:W-:Y:S01]  /*c58a0*/  STL [R1+0x129c], R11 ;  /* 0x00129c0b01007387 */ /* 0x0001e20000100800 */
[----:B------:R-:W-:-:S03]  /*c58b0*/  R2UR UR48, R2 ;  /* 0x00000000023072ca */ /* 0x000fc600000e0000 */
[----:B------:R-:W2:Y:S01]  /*c58c0*/  LDL.LU R2, [R1+0x2c5c] ;  /* 0x002c5c0001027983 */ /* 0x000ea20000300800 */
[----:B------:R-:W-:Y:S02]  /*c58d0*/  ISETP.LT.AND P1, PT, R17, UR6, !P0 ;  /* 0x0000000611007c0c */ /* 0x000fe4000c721270 */
[----:B------:R-:W-:Y:S01]  /*c58e0*/  LOP3.LUT R12, R12, 0xfffffffb, RZ, 0xc0, !PT ;  /* 0xfffffffb0c0c7812 */ /* 0x000fe200078ec0ff */
[----:B------:R-:W-:Y:S01]  /*c58f0*/  VIADD R13, R3, 0x11a ;  /* 0x0000011a030d7836 */ /* 0x000fe20000000000 */
[----:B------:R-:W-:Y:S01]  /*c5900*/  ISETP.LT.AND P0, PT, R15, UR4, !P0 ;  /* 0x000000040f007c0c */ /* 0x000fe2000c701270 */
[----:B------:R-:W-:Y:S01]  /*c5910*/  ULDC UR6, c[0x0][0x228] ;  /* 0x00008a0000067ab9 */ /* 0x000fe20000000800 */
[----:B------:R-:W-:-:S07]  /*c5920*/  ULDC UR4, c[0x0][0x248] ;  /* 0x0000920000047ab9 */ /* 0x000fce0000000800 */
[----:B------:R-:W-:-:S04]  /*c5930*/  @P1 LOP3.LUT R12, R12, 0x4, RZ, 0xfc, !PT ;  /* 0x000000040c0c1812 */ /* 0x000fc800078efcff */
[----:B------:R-:W-:-:S04]  /*c5940*/  LOP3.LUT R12, R12, 0xfffffffd, RZ, 0xc0, !PT ;  /* 0xfffffffd0c0c7812 */ /* 0x000fc800078ec0ff */
[----:B------:R-:W-:Y:S02]  /*c5950*/  @P0 LOP3.LUT R12, R12, 0x2, RZ, 0xfc, !PT ;  /* 0x000000020c0c0812 */ /* 0x000fe400078efcff */
[----:B------:R-:W-:-:S04]  /*c5960*/  ISETP.GE.AND P0, PT, R13, UR50, PT ;  /* 0x000000320d007c0c */ /* 0x000fc8000bf06270 */
[----:B------:R-:W-:Y:S01]  /*c5970*/  ISETP.LT.AND P1, PT, R17, UR6, !P0 ;  /* 0x0000000611007c0c */ /* 0x000fe2000c721270 */
[----:B0-----:R-:W-:Y:S01]  /*c5980*/  VIADD R11, R11, UR4 ;  /* 0x000000040b0b7c36 */ /* 0x001fe20008000000 */
[----:B------:R-:W-:Y:S01]  /*c5990*/  ULDC UR4, c[0x0][0x228] ;  /* 0x00008a0000047ab9 */ /* 0x000fe20000000800 */
[----:B------:R-:W-:Y:S01]  /*c59a0*/  LOP3.LUT R12, R12, 0xfffffffe, RZ, 0xc0, !PT ;  /* 0xfffffffe0c0c7812 */ /* 0x000fe200078ec0ff */
[----:B------:R-:W-:Y:S01]  /*c59b0*/  ULDC UR6, c[0x0][0x228] ;  /* 0x00008a0000067ab9 */ /* 0x000fe20000000800 */
[----:B------:R-:W-:Y:S01]  /*c59c0*/  ISETP.LT.AND P0, PT, R15, UR4, !P0 ;  /* 0x000000040f007c0c */ /* 0x000fe2000c701270 */
[----:B------:R-:W-:Y:S01]  /*c59d0*/  STL [R1+0x12a0], R11 ;  /* 0x0012a00b01007387 */ /* 0x000fe20000100800 */
[----:B------:R-:W-:Y:S01]  /*c59e0*/  R2UR UR50, R9 ;  /* 0x00000000093272ca */ /* 0x000fe200000e0000 */
[----:B------:R-:W-:Y:S02]  /*c59f0*/  ULDC UR4, c[0x0][0x248] ;  /* 0x0000920000047ab9 */ /* 0x000fe40000000800 */
[----:B------:R-:W4:Y:S03]  /*c5a00*/  LDL.LU R9, [R1+0x2c58] ;  /* 0x002c580001097983 */ /* 0x000f260000300800 */
[----:B------:R-:W-:-:S05]  /*c5a10*/  @P1 LOP3.LUT R12, R12, 0x1, RZ, 0xfc, !PT ;  /* 0x000000010c0c1812 */ /* 0x000fca00078efcff */
[----:B------:R0:W-:Y:S02]  /*c5a20*/  STL [R1+0x2b14], R12 ;  /* 0x002b140c01007387 */ /* 0x0001e40000100800 */
[----:B0-----:R-:W-:Y:S02]  /*c5a30*/  VIADD R12, R3, 0x118 ;  /* 0x00000118030c7836 */ /* 0x001fe40000000000 */
[----:B------:R-:W-:Y:S01]  /*c5a40*/  VIADD R11, R11, UR4 ;  /* 0x000000040b0b7c36 */ /* 0x000fe20008000000 */
[----:B------:R-:W-:-:S04]  /*c5a50*/  ULDC UR4, c[0x0][0x228] ;  /* 0x00008a0000047ab9 */ /* 0x000fc80000000800 */
[----:B------:R0:W-:Y:S01]  /*c5a60*/  STL [R1+0x12a4], R11 ;  /* 0x0012a40b01007387 */ /* 0x0001e20000100800 */
        /* <DEDUP_REMOVED lines=17> */
[----:B------:R-:W-:Y:S01]  /*c5b80*/  VIADD R12, R3, 0x114 ;  /* 0x00000114030c7836 */ /* 0x000fe20000000000 */
[----:B------:R-:W-:Y:S01]  /*c5b90*/  ISETP.LT.AND P0, PT, R15, UR4, !P0 ;  /* 0x000000040f007c0c */ /* 0x000fe2000c701270 */
[----:B------:R-:W-:Y:S01]  /*c5ba0*/  ULDC UR6, c[0x0][0x228] ;  /* 0x00008a0000067ab9 */ /* 0x000fe20000000800 */
[----:B------:R-:W-:Y:S01]  /*c5bb0*/  R2UR UR46, R14 ;  /* 0x000000000e2e72ca */ /* 0x000fe200000e0000 */
[----:B------:R-:W-:Y:S01]  /*c5bc0*/  ULDC UR4, c[0x0][0x248] ;  /* 0x0000920000047ab9 */ /* 0x000fe20000000800 */
[----:B------:R-:W2:Y:S04]  /*c5bd0*/  LDL.LU R14, [R1+0x2c54] ;  /* 0x002c5400010e7983 */ /* 0x000ea80000300800 */
        /* <DEDUP_REMOVED lines=46> */
[----:B------:R-:W-:-:S04]  /*c5ec0*/  ISETP.GE.AND P0, PT, R12, UR50, PT ;  /* 0x000000320c007c0c */ /* 0x000fc8000bf06270 */
[----:B------:R-:W-:Y:S01]  /*c5ed0*/  ISETP.LT.AND P1, PT, R17, UR6, !P0 ;  /* 0x0000000611007c0c */ /* 0x000fe2000c721270 */
[----:B------:R0:W-:Y:S01]  /*c5ee0*/  STL [R1+0x12b4], R11 ;  /* 0x0012b40b01007387 */ /* 0x0001e20000100800 */
[----:B------:R-:W-:Y:S02]  /*c5ef0*/  R2UR UR46, R19 ;  /* 0x00000000132e72ca */ /* 0x000fe400000e0000 */
[----:B------:R-:W-:Y:S01]  /*c5f00*/  LOP3.LUT R2, R2, 0xffefffff, RZ, 0xc0, !PT ;  /* 0xffefffff02027812 */ /* 0x000fe200078ec0ff */
[----:B------:R-:W-:Y:S01]  /*c5f10*/  VIADD R12, R3, 0x10c ;  /* 0x0000010c030c7836 */ /* 0x000fe20000000000 */
[----:B------:R-:W-:Y:S01]  /*c5f20*/  ULDC UR6, c[0x0][0x228] ;  /* 0x00008a0000067ab9 */ /* 0x000fe20000000800 */
[----:B0-----:R-:W-:Y:S01]  /*c5f30*/  VIADD R11, R11, UR4 ;  /* 0x000000040b0b7c36 */ /* 0x001fe20008000000 */
[----:B------:R-:W-:Y:S02]  /*c5f40*/  ULDC UR4, c[0x0][0x228] ;  /* 0x00008a0000047ab9 */ /* 0x000fe40000000800 */
[----:B------:R-:W-:Y:S01]  /*c5f50*/  ISETP.LT.AND P0, PT, R15, UR4, !P0 ;  /* 0x000000040f007c0c */ /* 0x000fe2000c701270 */
[----:B------:R-:W-:-:S02]  /*c5f60*/  ULDC UR4, c[0x0][0x248] ;  /* 0x0000920000047ab9 */ /* 0x000fc40000000800 */
        /* <DEDUP_REMOVED lines=94> */
[----:B---3--:R-:W-:Y:S02]  /*c6550*/  R2UR UR48, R6 ;  /* 0x00000000063072ca */ /* 0x008fe400000e0000 */
[----:B------:R-:W-:Y:S01]  /*c6560*/  ISETP.LT.AND P1, PT, R17, UR6, !P0 ;  /* 0x0000000611007c0c */ /* 0x000fe2000c721270 */
[----:B------:R-:W3:Y:S01]  /*c6570*/  LDL.LU R6, [R1+0x2c30] ;  /* 0x002c300001067983 */ /* 0x000ee20000300800 */
[----:B------:R-:W-:Y:S02]  /*c6580*/  LOP3.LUT R2, R2, 0xffffffbf, RZ, 0xc0, !PT ;  /* 0xffffffbf02027812 */ /* 0x000fe400078ec0ff */
[----:B----4-:R-:W-:Y:S01]  /*c6590*/  R2UR UR50, R24 ;  /* 0x00000000183272ca */ /* 0x010fe200000e0000 */
        /* <DEDUP_REMOVED lines=49> */
[----:B------:R-:W-:Y:S01]  /*c68b0*/  ISETP.LT.AND P1, PT, R17, UR6, !P0 ;  /* 0x0000000611007c0c */ /* 0x000fe2000c721270 */
[----:B------:R-:W-:Y:S01]  /*c68c0*/  ULDC UR6, c[0x0][0x228] ;  /* 0x00008a0000067ab9 */ /* 0x000fe20000000800 */
[----:B------:R-:W-:Y:S01]  /*c68d0*/  ISETP.LT.AND P0, PT, R15, UR4, !P0 ;  /* 0x000000040f007c0c */ /* 0x000fe2000c701270 */
[----:B------:R-:W-:Y:S01]  /*c68e0*/  ULDC UR4, c[0x0][0x248] ;  /* 0x0000920000047ab9 */ /* 0x000fe20000000800 */
[----:B------:R-:W-:Y:S01]  /*c68f0*/  LOP3.LUT R4, R4, 0xefffffff, RZ, 0xc0, !PT ;  /* 0xefffffff04047812 */ /* 0x000fe200078ec0ff */
[----:B------:R-:W-:Y:S01]  /*c6900*/  VIADD R2, R11, UR4 ;  /* 0x000000040b027c36 */ /* 0x000fe20008000000 */
[----:B------:R-:W-:Y:S01]  /*c6910*/  ULDC UR4, c[0x0][0x228] ;  /* 0x00008a0000047ab9 */ /* 0x000fe20000000800 */
[----:B0-----:R-:W-:-:S06]  /*c6920*/  VIADD R11, R3, 0xf8 ;  /* 0x000000f8030b7836 */ /* 0x001fcc0000000000 */
        /* <DEDUP_REMOVED lines=9> */
[----:B------:R-:W-:Y:S01]  /*c69c0*/  R2UR UR46, R18 ;  /* 0x00000000122e72ca */ /* 0x000fe200000e0000 */
[----:B------:R-:W-:Y:S01]  /*c69d0*/  ULDC UR4, c[0x0][0x248] ;  /* 0x0000920000047ab9 */ /* 0x000fe20000000800 */
[----:B------:R-:W2:Y:S05]  /*c69e0*/  LDL.LU R18, [R1+0x2c1c] ;  /* 0x002c1c0001127983 */ /* 0x000eaa0000300800 */
        /* <DEDUP_REMOVED lines=65> */
[----:B------:R-:W-:Y:S02]  /*c6e00*/  LOP3.LUT R4, R4, 0xffffffbf, RZ, 0xc0, !PT ;  /* 0xffffffbf04047812 */ /* 0x000fe400078ec0ff */
[----:B------:R-:W-:Y:S01]  /*c6e10*/  R2UR UR50, R5 ;  /* 0x00000000053272ca */ /* 0x000fe200000e0000 */
[----:B------:R-:W-:Y:S01]  /*c6e20*/  VIADD R11, R3, 0xec ;  /* 0x000000ec030b7836 */ /* 0x000fe20000000000 */
[----:B------:R-:W2:Y:S01]  /*c6e30*/  LDL.LU R5, [R1+0x2c0c] ;  /* 0x002c0c0001057983 */ /* 0x000ea20000300800 */
[----:B------:R-:W-:Y:S01]  /*c6e40*/  R2UR UR46, R22 ;  /* 0x00000000162e72ca */ /* 0x000fe200000e0000 */
[----:B------:R-:W-:Y:S01]  /*c6e50*/  ULDC UR6, c[0x0][0x228] ;  /* 0x00008a0000067ab9 */ /* 0x000fe20000000800 */
[----:B0-----:R-:W-:Y:S01]  /*c6e60*/  VIADD R2, R2, UR4 ;  /* 0x0000000402027c36 */ /* 0x001fe20008000000 */
[----:B------:R-:W-:-:S02]  /*c6e70*/  ULDC UR4, c[0x0][0x228] ;  /* 0x00008a0000047ab9 */ /* 0x000fc40000000800 */
[----:B------:R-:W-:Y:S01]  /*c6e80*/  ISETP.LT.AND P0, PT, R15, UR4, !P0 ;  /* 0x000000040f007c0c */ /* 0x000fe2000c701270 */
[----:B------:R-:W-:Y:S01]  /*c6e90*/  ULDC UR4, c[0x0][0x248] ;  /* 0x0000920000047ab9 */ /* 0x000fe20000000800 */
[----:B------:R-:W-:Y:S01]  /*c6ea0*/  @P1 LOP3.LUT R4, R4, 0x40, RZ, 0xfc, !PT ;  /* 0x0000004004041812 */ /* 0x000fe200078efcff */
[----:B------:R0:W-:Y:S03]  /*c6eb0*/  STL [R1+0x13d8], R2 ;  /* 0x0013d80201007387 */ /* 0x0001e60000100800 */
[----:B------:R-:W-:Y:S01]  /*c6ec0*/  LOP3.LUT R4, R4, 0xffffffef, RZ, 0xc0, !PT ;  /* 0xffffffef04047812 */ /* 0x000fe200078ec0ff */
[----:B------:R-:W2:Y:S01]  /*c6ed0*/  LDL.LU R22, [R1+0x2c08] ;  /* 0x002c080001167983 */ /* 0x000ea20000300800 */
[----:B0-----:R-:W-:-:S05]  /*c6ee0*/  VIADD R2, R2, UR4 ;  /* 0x0000000402027c36 */ /* 0x001fca0008000000 */
[----:B------:R-:W-:Y:S01]  /*c6ef0*/  @P0 LOP3.LUT R4, R4, 0x10, RZ, 0xfc, !PT ;  /* 0x0000001004040812 */ /* 0x000fe200078efcff */
[----:B------:R-:W-:Y:S01]  /*c6f00*/  ULDC UR4, c[0x0][0x228] ;  /* 0x00008a0000047ab9 */ /* 0x000fe20000000800 */
[----:B------:R-:W-:Y:S01]  /*c6f10*/  ISETP.GE.AND P0, PT, R11, UR48, PT ;  /* 0x000000300b007c0c */ /* 0x000fe2000bf06270 */
[----:B------:R0:W-:Y:S01]  /*c6f20*/  STL [R1+0x13dc], R2 ;  /* 0x0013dc0201007387 */ /* 0x0001e20000100800 */
[----:B------:R-:W-:-:S03]  /*c6f30*/  R2UR UR48, R0 ;  /* 0x00000000003072ca */ /* 0x000fc600000e0000 */
[----:B------:R-:W3:Y:S01]  /*c6f40*/  LDL.LU R0, [R1+0x2c04] ;  /* 0x002c040001007983 */ /* 0x000ee20000300800 */
        /* <DEDUP_REMOVED lines=13> */
[----:B------:R0:W-:Y:S01]  /*c7020*/  STL [R1+0x2b30], R4 ;  /* 0x002b300401007387 */ /* 0x0001e20000100800 */
[----:B------:R-:W-:Y:S01]  /*c7030*/  ISETP.LT.AND P0, PT, R15, UR4, !P0 ;  /* 0x000000040f007c0c */ /* 0x000fe2000c701270 */
[----:B------:R-:W-:Y:S01]  /*c7040*/  ULDC UR6, c[0x0][0x228] ;  /* 0x00008a0000067ab9 */ /* 0x000fe20000000800 */
[----:B------:R-:W-:Y:S01]  /*c7050*/  ULDC UR4, c[0x0][0x248] ;  /* 0x0000920000047ab9 */ /* 0x000fe20000000800 */
[----:B0-----:R-:W-:Y:S01]  /*c7060*/  VIADD R4, R3, 0xe8 ;  /* 0x000000e803047836 */ /* 0x001fe20000000000 */
[----:B------:R0:W-:Y:S02]  /*c7070*/  STL [R1+0x13e0], R2 ;  /* 0x0013e00201007387 */ /* 0x0001e40000100800 */
[----:B0-----:R-:W-:Y:S01]  /*c7080*/  VIADD R2, R2, UR4 ;  /* 0x0000000402027c36 */ /* 0x001fe20008000000 */
[----:B------:R-:W-:Y:S01]  /*c7090*/  ULDC UR4, c[0x0][0x228] ;  /* 0x00008a0000047ab9 */ /* 0x000fe20000000800 */
[----:B------:R-:W-:-:S02]  /*c70a0*/  R2UR UR50, R21 ;  /* 0x00000000153272ca */ /* 0x000fc400000e0000 */
[----:B------:R-:W2:Y:S04]  /*c70b0*/  LDL.LU R21, [R1+0x2c00] ;  /* 0x002c000001157983 */ /* 0x000ea80000300800 */
[----:B------:R0:W-:Y:S01]  /*c70c0*/  STL [R1+0x13e4], R2 ;  /* 0x0013e40201007387 */ /* 0x0001e20000100800 */
[----:B---3--:R-:W-:-:S04]  /*c70d0*/  LOP3.LUT R0, R0, 0x7fffffff, RZ, 0xc0, !PT ;  /* 0x7fffffff00007812 */ /* 0x008fc800078ec0ff */
        /* <DEDUP_REMOVED lines=23> */
[----:B------:R-:W3:Y:S04]  /*c7250*/  LDL.LU R8, [R1+0x2bfc] ;  /* 0x002bfc0001087983 */ /* 0x000ee80000300800 */
        /* <DEDUP_REMOVED lines=47> */
[----:B----4-:R-:W-:Y:S02]  /*c7550*/  R2UR UR46, R24 ;  /* 0x00000000182e72ca */ /* 0x010fe400000e0000 */
        /* <DEDUP_REMOVED lines=34> */
[----:B--2---:R-:W-:Y:S01]  /*c7780*/  R2UR UR46, R18 ;  /* 0x00000000122e72ca */ /* 0x004fe200000e0000 */
[----:B------:R0:W-:Y:S01]  /*c7790*/  STL [R1+0x13fc], R2 ;  /* 0x0013fc0201007387 */ /* 0x0001e20000100800 */
[----:B------:R-:W-:Y:S01]  /*c77a0*/  R2UR UR48, R9 ;  /* 0x00000000093072ca */ /* 0x000fe200000e0000 */
[----:B------:R-:W-:-:S02]  /*c77b0*/  ULDC UR6, c[0x0][0x228] ;  /* 0x00008a0000067ab9 */ /* 0x000fc40000000800 */
[----:B------:R-:W2:Y:S01]  /*c77c0*/  LDL.LU R18, [R1+0x2be4] ;  /* 0x002be40001127983 */ /* 0x000ea20000300800 */
[----:B0-----:R-:W-:Y:S01]  /*c77d0*/  VIADD R2, R2, UR4 ;  /* 0x0000000402027c36 */ /* 0x001fe20008000000 */
[----:B------:R-:W-:Y:S02]  /*c77e0*/  ULDC UR4, c[0x0][0x228] ;  /* 0x00008a0000047ab9 */ /* 0x000fe40000000800 */
[----:B------:R-:W-:Y:S01]  /*c77f0*/  ISETP.LT.AND P0, PT, R15, UR4, !P0 ;  /* 0x000000040f007c0c */ /* 0x000fe2000c701270 */
[----:B------:R-:W-:Y:S01]  /*c7800*/  ULDC UR4, c[0x0][0x248] ;  /* 0x0000920000047ab9 */ /* 0x000fe20000000800 */
[----:B------:R-:W-:-:S04]  /*c7810*/  @P1 LOP3.LUT R0, R0, 0x200, RZ, 0xfc, !PT ;  /* 0x0000020000001812 */ /* 0x000fc800078efcff */
[----:B------:R-:W-:Y:S01]  /*c7820*/  LOP3.LUT R0, R0, 0xfffffeff, RZ, 0xc0, !PT ;  /* 0xfffffeff00007812 */ /* 0x000fe200078ec0ff */
[----:B------:R0:W-:Y:S04]  /*c7830*/  STL [R1+0x1400], R2 ;  /* 0x0014000201007387 */ /* 0x0001e80000100800 */
[----:B------:R-:W2:Y:S02]  /*c7840*/  LDL.LU R9, [R1+0x2be0] ;  /* 0x002be00001097983 */ /* 0x000ea40000300800 */
[----:B------:R-:W-:Y:S02]  /*c7850*/  @P0 LOP3.LUT R0, R0, 0x100, RZ, 0xfc, !PT ;  /* 0x0000010000000812 */ /* 0x000fe400078efcff */
[----:B------:R-:W-:Y:S01]  /*c7860*/  ISETP.GE.AND P0, PT, R4, UR50, PT ;  /* 0x0000003204007c0c */ /* 0x000fe2000bf06270 */
[----:B0-----:R-:W-:Y:S01]  /*c7870*/  VIADD R2, R2, UR4 ;  /* 0x0000000402027c36 */ /* 0x001fe20008000000 */
[----:B------:R-:W-:-:S02]  /*c7880*/  ULDC UR4, c[0x0][0x228] ;  /* 0x00008a0000047ab9 */ /* 0x000fc40000000800 */
[----:B------:R-:W-:Y:S02]  /*c7890*/  ISETP.LT.AND P1, PT, R17, UR4, !P0 ;  /* 0x0000000411007c0c */ /* 0x000fe4000c721270 */
[----:B------:R-:W-:Y:S01]  /*c78a0*/  LOP3.LUT R0, R0, 0xffffff7f, RZ, 0xc0, !PT ;  /* 0xffffff7f00007812 */ /* 0x000fe200078ec0ff */
[----:B------:R-:W-:Y:S01]  /*c78b0*/  VIADD R4, R3, 0xd7 ;  /* 0x000000d703047836 */ /* 0x000fe20000000000 */
[----:B------:R-:W-:Y:S01]  /*c78c0*/  ISETP.LT.AND P0, PT, R15, UR52, !P0 ;  /* 0x000000340f007c0c */ /* 0x000fe2000c701270 */
[----:B------:R-:W-:-:S08]  /*c78d0*/  ULDC UR4, c[0x0][0x248] ;  /* 0x0000920000047ab9 */ /* 0x000fd00000000800 */
[----:B------:R-:W-:-:S04]  /*c78e0*/  @P1 LOP3.LUT R0, R0, 0x80, RZ, 0xfc, !PT ;  /* 0x0000008000001812 */ /* 0x000fc800078efcff */
[----:B------:R-:W-:Y:S01]  /*c78f0*/  LOP3.LUT R0, R0, 0xffffffbf, RZ, 0xc0, !PT ;  /* 0xffffffbf00007812 */ /* 0x000fe200078ec0ff */
[----:B------:R0:W-:Y:S03]  /*c7900*/  STL [R1+0x1404], R2 ;  /* 0x0014040201007387 */ /* 0x0001e60000100800 */
[----:B------:R-:W-:Y:S02]  /*c7910*/  @P0 LOP3.LUT R0, R0, 0x40, RZ, 0xfc, !PT ;  /* 0x0000004000000812 */ /* 0x000fe400078efcff */
[----:B------:R-:W-:Y:S01]  /*c7920*/  ISETP.GE.AND P0, PT, R4, UR46, PT ;  /* 0x0000002e04007c0c */ /* 0x000fe2000bf06270 */
[----:B0-----:R-:W-:Y:S01]  /*c7930*/  VIADD R2, R2, UR4 ;  /* 0x0000000402027c36 */ /* 0x001fe20008000000 */
[----:B------:R-:W-:Y:S02]  /*c7940*/  ULDC UR4, c[0x0][0x228] ;  /* 0x00008a0000047ab9 */ /* 0x000fe40000000800 */
[----:B------:R-:W-:Y:S01]  /*c7950*/  ISETP.LT.AND P1, PT, R17, UR4, !P0 ;  /* 0x0000000411007c0c */ /* 0x000fe2000c721270 */
[----:B------:R-:W-:Y:S01]  /*c7960*/  ULDC UR4, c[0x0][0x248] ;  /* 0x0000920000047ab9 */ /* 0x000fe20000000800 */
[----:B------:R-:W-:-:S02]  /*c7970*/  ISETP.LT.AND P0, PT, R15, UR54, !P0 ;  /* 0x000000360f007c0c */ /* 0x000fc4000c701270 */
[----:B------:R-:W-:Y:S02]  /*c7980*/  LOP3.LUT R0, R0, 0xffffffdf, RZ, 0xc0, !PT ;  /* 0xffffffdf00007812 */ /* 0x000fe400078ec0ff */
[----:B------:R-:W-:Y:S01]  /*c7990*/  R2UR UR50, R14 ;  /* 0x000000000e3272ca */ /* 0x000fe200000e0000 */
[----:B------:R-:W-:Y:S01]  /*c79a0*/  VIADD R4, R3, 0xd6 ;  /* 0x000000d603047836 */ /* 0x000fe20000000000 */
[----:B------:R-:W2:Y:S05]  /*c79b0*/  LDL.LU R14, [R1+0x2bdc] ;  /* 0x002bdc00010e7983 */ /* 0x000eaa0000300800 */
[----:B------:R-:W-:Y:S01]  /*c79c0*/  @P1 LOP3.LUT R0, R0, 0x20, RZ, 0xfc, !PT ;  /* 0x0000002000001812 */ /* 0x000fe200078efcff */
[----:B------:R0:W-:Y:S03]  /*c79d0*/  STL [R1+0x1408], R2 ;  /* 0x0014080201007387 */ /* 0x0001e60000100800 */
[----:B------:R-:W-:-:S02]  /*c79e0*/  LOP3.LUT R0, R0, 0xffffffef, RZ, 0xc0, !PT ;  /* 0xffffffef00007812 */ /* 0x000fc400078ec0ff */
[----:B------:R-:W-:Y:S02]  /*c79f0*/  R2UR UR46, R10 ;  /* 0x000000000a2e72ca */ /* 0x000fe400000e0000 */
[----:B------:R-:W-:Y:S01]  /*c7a00*/  @P0 LOP3.LUT R0, R0, 0x10, RZ, 0xfc, !PT ;  /* 0x0000001000000812 */ /* 0x000fe200078efcff */
[----:B------:R-:W2:Y:S01]  /*c7a10*/  LDL.LU R10, [R1+0x2bd8] ;  /* 0x002bd800010a7983 */ /* 0x000ea20000300800 */
[----:B0-----:R-:W-:Y:S01]  /*c7a20*/  VIADD R2, R2, UR4 ;  /* 0x0000000402027c36 */ /* 0x001fe20008000000 */
[----:B------:R-:W-:Y:S01]  /*c7a30*/  ISETP.GE.AND P0, PT, R4, UR48, PT ;  /* 0x0000003004007c0c */ /* 0x000fe2000bf06270 */
[----:B------:R-:W-:Y:S01]  /*c7a40*/  ULDC UR4, c[0x0][0x228] ;  /* 0x00008a0000047ab9 */ /* 0x000fe20000000800 */
[----:B------:R-:W-:Y:S02]  /*c7a50*/  R2UR UR48, R5 ;  /* 0x00000000053072ca */ /* 0x000fe400000e0000 */
[----:B------:R0:W-:Y:S04]  /*c7a60*/  STL [R1+0x140c], R2 ;  /* 0x00140c0201007387 */ /* 0x0001e80000100800 */
[----:B------:R-:W4:Y:S01]  /*c7a70*/  LDL.LU R5, [R1+0x2bd4] ;  /* 0x002bd40001057983 */ /* 0x000f220000300800 */
[----:B------:R-:W-:-:S02]  /*c7a80*/  ISETP.LT.AND P1, PT, R17, UR4, !P0 ;  /* 0x0000000411007c0c */ /* 0x000fc4000c721270 */
[----:B------:R-:W-:Y:S01]  /*c7a90*/  LOP3.LUT R0, R0, 0xfffffff7, RZ, 0xc0, !PT ;  /* 0xfffffff700007812 */ /* 0x000fe200078ec0ff */
[----:B------:R-:W-:Y:S01]  /*c7aa0*/  VIADD R4, R3, 0xd5 ;  /* 0x000000d503047836 */ /* 0x000fe20000000000 */
[----:B------:R-:W-:Y:S01]  /*c7ab0*/  ISETP.LT.AND P0, PT, R15, UR56, !P0 ;  /* 0x000000380f007c0c */ /* 0x000fe2000c701270 */
[----:B------:R-:W-:-:S08]  /*c7ac0*/  ULDC UR4, c[0x0][0x248] ;  /* 0x0000920000047ab9 */ /* 0x000fd00000000800 */
[----:B------:R-:W-:-:S04]  /*c7ad0*/  @P1 LOP3.LUT R0, R0, 0x8, RZ, 0xfc, !PT ;  /* 0x0000000800001812 */ /* 0x000fc800078efcff */
[----:B------:R-:W-:Y:S01]  /*c7ae0*/  LOP3.LUT R0, R0, 0xfffffffb, RZ, 0xc0, !PT ;  /* 0xfffffffb00007812 */ /* 0x000fe200078ec0ff */
[----:B0-----:R-:W-:Y:S01]  /*c7af0*/  VIADD R2, R2, UR4 ;  /* 0x0000000402027c36 */ /* 0x001fe20008000000 */
[----:B------:R-:W-:Y:S02]  /*c7b00*/  ULDC UR4, c[0x0][0x228] ;  /* 0x00008a0000047ab9 */ /* 0x000fe40000000800 */
[----:B------:R-:W-:Y:S02]  /*c7b10*/  @P0 LOP3.LUT R0, R0, 0x4, RZ, 0xfc, !PT ;  /* 0x0000000400000812 */ /* 0x000fe400078efcff */
[----:B------:R-:W-:-:S04]  /*c7b20*/  ISETP.GE.AND P0, PT, R4, UR50, PT ;  /* 0x0000003204007c0c */ /* 0x000fc8000bf06270 */
        /* <DEDUP_REMOVED lines=10> */
[----:B------:R-:W-:Y:S01]  /*c7bd0*/  ULDC.64 UR46, c[0x0][0x228] ;  /* 0x00008a00002e7ab9 */ /* 0x000fe20000000a00 */
[----:B0-----:R-:W-:Y:S01]  /*c7be0*/  VIADD R2, R2, UR4 ;  /* 0x0000000402027c36 */ /* 0x001fe20008000000 */
[----:B------:R-:W-:Y:S02]  /*c7bf0*/  ULDC UR4, c[0x0][0x228] ;  /* 0x00008a0000047ab9 */ /* 0x000fe40000000800 */
[----:B------:R-:W-:Y:S01]  /*c7c00*/  ISETP.LT.AND P1, PT, R17, UR4, !P0 ;  /* 0x0000000411007c0c */ /* 0x000fe2000c721270 */
[----:B------:R-:W-:Y:S01]  /*c7c10*/  ULDC UR4, c[0x0][0x248] ;  /* 0x0000920000047ab9 */ /* 0x000fe20000000800 */
[----:B------:R-:W-:Y:S01]  /*c7c20*/  ISETP.LT.AND P0, PT, R15, UR44, !P0 ;  /* 0x0000002c0f007c0c */ /* 0x000fe2000c701270 */
[----:B------:R0:W-:Y:S04]  /*c7c30*/  STL [R1+0x2b1c], R0 ;  /* 0x002b1c0001007387 */ /* 0x0001e80000100800 */
[----:B------:R1:W-:Y:S01]  /*c7c40*/  STL [R1+0x1414], R2 ;  /* 0x0014140201007387 */ /* 0x0003e20000100800 */
[----:B0-----:R-:W-:Y:S01]  /*c7c50*/  VIADD R0, R2, UR4 ;  /* 0x0000000402007c36 */ /* 0x001fe20008000000 */
[----:B------:R-:W-:Y:S01]  /*c7c60*/  ULDC UR4, c[0x0][0x228] ;  /* 0x00008a0000047ab9 */ /* 0x000fe20000000800 */
[----:B-1----:R-:W-:Y:S01]  /*c7c70*/  VIADD R2, R3, 0xd3 ;  /* 0x000000d303027836 */ /* 0x002fe20000000000 */
[----:B------:R-:W-:-:S02]  /*c7c80*/  R2UR UR50, R22 ;  /* 0x00000000163272ca */ /* 0x000fc400000e0000 */
[----:B------:R0:W-:Y:S01]  /*c7c90*/  STL [R1+0x1418], R0 ;  /* 0x0014180001007387 */ /* 0x0001e20000100800 */
[----:B---3--:R-:W-:Y:S02]  /*c7ca0*/  R2UR UR60, R6 ;  /* 0x00000000063c72ca */ /* 0x008fe400000e0000 */
[----:B----4-:R-:W-:-:S04]  /*c7cb0*/  LOP3.LUT R5, R5, 0x7fffffff, RZ, 0xc0, !PT ;  /* 0x7fffffff05057812 */ /* 0x010fc800078ec0ff */
[----:B------:R-:W-:-:S04]  /*c7cc0*/  @P1 LOP3.LUT R5, R5, 0x80000000, RZ, 0xfc, !PT ;  /* 0x8000000005051812 */ /* 0x000fc800078efcff */
[----:B------:R-:W-:-:S04]  /*c7cd0*/  LOP3.LUT R5, R5, 0xbfffffff, RZ, 0xc0, !PT ;  /* 0xbfffffff05057812 */ /* 0x000fc800078ec0ff */
[----:B------:R-:W-:Y:S02]  /*c7ce0*/  @P0 LOP3.LUT R5, R5, 0x40000000, RZ, 0xfc, !PT ;  /* 0x4000000005050812 */ /* 0x000fe400078efcff */
[----:B------:R-:W-:Y:S02]  /*c7cf0*/  ISETP.GE.AND P0, PT, R2, UR48, PT ;  /* 0x0000003002007c0c */ /* 0x000fe4000bf06270 */
[----:B------:R-:W-:Y:S01]  /*c7d00*/  LOP3.LUT R5, R5, 0xdfffffff, RZ, 0xc0, !PT ;  /* 0xdfffffff05057812 */ /* 0x000fe200078ec0ff */
[----:B------:R-:W-:Y:S01]  /*c7d10*/  VIADD R2, R3, 0xd2 ;  /* 0x000000d203027836 */ /* 0x000fe20000000000 */
[----:B------:R-:W-:Y:S01]  /*c7d20*/  ISETP.LT.AND P1, PT, R17, UR4, !P0 ;  /* 0x0000000411007c0c */ /* 0x000fe2000c721270 */
[----:B------:R-:W-:Y:S01]  /*c7d30*/  ULDC UR4, c[0x0][0x248] ;  /* 0x0000920000047ab9 */ /* 0x000fe20000000800 */
[----:B------:R-:W-:Y:S01]  /*c7d40*/  ISETP.LT.AND P0, PT, R15, UR46, !P0 ;  /* 0x0000002e0f007c0c */ /* 0x000fe2000c701270 */
[----:B0-----:R-:W-:Y:S01]  /*c7d50*/  VIADD R0, R0, UR4 ;  /* 0x0000000400007c36 */ /* 0x001fe20008000000 */
[----:B------:R-:W-:Y:S01]  /*c7d60*/  ULDC UR4, c[0x0][0x228] ;  /* 0x00008a0000047ab9 */ /* 0x000fe20000000800 */
[----:B------:R-:W-:-:S08]  /*c7d70*/  ULDC.64 UR48, c[0x0][0x228] ;  /* 0x00008a0000307ab9 */ /* 0x000fd00000000a00 */
[----:B------:R-:W-:-:S04]  /*c7d80*/  @P1 LOP3.LUT R5, R5, 0x20000000, RZ, 0xfc, !PT ;  /* 0x2000000005051812 */ /* 0x000fc800078efcff */
[----:B------:R-:W-:Y:S01]  /*c7d90*/  LOP3.LUT R5, R5, 0xefffffff, RZ, 0xc0, !PT ;  /* 0xefffffff05057812 */ /* 0x000fe200078ec0ff */
[----:B------:R0:W-:Y:S03]  /*c7da0*/  STL [R1+0x141c], R0 ;  /* 0x00141c0001007387 */ /* 0x0001e60000100800 */
[----:B------:R-:W-:Y:S01]  /*c7db0*/  @P0 LOP3.LUT R5, R5, 0x10000000, RZ, 0xfc, !PT ;  /* 0x1000000005050812 */ /* 0x000fe200078efcff */
[----:B------:R-:W3:Y:S01]  /*c7dc0*/  LDL.LU R6, [R1+0x2bd0] ;  /* 0x002bd00001067983 */ /* 0x000ee20000300800 */
        /* <DEDUP_REMOVED lines=18> */
[----:B------:R0:W-:Y:S01]  /*c7ef0*/  STL [R1+0x1420], R0 ;  /* 0x0014200001007387 */ /* 0x0001e20000100800 */
[----:B------:R-:W-:-:S09]  /*c7f00*/  ULDC.64 UR52, c[0x0][0x228] ;  /* 0x00008a0000347ab9 */ /* 0x000fd20000000a00 */
[----:B------:R-:W-:-:S04]  /*c7f10*/  @P1 LOP3.LUT R5, R5, 0x800000, RZ, 0xfc, !PT ;  /* 0x0080000005051812 */ /* 0x000fc800078efcff */
[----:B------:R-:W-:Y:S01]  /*c7f20*/  LOP3.LUT R5, R5, 0xffefffff, RZ, 0xc0, !PT ;  /* 0xffefffff05057812 */ /* 0x000fe200078ec0ff */
[----:B0-----:R-:W-:Y:S01]  /*c7f30*/  VIADD R0, R0, UR4 ;  /* 0x0000000400007c36 */ /* 0x001fe20008000000 */
[----:B------:R-:W-:Y:S02]  /*c7f40*/  ULDC UR4, c[0x0][0x228] ;  /* 0x00008a0000047ab9 */ /* 0x000fe40000000800 */
        /* <DEDUP_REMOVED lines=55> */
[----:B------:R0:W-:Y:S01]  /*c82c0*/  STL [R1+0x1434], R0 ;  /* 0x0014340001007387 */ /* 0x0001e20000100800 */
[----:B------:R-:W-:Y:S01]  /*c82d0*/  ISETP.LT.AND P1, PT, R17, UR4, !P0 ;  /* 0x0000000411007c0c */ /* 0x000fe2000c721270 */
[----:B------:R-:W-:Y:S01]  /*c82e0*/  ULDC UR4, c[0x0][0x248] ;  /* 0x0000920000047ab9 */ /* 0x000fe20000000800 */
[----:B------:R-:W-:Y:S01]  /*c82f0*/  ISETP.LT.AND P0, PT, R15, UR44, !P0 ;  /* 0x0000002c0f007c0c */ /* 0x000fe2000c701270 */
[----:B------:R-:W-:Y:S01]  /*c8300*/  VIADD R2, R3, 0xcb ;  /* 0x000000cb03027836 */ /* 0x000fe20000000000 */
[----:B------:R-:W-:-:S09]  /*c8310*/  ULDC.64 UR46, c[0x0][0x228] ;  /* 0x00008a00002e7ab9 */ /* 0x000fd20000000a00 */
[----:B------:R-:W-:-:S04]  /*c8320*/  @P1 LOP3.LUT R5, R5, 0x40, RZ, 0xfc, !PT ;  /* 0x0000004005051812 */ /* 0x000fc800078efcff */
[----:B------:R-:W-:Y:S01]  /*c8330*/  LOP3.LUT R5, R5, 0xfffffffe, RZ, 0xc0, !PT ;  /* 0xfffffffe05057812 */ /* 0x000fe200078ec0ff */
[----:B0-----:R-:W-:Y:S01]  /*c8340*/  VIADD R0, R0, UR4 ;  /* 0x0000000400007c36 */ /* 0x001fe20008000000 */
[----:B------:R-:W-:Y:S02]  /*c8350*/  ULDC UR4, c[0x0][0x228] ;  /* 0x00008a0000047ab9 */ /* 0x000fe40000000800 */
[----:B------:R-:W-:-:S05]  /*c8360*/  @P0 LOP3.LUT R5, R5, 0x1, RZ, 0xfc, !PT ;  /* 0x0000000105050812 */ /* 0x000fca00078efcff */
[----:B------:R-:W-:Y:S04]  /*c8370*/  STL [R1+0x2b48], R5 ;  /* 0x002b480501007387 */ /* 0x000fe80000100800 */
[----:B------:R0:W-:Y:S04]  /*c8380*/  STL [R1+0x1438], R0 ;  /* 0x0014380001007387 */ /* 0x0001e80000100800 */
[----:B------:R-:W4:Y:S01]  /*c8390*/  LDL.LU R22, [R1+0x418] ;  /* 0x0004180001167983 */ /* 0x000f220000300800 */
[----:B------:R-:W-:Y:S01]  /*c83a0*/  ISETP.GE.AND P0, PT, R2, UR49, PT ;  /* 0x0000003102007c0c */ /* 0x000fe2000bf06270 */
[----:B------:R-:W-:Y:S01]  /*c83b0*/  VIADD R2, R3, 0xca ;  /* 0x000000ca03027836 */ /* 0x000fe20000000000 */
[----:B------:R-:W-:-:S02]  /*c83c0*/  ULDC.64 UR48, c[0x0][0x228] ;  /* 0x00008a0000307ab9 */ /* 0x000fc40000000a00 */
[----:B------:R-:W-:Y:S01]  /*c83d0*/  ISETP.LT.AND P1, PT, R17, UR4, !P0 ;  /* 0x0000000411007c0c */ /* 0x000fe2000c721270 */
[----:B------:R-:W-:Y:S01]  /*c83e0*/  ULDC UR4, c[0x0][0x248] ;  /* 0x0000920000047ab9 */ /* 0x000fe20000000800 */
[----:B------:R-:W-:Y:S01]  /*c83f0*/  ISETP.LT.AND P0, PT, R15, UR46, !P0 ;  /* 0x0000002e0f007c0c */ /* 0x000fe2000c701270 */
[----:B0-----:R-:W-:Y:S01]  /*c8400*/  VIADD R0, R0, UR4 ;  /* 0x0000000400007c36 */ /* 0x001fe20008000000 */
[----:B------:R-:W-:-:S04]  /*c8410*/  ULDC UR4, c[0x0][0x228] ;  /* 0x00008a0000047ab9 */ /* 0x000fc80000000800 */
[----:B------:R0:W-:Y:S01]  /*c8420*/  STL [R1+0x143c], R0 ;  /* 0x00143c0001007387 */ /* 0x0001e20000100800 */
[----:B------:R-:W-:Y:S02]  /*c8430*/  R2UR UR42, R8 ;  /* 0x00000000082a72ca */ /* 0x000fe400000e0000 */
[----:B---3--:R-:W-:-:S04]  /*c8440*/  LOP3.LUT R6, R6, 0x7fffffff, RZ, 0xc0, !PT ;  /* 0x7fffffff06067812 */ /* 0x008fc800078ec0ff */
        /* <DEDUP_REMOVED lines=23> */
[----:B------:R-:W-:Y:S01]  /*c85c0*/  ISETP.LT.AND P0, PT, R15, UR50, !P0 ;  /* 0x000000320f007c0c */ /* 0x000fe2000c701270 */
[----:B------:R-:W-:-:S03]  /*c85d0*/  ULDC UR4, c[0x0][0x228] ;  /* 0x00008a0000047ab9 */ /* 0x000fc60000000800 */
[----:B------:R0:W-:Y:S04]  /*c85e0*/  STL [R1+0x1444], R0 ;  /* 0x0014440001007387 */ /* 0x0001e80000100800 */
[----:B------:R-:W3:Y:S01]  /*c85f0*/  LDL.LU R8, [R1+0x2bcc] ;  /* 0x002bcc0001087983 */ /* 0x000ee20000300800 */
        /* <DEDUP_REMOVED lines=9> */
[----:B------:R-:W-:-:S10]  /*c8690*/  ULDC UR4, c[0x0][0x248] ;  /* 0x0000920000047ab9 */ /* 0x000fd40000000800 */
        /* <DEDUP_REMOVED lines=11> */
[----:B------:R-:W-:Y:S01]  /*c8750*/  ULDC.64 UR56, c[0x0][0x228] ;  /* 0x00008a0000387ab9 */ /* 0x000fe20000000a00 */
[----:B------:R-:W-:-:S02]  /*c8760*/  R2UR UR60, R16 ;  /* 0x00000000103c72ca */ /* 0x000fc400000e0000 */
[----:B------:R-:W3:Y:S07]  /*c8770*/  LDL.LU R16, [R1+0x2bc8] ;  /* 0x002bc80001107983 */ /* 0x000eee0000300800 */
[----:B------:R-:W-:-:S04]  /*c8780*/  @P1 LOP3.LUT R6, R6, 0x8000, RZ, 0xfc, !PT ;  /* 0x0000800006061812 */ /* 0x000fc800078efcff */
[----:B------:R-:W-:Y:S01]  /*c8790*/  LOP3.LUT R6, R6, 0xffffbfff, RZ, 0xc0, !PT ;  /* 0xffffbfff06067812 */ /* 0x000fe200078ec0ff */
[----:B------:R0:W-:Y:S03]  /*c87a0*/  STL [R1+0x1448], R0 ;  /* 0x0014480001007387 */ /* 0x0001e60000100800 */
[----:B------:R-:W-:Y:S02]  /*c87b0*/  @P0 LOP3.LUT R6, R6, 0x4000, RZ, 0xfc, !PT ;  /* 0x0000400006060812 */ /* 0x000fe400078efcff */
[----:B------:R-:W-:Y:S01]  /*c87c0*/  ISETP.GE.AND P0, PT, R2, UR59, PT ;  /* 0x0000003b02007c0c */ /* 0x000fe2000bf06270 */
[----:B0-----:R-:W-:Y:S01]  /*c87d0*/  VIADD R0, R0, UR4 ;  /* 0x0000000400007c36 */ /* 0x001fe20008000000 */
[----:B------:R-:W-:Y:S02]  /*c87e0*/  ULDC UR4, c[0x0][0x228] ;  /* 0x00008a0000047ab9 */ /* 0x000fe40000000800 */
[----:B------:R-:W-:-:S02]  /*c87f0*/  ISETP.LT.AND P1, PT, R17, UR4, !P0 ;  /* 0x0000000411007c0c */ /* 0x000fc4000c721270 */
        /* <DEDUP_REMOVED lines=10> */
[----:B------:R-:W-:Y:S01]  /*c88a0*/  ULDC UR4, c[0x0][0x228] ;  /* 0x00008a0000047ab9 */ /* 0x000fe20000000800 */
[----:B------:R-:W-:Y:S01]  /*c88b0*/  LOP3.LUT R6, R6, 0xfffff7ff, RZ, 0xc0, !PT ;  /* 0xfffff7ff06067812 */ /* 0x000fe200078ec0ff */
[----:B------:R-:W-:Y:S01]  /*c88c0*/  VIADD R2, R3, 0xc4 ;  /* 0x000000c403027836 */ /* 0x000fe20000000000 */
[----:B------:R-:W-:Y:S01]  /*c88d0*/  ISETP.LT.AND P1, PT, R17, UR4, !P0 ;  /* 0x0000000411007c0c */ /* 0x000fe2000c721270 */
[----:B------:R-:W-:Y:S01]  /*c88e0*/  ULDC UR4, c[0x0][0x248] ;  /* 0x0000920000047ab9 */ /* 0x000fe20000000800 */
[----:B------:R-:W-:Y:S01]  /*c88f0*/  ISETP.LT.AND P0, PT, R15, UR56, !P0 ;  /* 0x000000380f007c0c */ /* 0x000fe2000c701270 */
[----:B------:R-:W-:-:S10]  /*c8900*/  ULDC.64 UR44, c[0x0][0x228] ;  /* 0x00008a00002c7ab9 */ /* 0x000fd40000000a00 */
[----:B------:R-:W-:-:S04]  /*c8910*/  @P1 LOP3.LUT R6, R6, 0x800, RZ, 0xfc, !PT ;  /* 0x0000080006061812 */ /* 0x000fc800078efcff */
[----:B------:R-:W-:-:S04]  /*c8920*/  LOP3.LUT R6, R6, 0xfffffdff, RZ, 0xc0, !PT ;  /* 0xfffffdff06067812 */ /* 0x000fc800078ec0ff */
[----:B------:R-:W-:Y:S02]  /*c8930*/  @P0 LOP3.LUT R6, R6, 0x200, RZ, 0xfc, !PT ;  /* 0x0000020006060812 */ /* 0x000fe400078efcff */
[----:B------:R-:W-:Y:S02]  /*c8940*/  ISETP.GE.AND P0, PT, R2, UR47, PT ;  /* 0x0000002f02007c0c */ /* 0x000fe4000bf06270 */
[----:B----4-:R-:W-:Y:S01]  /*c8950*/  R2UR UR40, R22 ;  /* 0x00000000162872ca */ /* 0x010fe200000e0000 */
[----:B------:R0:W-:Y:S01]  /*c8960*/  STL [R1+0x1450], R0 ;  /* 0x0014500001007387 */ /* 0x0001e20000100800 */
[----:B------:R-:W-:Y:S01]  /*c8970*/  LOP3.LUT R6, R6, 0xfffffeff, RZ, 0xc0, !PT ;  /* 0xfffffeff06067812 */ /* 0x000fe200078ec0ff */
[----:B------:R-:W-:Y:S01]  /*c8980*/  VIADD R2, R3, 0xc3 ;  /* 0x000000c303027836 */ /* 0x000fe20000000000 */
[----:B------:R-:W-:Y:S01]  /*c8990*/  LOP3.LUT R7, R7, 0x7fffffff, RZ, 0xc0, !PT ;  /* 0x7fffffff07077812 */ /* 0x000fe200078ec0ff */
[----:B------:R-:W-:-:S08]  /*c89a0*/  ULDC.64 UR46, c[0x0][0x228] ;  /* 0x00008a00002e7ab9 */ /* 0x000fd00000000a00 */
[----:B------:R-:W-:Y:S01]  /*c89b0*/  ISETP.LT.AND P1, PT, R15, UR40, !P0 ;  /* 0x000000280f007c0c */ /* 0x000fe2000c721270 */
[----:B0-----:R-:W-:Y:S01]  /*c89c0*/  VIADD R0, R0, UR4 ;  /* 0x0000000400007c36 */ /* 0x001fe20008000000 */
[----:B------:R-:W-:Y:S02]  /*c89d0*/  ULDC UR4, c[0x0][0x228] ;  /* 0x00008a0000047ab9 */ /* 0x000fe40000000800 */
[----:B------:R-:W-:Y:S01]  /*c89e0*/  ISETP.LT.AND P0, PT, R17, UR4, !P0 ;  /* 0x0000000411007c0c */ /* 0x000fe2000c701270 */
[----:B------:R-:W-:-:S08]  /*c89f0*/  ULDC UR4, c[0x0][0x248] ;  /* 0x0000920000047ab9 */ /* 0x000fd00000000800 */
        /* <DEDUP_REMOVED lines=10> */
[----:B------:R-:W-:Y:S02]  /*c8aa0*/  ULDC UR4, c[0x0][0x228] ;  /* 0x00008a0000047ab9 */ /* 0x000fe40000000800 */
[----:B------:R-:W-:Y:S01]  /*c8ab0*/  ISETP.LT.AND P0, PT, R15, UR4, !P0 ;  /* 0x000000040f007c0c */ /* 0x000fe2000c701270 */
[----:B------:R-:W-:-:S07]  /*c8ac0*/  ULDC UR4, c[0x0][0x248] ;  /* 0x0000920000047ab9 */ /* 0x000fce0000000800 */
[----:B------:R-:W-:-:S04]  /*c8ad0*/  @P1 LOP3.LUT R6, R6, 0x20, RZ, 0xfc, !PT ;  /* 0x0000002006061812 */ /* 0x000fc800078efcff */
[----:B------:R-:W-:-:S04]  /*c8ae0*/  LOP3.LUT R6, R6, 0xfffffffb, RZ, 0xc0, !PT ;  /* 0xfffffffb06067812 */ /* 0x000fc800078ec0ff */
[----:B------:R-:W-:Y:S02]  /*c8af0*/  @P0 LOP3.LUT R6, R6, 0x4, RZ, 0xfc, !PT ;  /* 0x0000000406060812 */ /* 0x000fe400078efcff */
[----:B------:R-:W-:Y:S02]  /*c8b00*/  ISETP.GE.AND P0, PT, R2, UR51, PT ;  /* 0x0000003302007c0c */ /* 0x000fe4000bf06270 */
[----:B--2---:R-:W-:Y:S02]  /*c8b10*/  R2UR UR40, R10 ;  /* 0x000000000a2872ca */ /* 0x004fe400000e0000 */
[----:B------:R-:W-:Y:S01]  /*c8b20*/  LOP3.LUT R6, R6, 0xfffffffd, RZ, 0xc0, !PT ;  /* 0xfffffffd06067812 */ /* 0x000fe200078ec0ff */
[----:B------:R-:W2:Y:S01]  /*c8b30*/  LDL.LU R10, [R1+0x2bc4] ;  /* 0x002bc400010a7983 */ /* 0x000ea20000300800 */
[----:B------:R-:W-:Y:S01]  /*c8b40*/  ISETP.LT.AND P1, PT, R17, UR42, !P0 ;  /* 0x0000002a11007c0c */ /* 0x000fe2000c721270 */
[----:B------:R-:W-:Y:S01]  /*c8b50*/  VIADD R2, R3, 0xc0 ;  /* 0x000000c003027836 */ /* 0x000fe20000000000 */
[----:B------:R-:W-:Y:S01]  /*c8b60*/  ULDC.64 UR50, c[0x0][0x228] ;  /* 0x00008a0000327ab9 */ /* 0x000fe20000000a00 */
[----:B------:R0:W-:Y:S02]  /*c8b70*/  STL [R1+0x1458], R0 ;  /* 0x0014580001007387 */ /* 0x0001e40000100800 */
[----:B0-----:R-:W-:Y:S01]  /*c8b80*/  VIADD R0, R0, UR4 ;  /* 0x0000000400007c36 */ /* 0x001fe20008000000 */
[----:B------:R-:W-:-:S02]  /*c8b90*/  ULDC UR4, c[0x0][0x228] ;  /* 0x00008a0000047ab9 */ /* 0x000fc40000000800 */
[----:B------:R-:W-:Y:S01]  /*c8ba0*/  ISETP.LT.AND P0, PT, R15, UR4, !P0 ;  /* 0x000000040f007c0c */ /* 0x000fe2000c701270 */
[----:B------:R-:W-:-:S04]  /*c8bb0*/  ULDC UR4, c[0x0][0x248] ;  /* 0x0000920000047ab9 */ /* 0x000fc80000000800 */
[----:B------:R-:W-:-:S04]  /*c8bc0*/  @P1 LOP3.LUT R6, R6, 0x2, RZ, 0xfc, !PT ;  /* 0x0000000206061812 */ /* 0x000fc800078efcff */
[----:B------:R-:W-:-:S04]  /*c8bd0*/  LOP3.LUT R6, R6, 0xfffffffe, RZ, 0xc0, !PT ;  /* 0xfffffffe06067812 */ /* 0x000fc800078ec0ff */
[----:B------:R-:W-:Y:S02]  /*c8be0*/  @P0 LOP3.LUT R6, R6, 0x1, RZ, 0xfc, !PT ;  /* 0x0000000106060812 */ /* 0x000fe400078efcff */
[----:B------:R-:W-:Y:S01]  /*c8bf0*/  ISETP.GE.AND P0, PT, R2, UR53, PT ;  /* 0x0000003502007c0c */ /* 0x000fe2000bf06270 */
[----:B------:R0:W-:Y:S01]  /*c8c00*/  STL [R1+0x1464], R0 ;  /* 0x0014640001007387 */ /* 0x0001e20000100800 */
[----:B------:R-:W-:Y:S01]  /*c8c10*/  VIADD R2, R3, 0xbf ;  /* 0x000000bf03027836 */ /* 0x000fe20000000000 */
[----:B------:R-:W-:Y:S01]  /*c8c20*/  R2UR UR42, R25 ;  /* 0x00000000192a72ca */ /* 0x000fe200000e0000 */
[----:B------:R-:W-:Y:S01]  /*c8c30*/  ULDC.64 UR52, c[0x0][0x228] ;  /* 0x00008a0000347ab9 */ /* 0x000fe20000000a00 */
[----:B------:R-:W-:Y:S01]  /*c8c40*/  ISETP.LT.AND P1, PT, R15, UR60, !P0 ;  /* 0x0000003c0f007c0c */ /* 0x000fe2000c721270 */
[----:B0-----:R-:W-:Y:S01]  /*c8c50*/  VIADD R0, R0, UR4 ;  /* 0x0000000400007c36 */ /* 0x001fe20008000000 */
[----:B------:R-:W-:Y:S02]  /*c8c60*/  ULDC UR4, c[0x0][0x228] ;  /* 0x00008a0000047ab9 */ /* 0x000fe40000000800 */
[----:B------:R-:W-:Y:S01]  /*c8c70*/  ISETP.LT.AND P0, PT, R17, UR4, !P0 ;  /* 0x0000000411007c0c */ /* 0x000fe2000c701270 */
[----:B------:R-:W-:Y:S01]  /*c8c80*/  STL [R1+0x2b4c], R6 ;  /* 0x002b4c0601007387 */ /* 0x000fe20000100800 */
[----:B------:R-:W-:-:S07]  /*c8c90*/  ULDC UR4, c[0x0][0x248] ;  /* 0x0000920000047ab9 */ /* 0x000fce0000000800 */
        /* <DEDUP_REMOVED lines=28> */
[----:B------:R-:W-:-:S02]  /*c8e60*/  ISETP.GE.AND P0, PT, R2, UR42, PT ;  /* 0x0000002a02007c0c */ /* 0x000fc4000bf06270 */
[----:B---3--:R-:W-:Y:S01]  /*c8e70*/  R2UR UR42, R8 ;  /* 0x00000000082a72ca */ /* 0x008fe200000e0000 */
[----:B0-----:R-:W-:Y:S01]  /*c8e80*/  VIADD R0, R0, UR4 ;  /* 0x0000000400007c36 */ /* 0x001fe20008000000 */
[----:B------:R-:W-:Y:S02]  /*c8e90*/  ISETP.LT.AND P1, PT, R17, UR48, !P0 ;  /* 0x0000003011007c0c */ /* 0x000fe4000c721270 */
[----:B------:R-:W-:Y:S02]  /*c8ea0*/  R2UR UR60, R24 ;  /* 0x00000000183c72ca */ /* 0x000fe400000e0000 */
[----:B------:R-:W-:Y:S01]  /*c8eb0*/  LOP3.LUT R7, R7, 0xffffffbf, RZ, 0xc0, !PT ;  /* 0xffffffbf07077812 */ /* 0x000fe200078ec0ff */
[----:B------:R0:W-:Y:S01]  /*c8ec0*/  STL [R1+0x1480], R0 ;  /* 0x0014800001007387 */ /* 0x0001e20000100800 */
[----:B------:R-:W-:Y:S01]  /*c8ed0*/  VIADD R2, R3, 0x23 ;  /* 0x0000002303027836 */ /* 0x000fe20000000000 */
[----:B------:R-:W-:Y:S02]  /*c8ee0*/  ULDC UR4, c[0x0][0x248] ;  /* 0x0000920000047ab9 */ /* 0x000fe40000000800 */
[----:B------:R-:W3:Y:S01]  /*c8ef0*/  LDL.LU R8, [R1+0x2bc0] ;  /* 0x002bc00001087983 */ /* 0x000ee20000300800 */
[----:B------:R-:W-:-:S03]  /*c8f00*/  ISETP.LT.AND P0, PT, R15, UR50, !P0 ;  /* 0x000000320f007c0c */ /* 0x000fc6000c701270 */
[----:B------:R-:W-:-:S04]  /*c8f10*/  @P1 LOP3.LUT R7, R7, 0x40, RZ, 0xfc, !PT ;  /* 0x0000004007071812 */ /* 0x000fc800078efcff */
[----:B------:R-:W-:Y:S01]  /*c8f20*/  LOP3.LUT R7, R7, 0xffffffef, RZ, 0xc0, !PT ;  /* 0xffffffef07077812 */ /* 0x000fe200078ec0ff */
[----:B0-----:R-:W-:Y:S01]  /*c8f30*/  VIADD R0, R0, UR4 ;  /* 0x0000000400007c36 */ /* 0x001fe20008000000 */
[----:B------:R-:W-:-:S04]  /*c8f40*/  UMOV UR4, UR54 ;  /* 0x0000003600047c82 */ /* 0x000fc80008000000 */
[----:B------:R-:W-:Y:S02]  /*c8f50*/  @P0 LOP3.LUT R7, R7, 0x10, RZ, 0xfc, !PT ;  /* 0x0000001007070812 */ /* 0x000fe400078efcff */
[----:B------:R-:W-:Y:S02]  /*c8f60*/  ISETP.GE.AND P0, PT, R2, UR60, PT ;  /* 0x0000003c02007c0c */ /* 0x000fe4000bf06270 */
[----:B------:R-:W-:Y:S02]  /*c8f70*/  R2UR UR38, R23 ;  /* 0x00000000172672ca */ /* 0x000fe400000e0000 */
[----:B------:R-:W-:Y:S02]  /*c8f80*/  ISETP.LT.AND P1, PT, R17, UR52, !P0 ;  /* 0x0000003411007c0c */ /* 0x000fe4000c721270 */
[----:B------:R-:W-:Y:S01]  /*c8f90*/  ISETP.LT.AND P0, PT, R15, UR4, !P0 ;  /* 0x000000040f007c0c */ /* 0x000fe2000c701270 */
[----:B------:R-:W-:Y:S01]  /*c8fa0*/  VIADD R2, R3, 0x22 ;  /* 0x0000002203027836 */ /* 0x000fe20000000000 */
[----:B------:R-:W-:Y:S01]  /*c8fb0*/  LOP3.LUT R7, R7, 0xfffffffb, RZ, 0xc0, !PT ;  /* 0xfffffffb07077812 */ /* 0x000fe200078ec0ff */
[----:B------:R-:W-:Y:S01]  /*c8fc0*/  IMAD.U32 R4, RZ, RZ, UR55 ;  /* 0x00000037ff047e24 */ /* 0x000fe2000f8e00ff */
[----:B------:R-:W-:Y:S01]  /*c8fd0*/  ULDC.64 UR54, c[0x0][0x228] ;  /* 0x00008a0000367ab9 */ /* 0x000fe20000000a00 */
[----:B------:R0:W-:Y:S01]  /*c8fe0*/  STL [R1+0x1484], R0 ;  /* 0x0014840001007387 */ /* 0x0001e20000100800 */
[----:B------:R-:W-:Y:S01]  /*c8ff0*/  UMOV UR6, UR54 ;  /* 0x0000003600067c82 */ /* 0x000fe20008000000 */
[----:B------:R-:W-:-:S04]  /*c9000*/  ULDC UR4, c[0x0][0x248] ;  /* 0x0000920000047ab9 */ /* 0x000fc80000000800 */
[----:B------:R-:W-:Y:S01]  /*c9010*/  @P1 LOP3.LUT R7, R7, 0x4, RZ, 0xfc, !PT ;  /* 0x0000000407071812 */ /* 0x000fe200078efcff */
[----:B------:R1:W-:Y:S01]  /*c9020*/  STL [R1+0x10b4], R4 ;  /* 0x0010b40401007387 */ /* 0x0003e20000100800 */
[----:B0-----:R-:W-:Y:S01]  /*c9030*/  VIADD R0, R0, UR4 ;  /* 0x0000000400007c36 */ /* 0x001fe20008000000 */
[----:B------:R-:W-:Y:S01]  /*c9040*/  R2UR UR40, R21 ;  /* 0x00000000152872ca */ /* 0x000fe200000e0000 */
[----:B-1----:R-:W-:Y:S01]  /*c9050*/  IMAD.U32 R4, RZ, RZ, UR55 ;  /* 0x00000037ff047e24 */ /* 0x002fe2000f8e00ff */
[----:B------:R-:W-:Y:S02]  /*c9060*/  ULDC.64 UR54, c[0x0][0x228] ;  /* 0x00008a0000367ab9 */ /* 0x000fe40000000a00 */
[----:B------:R-:W-:Y:S01]  /*c9070*/  UMOV UR4, UR54 ;  /* 0x0000003600047c82 */ /* 0x000fe20008000000 */
[----:B------:R-:W-:Y:S04]  /*c9080*/  STL [R1+0x2ba4], R7 ;  /* 0x002ba40701007387 */ /* 0x000fe80000100800 */
[----:B------:R-:W-:Y:S04]  /*c9090*/  STL [R1+0x147c], R0 ;  /* 0x00147c0001007387 */ /* 0x000fe80000100800 */
[----:B------:R0:W-:Y:S02]  /*c90a0*/  STL [R1+0x10a8], R4 ;  /* 0x0010a80401007387 */ /* 0x0001e40000100800 */
[----:B0-----:R-:W-:Y:S01]  /*c90b0*/  IMAD.U32 R4, RZ, RZ, UR55 ;  /* 0x00000037ff047e24 */ /* 0x001fe2000f8e00ff */
[----:B------:R-:W-:-:S04]  /*c90c0*/  ULDC.64 UR54, c[0x0][0x228] ;  /* 0x00008a0000367ab9 */ /* 0x000fc80000000a00 */
[----:B------:R0:W-:Y:S02]  /*c90d0*/  STL [R1+0x10a4], R4 ;  /* 0x0010a40401007387 */ /* 0x0001e40000100800 */
[----:B0-----:R-:W-:Y:S01]  /*c90e0*/  IMAD.U32 R4, RZ, RZ, UR55 ;  /* 0x00000037ff047e24 */ /* 0x001fe2000f8e00ff */
[----:B------:R-:W-:Y:S01]  /*c90f0*/  R2UR UR60, R18 ;  /* 0x00000000123c72ca */ /* 0x000fe200000e0000 */
[----:B------:R-:W-:Y:S01]  /*c9100*/  VIADD R5, R3, 0x6 ;  /* 0x0000000603057836 */ /* 0x000fe20000000000 */
[----:B---3--:R-:W-:-:S04]  /*c9110*/  LOP3.LUT R8, R8, 0x7fffffff, RZ, 0xc0, !PT ;  /* 0x7fffffff08087812 */ /* 0x008fc800078ec0ff */
[----:B------:R-:W-:Y:S02]  /*c9120*/  @P0 LOP3.LUT R8, R8, 0x80000000, RZ, 0xfc, !PT ;  /* 0x8000000008080812 */ /* 0x000fe400078efcff */
[----:B------:R-:W-:-:S04]  /*c9130*/  ISETP.GE.AND P0, PT, R2, UR38, PT ;  /* 0x0000002602007c0c */ /* 0x000fc8000bf06270 */
[----:B------:R-:W-:Y:S02]  /*c9140*/  ISETP.LT.AND P1, PT, R17, UR6, !P0 ;  /* 0x0000000611007c0c */ /* 0x000fe4000c721270 */
[----:B------:R-:W-:Y:S01]  /*c9150*/  ISETP.LT.AND P0, PT, R15, UR4, !P0 ;  /* 0x000000040f007c0c */ /* 0x000fe2000c701270 */
[----:B------:R-:W-:Y:S01]  /*c9160*/  ULDC UR4, c[0x0][0x248] ;  /* 0x0000920000047ab9 */ /* 0x000fe20000000800 */
[----:B------:R-:W-:Y:S01]  /*c9170*/  LOP3.LUT R8, R8, 0xbfffffff, RZ, 0xc0, !PT ;  /* 0xbfffffff08087812 */ /* 0x000fe200078ec0ff */
[----:B------:R-:W-:Y:S02]  /*c9180*/  VIADD R2, R3, 0x21 ;  /* 0x0000002103027836 */ /* 0x000fe40000000000 */
[----:B------:R-:W-:-:S06]  /*c9190*/  VIADD R0, R0, UR4 ;  /* 0x0000000400007c36 */ /* 0x000fcc0008000000 */
[----:B------:R-:W-:-:S04]  /*c91a0*/  @P1 LOP3.LUT R8, R8, 0x40000000, RZ, 0xfc, !PT ;  /* 0x4000000008081812 */ /* 0x000fc800078efcff */
[----:B------:R-:W-:Y:S01]  /*c91b0*/  LOP3.LUT R8, R8, 0xf7ffffff, RZ, 0xc0, !PT ;  /* 0xf7ffffff08087812 */ /* 0x000fe200078ec0ff */
[----:B------:R-:W-:Y:S01]  /*c91c0*/  UMOV UR6, UR54 ;  /* 0x0000003600067c82 */ /* 0x000fe20008000000 */
[----:B------:R-:W-:Y:S02]  /*c91d0*/  ULDC.64 UR54, c[0x0][0x228] ;  /* 0x00008a0000367ab9 */ /* 0x000fe40000000a00 */
[----:B------:R-:W-:Y:S02]  /*c91e0*/  @P0 LOP3.LUT R8, R8, 0x8000000, RZ, 0xfc, !PT ;  /* 0x0800000008080812 */ /* 0x000fe400078efcff */
[----:B------:R-:W-:Y:S01]  /*c91f0*/  ISETP.GE.AND P0, PT, R2, UR40, PT ;  /* 0x0000002802007c0c */ /* 0x000fe2000bf06270 */
[----:B------:R0:W-:Y:S01]  /*c9200*/  STL [R1+0x1478], R0 ;  /* 0x0014780001007387 */ /* 0x0001e20000100800 */
[----:B------:R-:W-:Y:S02]  /*c9210*/  UMOV UR4, UR54 ;  /* 0x0000003600047c82 */ /* 0x000fe40008000000 */
[----:B------:R-:W-:Y:S01]  /*c9220*/  ISETP.LT.AND P1, PT, R17, UR6, !P0 ;  /* 0x0000000611007c0c */ /* 0x000fe2000c721270 */
[----:B------:R1:W-:Y:S01]  /*c9230*/  STL [R1+0x1490], R4 ;  /* 0x0014900401007387 */ /* 0x0003e20000100800 */
[----:B------:R-:W-:Y:S01]  /*c9240*/  ISETP.LT.AND P0, PT, R15, UR4, !P0 ;  /* 0x000000040f007c0c */ /* 0x000fe2000c701270 */
[----:B------:R-:W-:-:S02]  /*c9250*/  ULDC UR4, c[0x0][0x248] ;  /* 0x0000920000047ab9 */ /* 0x000fc40000000800 */
[----:B0-----:R-:W-:Y:S02]  /*c9260*/  VIADD R0, R0, UR4 ;  /* 0x0000000400007c36 */ /* 0x001fe40008000000 */
[----:B-1----:R-:W-:Y:S01]  /*c9270*/  IMAD.U32 R4, RZ, RZ, UR55 ;  /* 0x00000037ff047e24 */ /* 0x002fe2000f8e00ff */
[----:B------:R-:W-:-:S04]  /*c9280*/  ULDC.64 UR54, c[0x0][0x228] ;  /* 0x00008a0000367ab9 */ /* 0x000fc80000000a00 */
[----:B------:R0:W-:Y:S04]  /*c9290*/  STL [R1+0x1498], R4 ;  /* 0x0014980401007387 */ /* 0x0001e80000100800 */
[----:B------:R-:W3:Y:S01]  /*c92a0*/  LDL.LU R24, [R1+0x550] ;  /* 0x0005500001187983 */ /* 0x000ee20000300800 */
[----:B0-----:R-:W-:-:S03]  /*c92b0*/  IMAD.U32 R4, RZ, RZ, UR55 ;  /* 0x00000037ff047e24 */ /* 0x001fc6000f8e00ff */
[----:B------:R-:W-:Y:S04]  /*c92c0*/  STL [R1+0x1470], R0 ;  /* 0x0014700001007387 */ /* 0x000fe80000100800 */
[----:B------:R-:W4:Y:S04]  /*c92d0*/  LDL.LU R25, [R1+0x42c] ;  /* 0x00042c0001197983 */ /* 0x000f280000300800 */
[----:B------:R0:W-:Y:S04]  /*c92e0*/  STL [R1+0x1494], R4 ;  /* 0x0014940401007387 */ /* 0x0001e80000100800 */
[----:B------:R-:W3:Y:S01]  /*c92f0*/  LDL.LU R18, [R1+0x428] ;  /* 0x0004280001127983 */ /* 0x000ee20000300800 */
[----:B------:R-:W-:-:S04]  /*c9300*/  LOP3.LUT R8, R8, 0xfbffffff, RZ, 0xc0, !PT ;  /* 0xfbffffff08087812 */ /* 0x000fc800078ec0ff */
[----:B------:R-:W-:Y:S01]  /*c9310*/  @P1 LOP3.LUT R8, R8, 0x4000000, RZ, 0xfc, !PT ;  /* 0x0400000008081812 */ /* 0x000fe200078efcff */
[----:B------:R-:W-:-:S03]  /*c9320*/  VIADD R2, R3, 0x20 ;  /* 0x0000002003027836 */ /* 0x000fc60000000000 */
        /* <DEDUP_REMOVED lines=10> */
[----:B------:R-:W-:-:S07]  /*c93d0*/  ULDC UR4, c[0x0][0x248] ;  /* 0x0000920000047ab9 */ /* 0x000fce0000000800 */
[----:B------:R-:W-:-:S04]  /*c93e0*/  @P1 LOP3.LUT R8, R8, 0x400000, RZ, 0xfc, !PT ;  /* 0x0040000008081812 */ /* 0x000fc800078efcff */
[----:B------:R-:W-:Y:S01]  /*c93f0*/  LOP3.LUT R8, R8, 0xffdfffff, RZ, 0xc0, !PT ;  /* 0xffdfffff08087812 */ /* 0x000fe200078ec0ff */
[----:B0-----:R-:W-:Y:S01]  /*c9400*/  IMAD.U32 R4, RZ, RZ, UR55 ;  /* 0x00000037ff047e24 */ /* 0x001fe2000f8e00ff */
[----:B------:R-:W-:Y:S02]  /*c9410*/  ULDC.64 UR54, c[0x0][0x228] ;  /* 0x00008a0000367ab9 */ /* 0x000fe40000000a00 */
[----:B------:R-:W-:Y:S02]  /*c9420*/  @P0 LOP3.LUT R8, R8, 0x200000, RZ, 0xfc, !PT ;  /* 0x0020000008080812 */ /* 0x000fe400078efcff */
[----:B------:R-:W-:Y:S01]  /*c9430*/  ISETP.GE.AND P0, PT, R2, UR60, PT ;  /* 0x0000003c02007c0c */ /* 0x000fe2000bf06270 */
[----:B------:R-:W-:Y:S01]  /*c9440*/  UMOV UR6, UR54 ;  /* 0x0000003600067c82 */ /* 0x000fe20008000000 */
[----:B------:R0:W-:Y:S02]  /*c9450*/  STL [R1+0x14a0], R4 ;  /* 0x0014a00401007387 */ /* 0x0001e40000100800 */
[----:B------:R-:W-:Y:S01]  /*c9460*/  ISETP.LT.AND P1, PT, R17, UR6, !P0 ;  /* 0x0000000611007c0c */ /* 0x000fe2000c721270 */
[----:B------:R-:W-:Y:S01]  /*c9470*/  VIADD R0, R0, UR4 ;  /* 0x0000000400007c36 */ /* 0x000fe20008000000 */
[----:B------:R-:W-:Y:S01]  /*c9480*/  LOP3.LUT R8, R8, 0xffefffff, RZ, 0xc0, !PT ;  /* 0xffefffff08087812 */ /* 0x000fe200078ec0ff */
[----:B0-----:R-:W-:Y:S01]  /*c9490*/  IMAD.U32 R4, RZ, RZ, UR55 ;  /* 0x00000037ff047e24 */ /* 0x001fe2000f8e00ff */
[----:B------:R-:W-:-:S02]  /*c94a0*/  ULDC.64 UR54, c[0x0][0x228] ;  /* 0x00008a0000367ab9 */ /* 0x000fc40000000a00 */
[----:B------:R-:W-:Y:S02]  /*c94b0*/  UMOV UR4, UR54 ;  /* 0x0000003600047c82 */ /* 0x000fe40008000000 */
[----:B------:R-:W-:Y:S01]  /*c94c0*/  ISETP.LT.AND P0, PT, R15, UR4, !P0 ;  /* 0x000000040f007c0c */ /* 0x000fe2000c701270 */
[----:B------:R-:W-:Y:S04]  /*c94d0*/  STL [R1+0x145c], R0 ;  /* 0x00145c0001007387 */ /* 0x000fe80000100800 */
[----:B------:R-:W-:Y:S01]  /*c94e0*/  @P1 LOP3.LUT R8, R8, 0x100000, RZ, 0xfc, !PT ;  /* 0x0010000008081812 */ /* 0x000fe200078efcff */
[----:B------:R-:W-:Y:S01]  /*c94f0*/  ULDC UR4, c[0x0][0x248] ;  /* 0x0000920000047ab9 */ /* 0x000fe20000000800 */
[----:B------:R0:W-:Y:S02]  /*c9500*/  STL [R1+0x149c], R4 ;  /* 0x00149c0401007387 */ /* 0x0001e40000100800 */
[----:B------:R-:W-:Y:S01]  /*c9510*/  LOP3.LUT R8, R8, 0xfffbffff, RZ, 0xc0, !PT ;  /* 0xfffbffff08087812 */ /* 0x000fe200078ec0ff */
[----:B0-----:R-:W-:-:S03]  /*c9520*/  IMAD.U32 R4, RZ, RZ, UR55 ;  /* 0x00000037ff047e24 */ /* 0x001fc6000f8e00ff */
[----:B------:R-:W-:Y:S01]  /*c9530*/  @P0 LOP3.LUT R8, R8, 0x40000, RZ, 0xfc, !PT ;  /* 0x0004000008080812 */ /* 0x000fe200078efcff */
[----:B------:R-:W-:Y:S01]  /*c9540*/  VIADD R0, R0, UR4 ;  /* 0x0000000400007c36 */ /* 0x000fe20008000000 */
[----:B--2---:R-:W-:Y:S01]  /*c9550*/  R2UR UR38, R10 ;  /* 0x000000000a2672ca */ /* 0x004fe200000e0000 */
[----:B------:R-:W-:Y:S01]  /*c9560*/  VIADD R7, R3, 0x16f ;  /* 0x0000016f03077836 */ /* 0x000fe20000000000 */
[----:B------:R0:W-:Y:S01]  /*c9570*/  STL [R1+0x14ac], R4 ;  /* 0x0014ac0401007387 */ /* 0x0001e20000100800 */
[----:B------:R-:W-:Y:S01]  /*c9580*/  R2UR UR60, R9 ;  /* 0x00000000093c72ca */ /* 0x000fe200000e0000 */
[C---:B------:R-:W-:Y:S02]  /*c9590*/  VIADD R6, R3.reuse, 0x178 ;  /* 0x0000017803067836 */ /* 0x040fe40000000000 */
[C---:B------:R-:W-:Y:S01]  /*c95a0*/  VIADD R12, R3.reuse, 0x1a8 ;  /* 0x000001a8030c7836 */ /* 0x040fe20000000000 */
[----:B------:R-:W-:Y:S01]  /*c95b0*/  STL [R1+0x2b20], R17 ;  /* 0x002b201101007387 */ /* 0x000fe20000100800 */
[C---:B------:R-:W-:Y:S01]  /*c95c0*/  VIADD R2, R3.reuse, 0x1a ;  /* 0x0000001a03027836 */ /* 0x040fe20000000000 */
[----:B------:R-:W-:Y:S01]  /*c95d0*/  R2UR UR40, R16 ;  /* 0x00000000102872ca */ /* 0x000fe200000e0000 */
[C---:B------:R-:W-:Y:S01]  /*c95e0*/  VIADD R11, R3.reuse, 0x2 ;  /* 0x00000002030b7836 */ /* 0x040fe20000000000 */
[----:B------:R-:W-:Y:S01]  /*c95f0*/  STL [R1+0x2b24], R15 ;  /* 0x002b240f01007387 */ /* 0x000fe20000100800 */
[----:B0-----:R-:W-:-:S02]  /*c9600*/  VIADD R4, R3, 0x13 ;  /* 0x0000001303047836 */ /* 0x001fc40000000000 */
[C---:B------:R-:W-:Y:S01]  /*c9610*/  VIADD R28, R3.reuse, 0x1a9 ;  /* 0x000001a9031c7836 */ /* 0x040fe20000000000 */
[----:B------:R-:W-:Y:S01]  /*c9620*/  STL [R1+0x2ba8], R8 ;  /* 0x002ba80801007387 */ /* 0x000fe20000100800 */
[C---:B------:R-:W-:Y:S02]  /*c9630*/  VIADD R13, R3.reuse, 0x8 ;  /* 0x00000008030d7836 */ /* 0x040fe40000000000 */
[C---:B------:R-:W-:Y:S01]  /*c9640*/  VIADD R19, R3.reuse, 0x14 ;  /* 0x0000001403137836 */ /* 0x040fe20000000000 */
[----:B------:R-:W2:Y:S01]  /*c9650*/  LDL.LU R10, [R1+0x2bbc] ;  /* 0x002bbc00010a7983 */ /* 0x000ea20000300800 */
[C---:B------:R-:W-:Y:S02]  /*c9660*/  VIADD R27, R3.reuse, 0x1aa ;  /* 0x000001aa031b7836 */ /* 0x040fe40000000000 */
[C---:B------:R-:W-:Y:S01]  /*c9670*/  VIADD R26, R3.reuse, 0x1ab ;  /* 0x000001ab031a7836 */ /* 0x040fe20000000000 */
[----:B------:R0:W-:Y:S01]  /*c9680*/  STL [R1+0x148c], R0 ;  /* 0x00148c0001007387 */ /* 0x0001e20000100800 */
[----:B------:R-:W-:-:S02]  /*c9690*/  VIADD R9, R3, 0x18 ;  /* 0x0000001803097836 */ /* 0x000fc40000000000 */
[C---:B------:R-:W-:Y:S01]  /*c96a0*/  VIADD R20, R3.reuse, 0x1b0 ;  /* 0x000001b003147836 */ /* 0x040fe20000000000 */
[----:B------:R1:W-:Y:S01]  /*c96b0*/  STL [R1+0x628], R4 ;  /* 0x0006280401007387 */ /* 0x0003e20000100800 */
[C---:B------:R-:W-:Y:S01]  /*c96c0*/  VIADD R22, R3.reuse, 0x1b1 ;  /* 0x000001b103167836 */ /* 0x040fe20000000000 */
[----:B------:R-:W-:Y:S01]  /*c96d0*/  R2UR UR42, R14 ;  /* 0x000000000e2a72ca */ /* 0x000fe200000e0000 */
[C---:B------:R-:W-:Y:S01]  /*c96e0*/  VIADD R21, R3.reuse, 0x1b2 ;  /* 0x000001b203157836 */ /* 0x040fe20000000000 */
[----:B------:R-:W-:Y:S01]  /*c96f0*/  ULDC.64 UR54, c[0x0][0x228] ;  /* 0x00008a0000367ab9 */ /* 0x000fe20000000a00 */
[C---:B0-----:R-:W-:Y:S02]  /*c9700*/  VIADD R0, R3.reuse, 0x19 ;  /* 0x0000001903007836 */ /* 0x041fe40000000000 */
[----:B-1----:R-:W-:-:S03]  /*c9710*/  VIADD R4, R3, 0xc ;  /* 0x0000000c03047836 */ /* 0x002fc60000000000 */
[----:B------:R0:W-:Y:S04]  /*c9720*/  STL [R1+0x610], R0 ;  /* 0x0006100001007387 */ /* 0x0001e80000100800 */
[----:B------:R1:W-:Y:S01]  /*c9730*/  STL [R1+0x70c], R5 ;  /* 0x00070c0501007387 */ /* 0x0003e20000100800 */
[----:B0-----:R-:W-:-:S03]  /*c9740*/  VIADD R0, R3, 0x12 ;  /* 0x0000001203007836 */ /* 0x001fc60000000000 */
[----:B------:R0:W-:Y:S04]  /*c9750*/  STL [R1+0x6f4], R4 ;  /* 0x0006f40401007387 */ /* 0x0001e80000100800 */
[----:B------:R-:W-:Y:S04]  /*c9760*/  STL [R1+0x2bb0], R9 ;  /* 0x002bb00901007387 */ /* 0x000fe80000100800 */
[----:B------:R0:W-:Y:S01]  /*c9770*/  STL [R1+0x62c], R0 ;  /* 0x00062c0001007387 */ /* 0x0001e20000100800 */
[C---:B-1----:R-:W-:Y:S02]  /*c9780*/  VIADD R5, R3.reuse, 0x5 ;  /* 0x0000000503057836 */ /* 0x042fe40000000000 */
[----:B0-----:R-:W-:-:S02]  /*c9790*/  VIADD R4, R3, 0xb ;  /* 0x0000000b03047836 */ /* 0x001fc40000000000 */
[----:B------:R-:W-:-:S05]  /*c97a0*/  VIADD R0, R3, 0x1e ;  /* 0x0000001e03007836 */ /* 0x000fca0000000000 */
[----:B------:R0:W-:Y:S04]  /*c97b0*/  STL [R1+0x5fc], R0 ;  /* 0x0005fc0001007387 */ /* 0x0001e80000100800 */
[----:B------:R1:W-:Y:S01]  /*c97c0*/  STL [R1+0x710], R5 ;  /* 0x0007100501007387 */ /* 0x0003e20000100800 */
[----:B0-----:R-:W-:-:S03]  /*c97d0*/  VIADD R0, R3, 0x11 ;  /* 0x0000001103007836 */ /* 0x001fc60000000000 */
[----:B------:R0:W-:Y:S01]  /*c97e0*/  STL [R1+0x6f8], R4 ;  /* 0x0006f80401007387 */ /* 0x0001e20000100800 */
[----:B-1----:R-:W-:-:S03]  /*c97f0*/  VIADD R5, R3, 0x17 ;  /* 0x0000001703057836 */ /* 0x002fc60000000000 */
[----:B------:R1:W-:Y:S01]  /*c9800*/  STL [R1+0x6e0], R0 ;  /* 0x0006e00001007387 */ /* 0x0003e20000100800 */
        /* <DEDUP_REMOVED lines=8> */
[----:B------:R-:W-:-:S03]  /*c9890*/  VIADD R0, R3, 0x16 ;  /* 0x0000001603007836 */ /* 0x000fc60000000000 */
        /* <DEDUP_REMOVED lines=35> */
[----:B----4-:R-:W-:-:S03]  /*c9ad0*/  VIADD R0, R3, 0x143 ;  /* 0x0000014303007836 */ /* 0x010fc60000000000 */
        /* <DEDUP_REMOVED lines=36> */
[----:B------:R1:W-:Y:S01]  /*c9d20*/  STL [R1+0x588], R4 ;  /* 0x0005880401007387 */ /* 0x0003e20000100800 */
[----:B------:R-:W-:-:S03]  /*c9d30*/  VIADD R8, R3, 0x159 ;  /* 0x0000015903087836 */ /* 0x000fc60000000000 */
[----:B------:R4:W-:Y:S01]  /*c9d40*/  STL [R1+0x584], R0 ;  /* 0x0005840001007387 */ /* 0x0009e20000100800 */
[C---:B0-----:R-:W-:Y:S02]  /*c9d50*/  VIADD R5, R3.reuse, 0x156 ;  /* 0x0000015603057836 */ /* 0x041fe40000000000 */
[----:B-1----:R-:W-:-:S03]  /*c9d60*/  VIADD R4, R3, 0x157 ;  /* 0x0000015703047836 */ /* 0x002fc60000000000 */
[----:B------:R0:W-:Y:S01]  /*c9d70*/  STL [R1+0x580], R5 ;  /* 0x0005800501007387 */ /* 0x0001e20000100800 */
[----:B----4-:R-:W-:-:S03]  /*c9d80*/  VIADD R0, R3, 0x158 ;  /* 0x0000015803007836 */ /* 0x010fc60000000000 */
[----:B------:R1:W-:Y:S04]  /*c9d90*/  STL [R1+0x57c], R4 ;  /* 0x00057c0401007387 */ /* 0x0003e80000100800 */
[----:B------:R-:W-:Y:S01]  /*c9da0*/  STL [R1+0x2bb4], R8 ;  /* 0x002bb40801007387 */ /* 0x000fe20000100800 */
[----:B0-----:R-:W-:-:S03]  /*c9db0*/  VIADD R5, R3, 0x15a ;  /* 0x0000015a03057836 */ /* 0x001fc60000000000 */
[----:B------:R0:W-:Y:S01]  /*c9dc0*/  STL [R1+0x578], R0 ;  /* 0x0005780001007387 */ /* 0x0001e20000100800 */
[----:B-1----:R-:W-:-:S03]  /*c9dd0*/  VIADD R4, R3, 0x15b ;  /* 0x0000015b03047836 */ /* 0x002fc60000000000 */
        /* <DEDUP_REMOVED lines=39> */
[----:B------:R-:W-:Y:S04]  /*ca050*/  STL [R1+0x2bb8], R7 ;  /* 0x002bb80701007387 */ /* 0x000fe80000100800 */
[----:B------:R4:W-:Y:S01]  /*ca060*/  STL [R1+0x400], R0 ;  /* 0x0004000001007387 */ /* 0x0009e20000100800 */
[C---:B0-----:R-:W-:Y:S02]  /*ca070*/  VIADD R5, R3.reuse, 0x171 ;  /* 0x0000017103057836 */ /* 0x041fe40000000000 */
[----:B-1----:R-:W-:-:S02]  /*ca080*/  VIADD R4, R3, 0x172 ;  /* 0x0000017203047836 */ /* 0x002fc40000000000 */
[----:B----4-:R-:W-:-:S05]  /*ca090*/  VIADD R0, R3, 0x170 ;  /* 0x0000017003007836 */ /* 0x010fca0000000000 */
[----:B------:R0:W-:Y:S04]  /*ca0a0*/  STL [R1+0x3f8], R0 ;  /* 0x0003f80001007387 */ /* 0x0001e80000100800 */
[----:B------:R-:W-:Y:S04]  /*ca0b0*/  STL [R1+0x3f4], R5 ;  /* 0x0003f40501007387 */ /* 0x000fe80000100800 */
[----:B------:R1:W-:Y:S01]  /*ca0c0*/  STL [R1+0x3f0], R4 ;  /* 0x0003f00401007387 */ /* 0x0003e20000100800 */
[----:B0-----:R-:W-:-:S05]  /*ca0d0*/  VIADD R0, R3, 0x173 ;  /* 0x0000017303007836 */ /* 0x001fca0000000000 */
[----:B------:R0:W-:Y:S01]  /*ca0e0*/  STL [R1+0x3ec], R0 ;  /* 0x0003ec0001007387 */ /* 0x0001e20000100800 */
[----:B-1----:R-:W-:-:S05]  /*ca0f0*/  VIADD R4, R3, 0x176 ;  /* 0x0000017603047836 */ /* 0x002fca0000000000 */
[----:B------:R1:W-:Y:S01]  /*ca100*/  STL [R1+0x3e0], R4 ;  /* 0x0003e00401007387 */ /* 0x0003e20000100800 */
[----:B0-----:R-:W-:-:S05]  /*ca110*/  VIADD R0, R3, 0x177 ;  /* 0x0000017703007836 */ /* 0x001fca0000000000 */
        /* <DEDUP_REMOVED lines=8> */
[----:B------:R-:W-:Y:S01]  /*ca1a0*/  STL [R1+0x3cc], R6 ;  /* 0x0003cc0601007387 */ /* 0x000fe20000100800 */
[----:B------:R-:W-:-:S03]  /*ca1b0*/  VIADD R15, R3, 0x1a4 ;  /* 0x000001a4030f7836 */ /* 0x000fc60000000000 */
[----:B------:R1:W-:Y:S01]  /*ca1c0*/  STL [R1+0x3c8], R4 ;  /* 0x0003c80401007387 */ /* 0x0003e20000100800 */
[C---:B0-----:R-:W-:Y:S02]  /*ca1d0*/  VIADD R0, R3.reuse, 0x17d ;  /* 0x0000017d03007836 */ /* 0x041fe40000000000 */
[----:B------:R-:W-:-:S03]  /*ca1e0*/  VIADD R17, R3, 0x1a5 ;  /* 0x000001a503117836 */ /* 0x000fc60000000000 */
[----:B------:R0:W-:Y:S01]  /*ca1f0*/  STL [R1+0x3c4], R0 ;  /* 0x0003c40001007387 */ /* 0x0001e20000100800 */
[----:B-1----:R-:W-:-:S05]  /*ca200*/  VIADD R4, R3, 0x195 ;  /* 0x0000019503047836 */ /* 0x002fca0000000000 */
[----:B------:R-:W-:Y:S01]  /*ca210*/  STL [R1+0x2b50], R4 ;  /* 0x002b500401007387 */ /* 0x000fe20000100800 */
[----:B0-----:R-:W-:-:S03]  /*ca220*/  VIADD R0, R3, 0x1a6 ;  /* 0x000001a603007836 */ /* 0x001fc60000000000 */
[----:B------:R-:W-:Y:S04]  /*ca230*/  STL [R1+0x2b28], R15 ;  /* 0x002b280f01007387 */ /* 0x000fe80000100800 */
[----:B------:R-:W-:Y:S04]  /*ca240*/  STL [R1+0x2b2c], R17 ;  /* 0x002b2c1101007387 */ /* 0x000fe80000100800 */
[----:B------:R0:W-:Y:S01]  /*ca250*/  STL [R1+0x2b34], R0 ;  /* 0x002b340001007387 */ /* 0x0001e20000100800 */
[----:B------:R-:W-:Y:S02]  /*ca260*/  VIADD R16, R3, 0xe ;  /* 0x0000000e03107836 */ /* 0x000fe40000000000 */
[----:B------:R-:W-:-:S02]  /*ca270*/  IMAD.MOV.U32 R8, RZ, RZ, R11 ;  /* 0x000000ffff087224 */ /* 0x000fc400078e000b */
[----:B0-----:R-:W-:Y:S02]  /*ca280*/  IMAD.MOV.U32 R0, RZ, RZ, R2 ;  /* 0x000000ffff007224 */ /* 0x001fe400078e0002 */
[----:B------:R-:W-:Y:S02]  /*ca290*/  VIADD R2, R3, 0x1a7 ;  /* 0x000001a703027836 */ /* 0x000fe40000000000 */
[----:B------:R-:W-:-:S03]  /*ca2a0*/  IMAD.MOV.U32 R9, RZ, RZ, R13 ;  /* 0x000000ffff097224 */ /* 0x000fc600078e000d */
[----:B------:R-:W-:Y:S01]  /*ca2b0*/  STL [R1+0x2b38], R2 ;  /* 0x002b380201007387 */ /* 0x000fe20000100800 */
[----:B------:R-:W-:-:S03]  /*ca2c0*/  VIADD R11, R3, 0x1ac ;  /* 0x000001ac030b7836 */ /* 0x000fc60000000000 */
[----:B------:R0:W-:Y:S01]  /*ca2d0*/  STL [R1+0x2b3c], R12 ;  /* 0x002b3c0c01007387 */ /* 0x0001e20000100800 */
[----:B------:R-:W-:-:S03]  /*ca2e0*/  VIADD R13, R3, 0x1ad ;  /* 0x000001ad030d7836 */ /* 0x000fc60000000000 */
[----:B------:R1:W-:Y:S01]  /*ca2f0*/  STL [R1+0x2b54], R28 ;  /* 0x002b541c01007387 */ /* 0x0003e20000100800 */
[----:B---3--:R-:W-:-:S03]  /*ca300*/  R2UR UR36, R18 ;  /* 0x00000000122472ca */ /* 0x008fc600000e0000 */
[----:B------:R-:W-:Y:S01]  /*ca310*/  STL [R1+0x2b58], R27 ;  /* 0x002b581b01007387 */ /* 0x000fe20000100800 */
[----:B0-----:R-:W-:Y:S02]  /*ca320*/  IMAD.MOV.U32 R12, RZ, RZ, R19 ;  /* 0x000000ffff0c7224 */ /* 0x001fe400078e0013 */
[C---:B------:R-:W-:Y:S02]  /*ca330*/  VIADD R19, R3.reuse, 0x1af ;  /* 0x000001af03137836 */ /* 0x040fe40000000000 */
[----:B-1----:R-:W-:Y:S02]  /*ca340*/  IMAD.MOV.U32 R28, RZ, RZ, R16 ;  /* 0x000000ffff1c7224 */ /* 0x002fe400078e0010 */
[C---:B------:R-:W-:Y:S01]  /*ca350*/  VIADD R16, R3.reuse, 0x1ae ;  /* 0x000001ae03107836 */ /* 0x040fe20000000000 */
[----:B------:R-:W-:Y:S01]  /*ca360*/  STL [R1+0x2b5c], R26 ;  /* 0x002b5c1a01007387 */ /* 0x000fe20000100800 */
[----:B------:R-:W-:Y:S01]  /*ca370*/  VIADD R18, R3, 0xd ;  /* 0x0000000d03127836 */ /* 0x000fe20000000000 */
[----:B------:R-:W-:-:S02]  /*ca380*/  R2UR UR32, R24 ;  /* 0x00000000182072ca */ /* 0x000fc400000e0000 */
[----:B------:R-:W-:Y:S01]  /*ca390*/  STL [R1+0x2b60], R11 ;  /* 0x002b600b01007387 */ /* 0x000fe20000100800 */
[C---:B------:R-:W-:Y:S02]  /*ca3a0*/  VIADD R14, R3.reuse, 0x7 ;  /* 0x00000007030e7836 */ /* 0x040fe40000000000 */
[C---:B------:R-:W-:Y:S01]  /*ca3b0*/  VIADD R23, R3.reuse, 0x1b3 ;  /* 0x000001b303177836 */ /* 0x040fe20000000000 */
[----:B------:R-:W-:Y:S01]  /*ca3c0*/  STL [R1+0x2b64], R13 ;  /* 0x002b640d01007387 */ /* 0x000fe20000100800 */
[----:B------:R-:W-:Y:S01]  /*ca3d0*/  VIADD R24, R3, 0x1 ;  /* 0x0000000103187836 */ /* 0x000fe20000000000 */
[----:B------:R-:W-:Y:S02]  /*ca3e0*/  R2UR UR34, R25 ;  /* 0x00000000192272ca */ /* 0x000fe400000e0000 */
[----:B------:R-:W-:Y:S01]  /*ca3f0*/  STL [R1+0x2b68], R16 ;  /* 0x002b681001007387 */ /* 0x000fe20000100800 */
[----:B------:R-:W-:-:S03]  /*ca400*/  IMAD.MOV.U32 R15, RZ, RZ, R18 ;  /* 0x000000ffff0f7224 */ /* 0x000fc600078e0012 */
[----:B------:R-:W-:Y:S01]  /*ca410*/  STL [R1+0x2b6c], R19 ;  /* 0x002b6c1301007387 */ /* 0x000fe20000100800 */
[----:B------:R-:W-:-:S03]  /*ca420*/  VIADD R25, R3, 0x1b4 ;  /* 0x000001b403197836 */ /* 0x000fc60000000000 */
[----:B------:R-:W-:Y:S01]  /*ca430*/  STL [R1+0x2b70], R20 ;  /* 0x002b701401007387 */ /* 0x000fe20000100800 */
[----:B------:R-:W-:Y:S02]  /*ca440*/  IMAD.MOV.U32 R17, RZ, RZ, R14 ;  /* 0x000000ffff117224 */ /* 0x000fe400078e000e */
[C---:B------:R-:W-:Y:S01]  /*ca450*/  VIADD R18, R3.reuse, 0x1b6 ;  /* 0x000001b603127836 */ /* 0x040fe20000000000 */
[----:B------:R-:W-:Y:S01]  /*ca460*/  STL [R1+0x2b74], R22 ;  /* 0x002b741601007387 */ /* 0x000fe20000100800 */
[----:B------:R-:W-:-:S03]  /*ca470*/  VIADD R14, R3, 0x1b5 ;  /* 0x000001b5030e7836 */ /* 0x000fc60000000000 */
[----:B------:R-:W-:Y:S01]  /*ca480*/  STL [R1+0x2b78], R21 ;  /* 0x002b781501007387 */ /* 0x000fe20000100800 */
[----:B------:R-:W-:-:S03]  /*ca490*/  IMAD.U32 R2, RZ, RZ, UR55 ;  /* 0x00000037ff027e24 */ /* 0x000fc6000f8e00ff */
[----:B------:R-:W-:Y:S04]  /*ca4a0*/  STL [R1+0x2b7c], R23 ;  /* 0x002b7c1701007387 */ /* 0x000fe80000100800 */
[----:B------:R-:W-:Y:S04]  /*ca4b0*/  STL [R1+0x2b80], R24 ;  /* 0x002b801801007387 */ /* 0x000fe80000100800 */
[----:B------:R-:W3:Y:S04]  /*ca4c0*/  LDL.LU R4, [R1+0xd10] ;  /* 0x000d100001047983 */ /* 0x000ee80000300800 */
[----:B------:R-:W-:Y:S04]  /*ca4d0*/  STL [R1+0x2b84], R25 ;  /* 0x002b841901007387 */ /* 0x000fe80000100800 */
[----:B------:R-:W-:Y:S01]  /*ca4e0*/  STL [R1+0x2b88], R18 ;  /* 0x002b881201007387 */ /* 0x000fe20000100800 */
[----:B------:R-:W-:-:S03]  /*ca4f0*/  ISETP.GE.AND P1, PT, R8, UR32, PT ;  /* 0x0000002008007c0c */ /* 0x000fc6000bf26270 */
[----:B------:R-:W-:Y:S04]  /*ca500*/  STL [R1+0x2b90], R14 ;  /* 0x002b900e01007387 */ /* 0x000fe80000100800 */
[----:B------:R-:W-:Y:S04]  /*ca510*/  STL [R1+0x2b8c], R3 ;  /* 0x002b8c0301007387 */ /* 0x000fe80000100800 */
[----:B------:R-:W4:Y:S01]  /*ca520*/  LDL.LU R7, [R1+0xd08] ;  /* 0x000d080001077983 */ /* 0x000f220000300800 */
[----:B------:R-:W-:-:S03]  /*ca530*/  ISETP.GE.AND P0, PT, R9, UR34, PT ;  /* 0x0000002209007c0c */ /* 0x000fc6000bf06270 */
[----:B------:R0:W-:Y:S04]  /*ca540*/  STL [R1+0x14a4], R2 ;  /* 0x0014a40201007387 */ /* 0x0001e80000100800 */
[----:B------:R-:W4:Y:S04]  /*ca550*/  LDL.LU R8, [R1+0xce4] ;  /* 0x000ce40001087983 */ /* 0x000f280000300800 */
[----:B------:R-:W4:Y:S01]  /*ca560*/  LDL.LU R9, [R1+0xcdc] ;  /* 0x000cdc0001097983 */ /* 0x000f220000300800 */
[----:B--2---:R-:W-:-:S04]  /*ca570*/  LOP3.LUT R10, R10, 0xfffffffd, RZ, 0xc0, !PT ;  /* 0xfffffffd0a0a7812 */ /* 0x004fc800078ec0ff */
[----:B------:R-:W-:Y:S02]  /*ca580*/  @P1 LOP3.LUT R10, R10, 0x2, RZ, 0xfc, !PT ;  /* 0x000000020a0a1812 */ /* 0x000fe400078efcff */
[----:B------:R-:W-:Y:S02]  /*ca590*/  ISETP.GE.AND P1, PT, R28, UR36, PT ;  /* 0x000000241c007c0c */ /* 0x000fe4000bf26270 */
[----:B------:R-:W-:Y:S01]  /*ca5a0*/  LOP3.LUT R10, R10, 0xfffffeff, RZ, 0xc0, !PT ;  /* 0xfffffeff0a0a7812 */ /* 0x000fe200078ec0ff */
[----:B------:R-:W-:Y:S01]  /*ca5b0*/  UMOV UR4, UR54 ;  /* 0x0000003600047c82 */ /* 0x000fe20008000000 */
[----:B------:R-:W-:Y:S02]  /*ca5c0*/  ULDC.64 UR54, c[0x0][0x228] ;  /* 0x00008a0000367ab9 */ /* 0x000fe40000000a00 */
[----:B------:R-:W-:Y:S01]  /*ca5d0*/  @P0 LOP3.LUT R10, R10, 0x100, RZ, 0xfc, !PT ;  /* 0x000001000a0a0812 */ /* 0x000fe200078efcff */
[----:B0-----:R-:W-:Y:S01]  /*ca5e0*/  IMAD.U32 R2, RZ, RZ, UR54 ;  /* 0x00000036ff027e24 */ /* 0x001fe2000f8e00ff */
[----:B------:R-:W-:Y:S01]  /*ca5f0*/  ISETP.GE.AND P0, PT, R12, UR38, PT ;  /* 0x000000260c007c0c */ /* 0x000fe2000bf06270 */
[C---:B------:R-:W-:Y:S01]  /*ca600*/  VIADD R29, R3.reuse, 0x174 ;  /* 0x00000174031d7836 */ /* 0x040fe20000000000 */
[----:B------:R-:W-:Y:S01]  /*ca610*/  LOP3.LUT R10, R10, 0xffffbfff, RZ, 0xc0, !PT ;  /* 0xffffbfff0a0a7812 */ /* 0x000fe200078ec0ff */
[----:B------:R-:W-:-:S02]  /*ca620*/  VIADD R5, R3, 0x175 ;  /* 0x0000017503057836 */ /* 0x000fc40000000000 */
[----:B------:R-:W-:Y:S02]  /*ca630*/  VIADD R6, R3, 0x17e ;  /* 0x0000017e03067836 */ /* 0x000fe40000000000 */
[----:B------:R-:W-:Y:S01]  /*ca640*/  IMAD.U32 R3, RZ, RZ, UR55 ;  /* 0x00000037ff037e24 */ /* 0x000fe2000f8e00ff */
[----:B------:R0:W-:Y:S01]  /*ca650*/  STL [R1+0x1048], R2 ;  /* 0x0010480201007387 */ /* 0x0001e20000100800 */
[----:B------:R-:W-:Y:S02]  /*ca660*/  @P1 LOP3.LUT R10, R10, 0x4000, RZ, 0xfc, !PT ;  /* 0x000040000a0a1812 */ /* 0x000fe400078efcff */
[----:B------:R-:W-:Y:S02]  /*ca670*/  ISETP.GE.AND P2, PT, R0, UR40, PT ;  /* 0x0000002800007c0c */ /* 0x000fe4000bf46270 */
[----:B------:R-:W-:Y:S01]  /*ca680*/  LOP3.LUT R10, R10, 0xffefffff, RZ, 0xc0, !PT ;  /* 0xffefffff0a0a7812 */ /* 0x000fe200078ec0ff */
[----:B0-----:R-:W2:Y:S04]  /*ca690*/  LDL.LU R2, [R1+0xcd8] ;  /* 0x000cd80001027983 */ /* 0x001ea80000300800 */
[----:B------:R0:W-:Y:S01]  /*ca6a0*/  STL [R1+0x14a8], R3 ;  /* 0x0014a80301007387 */ /* 0x0001e20000100800 */
[----:B------:R-:W-:-:S03]  /*ca6b0*/  ISETP.GE.AND P1, PT, R17, UR42, PT ;  /* 0x0000002a11007c0c */ /* 0x000fc6000bf26270 */
[----:B------:R-:W2:Y:S01]  /*ca6c0*/  LDL.LU R0, [R1+0xcd0] ;  /* 0x000cd00001007983 */ /* 0x000ea20000300800 */
[----:B------:R-:W-:-:S03]  /*ca6d0*/  @P0 LOP3.LUT R10, R10, 0x100000, RZ, 0xfc, !PT ;  /* 0x001000000a0a0812 */ /* 0x000fc600078efcff */
[----:B------:R-:W2:Y:S01]  /*ca6e0*/  LDL.LU R17, [R1+0xcc8] ;  /* 0x000cc80001117983 */ /* 0x000ea20000300800 */
[----:B------:R-:W-:-:S03]  /*ca6f0*/  ISETP.GE.AND P0, PT, R15, UR60, PT ;  /* 0x0000003c0f007c0c */ /* 0x000fc6000bf06270 */
[----:B------:R-:W2:Y:S04]  /*ca700*/  LDL.LU R15, [R1+0xcb0] ;  /* 0x000cb000010f7983 */ /* 0x000ea80000300800 */
[----:B------:R-:W2:Y:S01]  /*ca710*/  LDL.LU R28, [R1+0xca8] ;  /* 0x000ca800011c7983 */ /* 0x000ea20000300800 */
[----:B---3--:R-:W-:Y:S02]  /*ca720*/  R2UR UR52, R4 ;  /* 0x00000000043472ca */ /* 0x008fe400000e0000 */
[----:B----4-:R-:W-:Y:S02]  /*ca730*/  R2UR UR50, R7 ;  /* 0x00000000073272ca */ /* 0x010fe400000e0000 */
[----:B------:R-:W3:Y:S01]  /*ca740*/  LDL.LU R7, [R1+0xca0] ;  /* 0x000ca00001077983 */ /* 0x000ee20000300800 */
[----:B------:R-:W-:-:S03]  /*ca750*/  R2UR UR48, R8 ;  /* 0x00000000083072ca */ /* 0x000fc600000e0000 */
[----:B------:R-:W4:Y:S01]  /*ca760*/  LDL.LU R8, [R1+0xc98] ;  /* 0x000c980001087983 */ /* 0x000f220000300800 */
[----:B------:R-:W-:-:S03]  /*ca770*/  R2UR UR46, R9 ;  /* 0x00000000092e72ca */ /* 0x000fc600000e0000 */
[----:B------:R-:W4:Y:S04]  /*ca780*/  LDL.LU R4, [R1+0xc94] ;  /* 0x000c940001047983 */ /* 0x000f280000300800 */
[----:B------:R-:W4:Y:S04]  /*ca790*/  LDL.LU R9, [R1+0xc74] ;  /* 0x000c740001097983 */ /* 0x000f280000300800 */
[----:B0-----:R-:W4:Y:S04]  /*ca7a0*/  LDL.LU R3, [R1+0xc70] ;  /* 0x000c700001037983 */ /* 0x001f280000300800 */
[----:B------:R-:W4:Y:S04]  /*ca7b0*/  LDL.LU R12, [R1+0xc68] ;  /* 0x000c6800010c7983 */ /* 0x000f280000300800 */
[----:B------:R-:W4:Y:S04]  /*ca7c0*/  LDL.LU R14, [R1+0xc60] ;  /* 0x000c6000010e7983 */ /* 0x000f280000300800 */
[----:B------:R-:W4:Y:S04]  /*ca7d0*/  LDL.LU R18, [R1+0xc5c] ;  /* 0x000c5c0001127983 */ /* 0x000f280000300800 */
[----:B------:R-:W4:Y:S04]  /*ca7e0*/  LDL.LU R25, [R1+0xc40] ;  /* 0x000c400001197983 */ /* 0x000f280000300800 */
[----:B------:R-:W4:Y:S01]  /*ca7f0*/  LDL.LU R24, [R1+0xc38] ;  /* 0x000c380001187983 */ /* 0x000f220000300800 */
[----:B--2---:R-:W-:-:S03]  /*ca800*/  R2UR UR57, R2 ;  /* 0x00000000023972ca */ /* 0x004fc600000e0000 */
[----:B------:R-:W2:Y:S04]  /*ca810*/  LDL.LU R23, [R1+0xc30] ;  /* 0x000c300001177983 */ /* 0x000ea80000300800 */
[----:B------:R-:W2:Y:S01]  /*ca820*/  LDL.LU R21, [R1+0xc2c] ;  /* 0x000c2c0001157983 */ /* 0x000ea20000300800 */
[----:B------:R-:W-:-:S03]  /*ca830*/  R2UR UR44, R0 ;  /* 0x00000000002c72ca */ /* 0x000fc600000e0000 */
[----:B------:R-:W2:Y:S04]  /*ca840*/  LDL.LU R2, [R1+0xc24] ;  /* 0x000c240001027983 */ /* 0x000ea80000300800 */
[----:B------:R-:W2:Y:S01]  /*ca850*/  LDL.LU R22, [R1+0xb34] ;  /* 0x000b340001167983 */ /* 0x000ea20000300800 */
[----:B------:R-:W-:-:S03]  /*ca860*/  R2UR UR55, R17 ;  /* 0x00000000113772ca */ /* 0x000fc600000e0000 */
[----:B------:R-:W2:Y:S04]  /*ca870*/  LDL.LU R0, [R1+0xb2c] ;  /* 0x000b2c0001007983 */ /* 0x000ea80000300800 */
[----:B------:R-:W2:Y:S04]  /*ca880*/  LDL.LU R20, [R1+0xb20] ;  /* 0x000b200001147983 */ /* 0x000ea80000300800 */
[----:B------:R-:W2:Y:S01]  /*ca890*/  LDL.LU R19, [R1+0xb18] ;  /* 0x000b180001137983 */ /* 0x000ea20000300800 */
[----:B------:R-:W-:-:S03]  /*ca8a0*/  R2UR UR6, R15 ;  /* 0x000000000f0672ca */ /* 0x000fc600000e0000 */
[----:B------:R-:W2:Y:S04]  /*ca8b0*/  LDL.LU R16, [R1+0xb14] ;  /* 0x000b140001107983 */ /* 0x000ea80000300800 */
[----:B------:R-:W2:Y:S04]  /*ca8c0*/  LDL.LU R17, [R1+0xb0c] ;  /* 0x000b0c0001117983 */ /* 0x000ea80000300800 */
[----:B------:R-:W2:Y:S04]  /*ca8d0*/  LDL.LU R13, [R1+0xb08] ;  /* 0x000b0800010d7983 */ /* 0x000ea80000300800 */
[----:B------:R-:W2:Y:S04]  /*ca8e0*/  LDL.LU R11, [R1+0xb00] ;  /* 0x000b0000010b7983 */ /* 0x000ea80000300800 */
[----:B------:R-:W2:Y:S04]  /*ca8f0*/  LDL.LU R15, [R1+0xafc] ;  /* 0x000afc00010f7983 */ /* 0x000ea80000300800 */
[----:B------:R-:W2:Y:S04]  /*ca900*/  LDL.LU R26, [R1+0x628] ;  /* 0x00062800011a7983 */ /* 0x000ea80000300800 */
[----:B------:R-:W2:Y:S01]  /*ca910*/  LDL.LU R27, [R1+0x610] ;  /* 0x00061000011b7983 */ /* 0x000ea20000300800 */
[----:B------:R-:W-:-:S03]  /*ca920*/  R2UR UR56, R28 ;  /* 0x000000001c3872ca */ /* 0x000fc600000e0000 */
[----:B------:R-:W2:Y:S01]  /*ca930*/  LDL.LU R28, [R1+0x70c] ;  /* 0x00070c00011c7983 */ /* 0x000ea20000300800 */
[----:B---3--:R-:W-:-:S03]  /*ca940*/  R2UR UR54, R7 ;  /* 0x00000000073672ca */ /* 0x008fc600000e0000 */
[----:B------:R-:W3:Y:S01]  /*ca950*/  LDL.LU R7, [R1+0x2bb8] ;  /* 0x002bb80001077983 */ /* 0x000ee20000300800 */
[----:B----4-:R-:W-:-:S03]  /*ca960*/  R2UR UR59, R8 ;  /* 0x00000000083b72ca */ /* 0x010fc600000e0000 */
[----:B------:R-:W4:Y:S01]  /*ca970*/  LDL.LU R8, [R1+0x2bb4] ;  /* 0x002bb40001087983 */ /* 0x000f220000300800 */
[----:B------:R-:W-:-:S03]  /*ca980*/  R2UR UR58, R4 ;  /* 0x00000000043a72ca */ /* 0x000fc600000e0000 */
[----:B------:R-:W3:Y:S01]  /*ca990*/  LDL.LU R4, [R1+0x6f4] ;  /* 0x0006f40001047983 */ /* 0x000ee20000300800 */
[----:B------:R-:W-:-:S03]  /*ca9a0*/  R2UR UR8, R9 ;  /* 0x00000000090872ca */ /* 0x000fc600000e0000 */
[----:B------:R-:W4:Y:S01]  /*ca9b0*/  LDL.LU R9, [R1+0x2bb0] ;  /* 0x002bb00001097983 */ /* 0x000f220000300800 */
[----:B------:R-:W-:-:S04]  /*ca9c0*/  LOP3.LUT R10, R10, 0xf7ffffff, RZ, 0xc0, !PT ;  /* 0xf7ffffff0a0a7812 */ /* 0x000fc800078ec0ff */
[----:B------:R-:W-:-:S04]  /*ca9d0*/  @P2 LOP3.LUT R10, R10, 0x8000000, RZ, 0xfc, !PT ;  /* 0x080000000a0a2812 */ /* 0x000fc800078efcff */
[----:B------:R-:W-:Y:S02]  /*ca9e0*/  LOP3.LUT R10, R10, 0xffffff7f, RZ, 0xc0, !PT ;  /* 0xffffff7f0a0a7812 */ /* 0x000fe400078ec0ff */
[----:B------:R-:W-:Y:S02]  /*ca9f0*/  R2UR UR12, R12 ;  /* 0x000000000c0c72ca */ /* 0x000fe400000e0000 */
[----:B------:R-:W-:Y:S01]  /*caa00*/  @P1 LOP3.LUT R10, R10, 0x80, RZ, 0xfc, !PT ;  /* 0x000000800a0a1812 */ /* 0x000fe200078efcff */
[----:B------:R-:W4:Y:S03]  /*caa10*/  LDL.LU R12, [R1+0x62c] ;  /* 0x00062c00010c7983 */ /* 0x000f260000300800 */
[----:B------:R-:W-:-:S04]  /*caa20*/  LOP3.LUT R10, R10, 0xffffdfff, RZ, 0xc0, !PT ;  /* 0xffffdfff0a0a7812 */ /* 0x000fc800078ec0ff */
[----:B------:R-:W-:-:S04]  /*caa30*/  @P0 LOP3.LUT R10, R10, 0x2000, RZ, 0xfc, !PT ;  /* 0x000020000a0a0812 */ /* 0x000fc800078efcff */
[----:B------:R-:W-:Y:S02]  /*caa40*/  LOP3.LUT R10, R10, 0xfff7ffff, RZ, 0xc0, !PT ;  /* 0xfff7ffff0a0a7812 */ /* 0x000fe400078ec0ff */
[----:B--2---:R-:W-:Y:S02]  /*caa50*/  R2UR UR26, R2 ;  /* 0x00000000021a72ca */ /* 0x004fe400000e0000 */
[----:B------:R-:W2:Y:S01]  /*caa60*/  LDL.LU R2, [R1+0x5fc] ;  /* 0x0005fc0001027983 */ /* 0x000ea20000300800 */
[----:B------:R-:W-:-:S03]  /*caa70*/  R2UR UR30, R0 ;  /* 0x00000000001e72ca */ /* 0x000fc600000e0000 */
[----:B------:R-:W2:Y:S01]  /*caa80*/  LDL.LU R0, [R1+0x710] ;  /* 0x0007100001007983 */ /* 0x000ea20000300800 */
[----:B------:R-:W-:Y:S02]  /*caa90*/  ISETP.GE.AND P0, PT, R26, UR52, PT ;  /* 0x000000341a007c0c */ /* 0x000fe4000bf06270 */
[----:B------:R-:W-:Y:S02]  /*caaa0*/  ISETP.GE.AND P2, PT, R27, UR50, PT ;  /* 0x000000321b007c0c */ /* 0x000fe4000bf46270 */
[----:B------:R-:W-:-:S09]  /*caab0*/  ISETP.GE.AND P1, PT, R28, UR48, PT ;  /* 0x000000301c007c0c */ /* 0x000fd2000bf26270 */
[----:B------:R-:W-:-:S04]  /*caac0*/  @P0 LOP3.LUT R10, R10, 0x80000, RZ, 0xfc, !PT ;  /* 0x000800000a0a0812 */ /* 0x000fc800078efcff */
[----:B------:R-:W-:Y:S02]  /*caad0*/  LOP3.LUT R10, R10, 0xfdffffff, RZ, 0xc0, !PT ;  /* 0xfdffffff0a0a7812 */ /* 0x000fe400078ec0ff */
[----:B------:R-:W-:Y:S02]  /*caae0*/  R2UR UR38, R17 ;  /* 0x00000000112672ca */ /* 0x000fe400000e0000 */
[----:B------:R-:W-:Y:S01]  /*caaf0*/  @P2 LOP3.LUT R10, R10, 0x2000000, RZ, 0xfc, !PT ;  /* 0x020000000a0a2812 */ /* 0x000fe200078efcff */
[----:B------:R-:W2:Y:S01]  /*cab00*/  LDL.LU R17, [R1+0x6f8] ;  /* 0x0006f80001117983 */ /* 0x000ea20000300800 */
[----:B------:R-:W-:Y:S02]  /*cab10*/  R2UR UR60, R15 ;  /* 0x000000000f3c72ca */ /* 0x000fe400000e0000 */
[----:B------:R-:W-:Y:S01]  /*cab20*/  LOP3.LUT R10, R10, 0xffffffbf, RZ, 0xc0, !PT ;  /* 0xffffffbf0a0a7812 */ /* 0x000fe200078ec0ff */
[----:B------:R-:W2:Y:S03]  /*cab30*/  LDL.LU R15, [R1+0x6e0] ;  /* 0x0006e000010f7983 */ /* 0x000ea60000300800 */
[----:B------:R-:W-:Y:S01]  /*cab40*/  @P1 LOP3.LUT R10, R10, 0x40, RZ, 0xfc, !PT ;  /* 0x000000400a0a1812 */ /* 0x000fe200078efcff */
[----:B------:R-:W2:Y:S01]  /*cab50*/  LDL.LU R27, [R1+0x618] ;  /* 0x00061800011b7983 */ /* 0x000ea20000300800 */
[----:B---3--:R-:W-:-:S03]  /*cab60*/  ISETP.GE.AND P0, PT, R4, UR46, PT ;  /* 0x0000002e04007c0c */ /* 0x008fc6000bf06270 */
[----:B------:R-:W3:Y:S01]  /*cab70*/  LDL.LU R4, [R1+0x600] ;  /* 0x0006000001047983 */ /* 0x000ee20000300800 */
[----:B----4-:R-:W-:-:S03]  /*cab80*/  ISETP.GE.AND P1, PT, R9, UR44, PT ;  /* 0x0000002c09007c0c */ /* 0x010fc6000bf26270 */
[----:B------:R-:W4:Y:S04]  /*cab90*/  LDL.LU R28, [R1+0x714] ;  /* 0x00071400011c7983 */ /* 0x000f280000300800 */
[----:B------:R-:W3:Y:S01]  /*caba0*/  LDL.LU R9, [R1+0x2bac] ;  /* 0x002bac0001097983 */ /* 0x000ee20000300800 */
[----:B------:R-:W-:Y:S02]  /*cabb0*/  LOP3.LUT R10, R10, 0xffffefff, RZ, 0xc0, !PT ;  /* 0xffffefff0a0a7812 */ /* 0x000fe400078ec0ff */
[----:B------:R-:W-:Y:S02]  /*cabc0*/  ISETP.GE.AND P2, PT, R12, UR57, PT ;  /* 0x000000390c007c0c */ /* 0x000fe4000bf46270 */
[----:B------:R-:W4:Y:S01]  /*cabd0*/  LDL.LU R12, [R1+0x6fc] ;  /* 0x0006fc00010c7983 */ /* 0x000f220000300800 */
[----:B------:R-:W-:-:S04]  /*cabe0*/  @P0 LOP3.LUT R10, R10, 0x1000, RZ, 0xfc, !PT ;  /* 0x000010000a0a0812 */ /* 0x000fc800078efcff */
[----:B------:R-:W-:-:S06]  /*cabf0*/  LOP3.LUT R10, R10, 0xfffbffff, RZ, 0xc0, !PT ;  /* 0xfffbffff0a0a7812 */ /* 0x000fcc00078ec0ff */
[----:B------:R-:W-:Y:S02]  /*cac00*/  @P2 LOP3.LUT R10, R10, 0x40000, RZ, 0xfc, !PT ;  /* 0x000400000a0a2812 */ /* 0x000fe400078efcff */
[----:B--2---:R-:W-:Y:S02]  /*cac10*/  ISETP.GE.AND P0, PT, R2, UR55, PT ;  /* 0x0000003702007c0c */ /* 0x004fe4000bf06270 */
[----:B------:R-:W2:Y:S01]  /*cac20*/  LDL.LU R2, [R1+0x6e4] ;  /* 0x0006e40001027983 */ /* 0x000ea20000300800 */
[----:B------:R-:W-:-:S03]  /*cac30*/  ISETP.GE.AND P2, PT, R0, UR6, PT ;  /* 0x0000000600007c0c */ /* 0x000fc6000bf46270 */
[----:B------:R-:W2:Y:S01]  /*cac40*/  LDL.LU R0, [R1+0x61c] ;  /* 0x00061c0001007983 */ /* 0x000ea20000300800 */
[----:B------:R-:W-:-:S04]  /*cac50*/  LOP3.LUT R10, R10, 0xfeffffff, RZ, 0xc0, !PT ;  /* 0xfeffffff0a0a7812 */ /* 0x000fc800078ec0ff */
[----:B------:R-:W-:Y:S02]  /*cac60*/  @P1 LOP3.LUT R10, R10, 0x1000000, RZ, 0xfc, !PT ;  /* 0x010000000a0a1812 */ /* 0x000fe400078efcff */
[----:B------:R-:W-:Y:S02]  /*cac70*/  ISETP.GE.AND P1, PT, R17, UR56, PT ;  /* 0x0000003811007c0c */ /* 0x000fe4000bf26270 */
[----:B------:R-:W2:Y:S01]  /*cac80*/  LDL.LU R17, [R1+0x604] ;  /* 0x0006040001117983 */ /* 0x000ea20000300800 */
[----:B------:R-:W-:-:S04]  /*cac90*/  LOP3.LUT R10, R10, 0xffffffdf, RZ, 0xc0, !PT ;  /* 0xffffffdf0a0a7812 */ /* 0x000fc800078ec0ff */
[----:B------:R-:W-:-:S04]  /*caca0*/  @P2 LOP3.LUT R10, R10, 0x20, RZ, 0xfc, !PT ;  /* 0x000000200a0a2812 */ /* 0x000fc800078efcff */
[----:B------:R-:W-:-:S04]  /*cacb0*/  LOP3.LUT R10, R10, 0xfffff7ff, RZ, 0xc0, !PT ;  /* 0xfffff7ff0a0a7812 */ /* 0x000fc800078ec0ff */
[----:B------:R-:W-:-:S04]  /*cacc0*/  @P1 LOP3.LUT R10, R10, 0x800, RZ, 0xfc, !PT ;  /* 0x000008000a0a1812 */ /* 0x000fc800078efcff */
[----:B------:R-:W-:Y:S02]  /*cacd0*/  LOP3.LUT R10, R10, 0xfffdffff, RZ, 0xc0, !PT ;  /* 0xfffdffff0a0a7812 */ /* 0x000fe400078ec0ff */
[----:B------:R-:W-:Y:S02]  /*cace0*/  ISETP.GE.AND P2, PT, R27, UR59, PT ;  /* 0x0000003b1b007c0c */ /* 0x000fe4000bf46270 */
[----:B---3--:R-:W-:-:S04]  /*cacf0*/  LOP3.LUT R9, R9, 0xfffffff7, RZ, 0xc0, !PT ;  /* 0xfffffff709097812 */ /* 0x008fc800078ec0ff */
[----:B------:R-:W-:Y:S02]  /*cad00*/  @P0 LOP3.LUT R9, R9, 0x8, RZ, 0xfc, !PT ;  /* 0x0000000809090812 */ /* 0x000fe400078efcff */
[----:B------:R-:W-:Y:S02]  /*cad10*/  ISETP.GE.AND P0, PT, R15, UR54, PT ;  /* 0x000000360f007c0c */ /* 0x000fe4000bf06270 */
[----:B------:R-:W3:Y:S01]  /*cad20*/  LDL.LU R15, [R1+0x718] ;  /* 0x00071800010f7983 */ /* 0x000ee20000300800 */
[----:B------:R-:W-:-:S03]  /*cad30*/  ISETP.GE.AND P1, PT, R4, UR58, PT ;  /* 0x0000003a04007c0c */ /* 0x000fc6000bf26270 */
[----:B------:R-:W3:Y:S04]  /*cad40*/  LDL.LU R26, [R1+0x700] ;  /* 0x00070000011a7983 */ /* 0x000ee80000300800 */
[----:B------:R-:W3:Y:S03]  /*cad50*/  LDL.LU R4, [R1+0x6e8] ;  /* 0x0006e80001047983 */ /* 0x000ee60000300800 */
[----:B------:R-:W-:Y:S01]  /*cad60*/  @P0 LOP3.LUT R10, R10, 0x20000, RZ, 0xfc, !PT ;  /* 0x000200000a0a0812 */ /* 0x000fe200078efcff */
[----:B------:R-:W3:Y:S01]  /*cad70*/  LDL.LU R27, [R1+0x620] ;  /* 0x00062000011b7983 */ /* 0x000ee20000300800 */
[----:B----4-:R-:W-:-:S03]  /*cad80*/  ISETP.GE.AND P0, PT, R28, UR8, PT ;  /* 0x000000081c007c0c */ /* 0x010fc6000bf06270 */
[----:B------:R-:W4:Y:S01]  /*cad90*/  LDL.LU R28, [R1+0x608] ;  /* 0x00060800011c7983 */ /* 0x000f220000300800 */
[----:B------:R-:W-:Y:S02]  /*cada0*/  R2UR UR10, R3 ;  /* 0x00000000030a72ca */ /* 0x000fe400000e0000 */
[----:B------:R-:W-:-:S04]  /*cadb0*/  LOP3.LUT R10, R10, 0xff7fffff, RZ, 0xc0, !PT ;  /* 0xff7fffff0a0a7812 */ /* 0x000fc800078ec0ff */
[----:B------:R-:W-:Y:S02]  /*cadc0*/  @P2 LOP3.LUT R10, R10, 0x800000, RZ, 0xfc, !PT ;  /* 0x008000000a0a2812 */ /* 0x000fe400078efcff */
[----:B------:R-:W-:Y:S02]  /*cadd0*/  R2UR UR14, R14 ;  /* 0x000000000e0e72ca */ /* 0x000fe400000e0000 */
[----:B------:R-:W-:-:S03]  /*cade0*/  LOP3.LUT R9, R9, 0xfffffffb, RZ, 0xc0, !PT ;  /* 0xfffffffb09097812 */ /* 0x000fc600078ec0ff */
[----:B------:R-:W-:Y:S02]  /*cadf0*/  ISETP.GE.AND P2, PT, R12, UR10, PT ;  /* 0x0000000a0c007c0c */ /* 0x000fe4000bf46270 */
[----:B------:R-:W4:Y:S01]  /*cae00*/  LDL.LU R12, [R1+0x5f8] ;  /* 0x0005f800010c7983 */ /* 0x000f220000300800 */
[----:B------:R-:W-:Y:S02]  /*cae10*/  @P1 LOP3.LUT R9, R9, 0x4, RZ, 0xfc, !PT ;  /* 0x0000000409091812 */ /* 0x000fe400078efcff */
[----:B--2---:R-:W-:Y:S02]  /*cae20*/  ISETP.GE.AND P1, PT, R2, UR12, PT ;  /* 0x0000000c02007c0c */ /* 0x004fe4000bf26270 */
[----:B------:R-:W2:Y:S01]  /*cae30*/  LDL.LU R2, [R1+0x5f4] ;  /* 0x0005f40001027983 */ /* 0x000ea20000300800 */
[----:B------:R-:W-:Y:S02]  /*cae40*/  LOP3.LUT R10, R10, 0xffffffef, RZ, 0xc0, !PT ;  /* 0xffffffef0a0a7812 */ /* 0x000fe400078ec0ff */
[----:B------:R-:W-:-:S02]  /*cae50*/  R2UR UR16, R18 ;  /* 0x00000000121072ca */ /* 0x000fc400000e0000 */
[----:B------:R-:W-:Y:S02]  /*cae60*/  @P0 LOP3.LUT R10, R10, 0x10, RZ, 0xfc, !PT ;  /* 0x000000100a0a0812 */ /* 0x000fe400078efcff */
[----:B------:R-:W-:Y:S02]  /*cae70*/  ISETP.GE.AND P0, PT, R0, UR14, PT ;  /* 0x0000000e00007c0c */ /* 0x000fe4000bf06270 */
[----:B------:R-:W2:Y:S01]  /*cae80*/  LDL.LU R0, [R1+0x5f0] ;  /* 0x0005f00001007983 */ /* 0x000ea20000300800 */
[----:B------:R-:W-:Y:S02]  /*cae90*/  LOP3.LUT R10, R10, 0xfffffbff, RZ, 0xc0, !PT ;  /* 0xfffffbff0a0a7812 */ /* 0x000fe400078ec0ff */
[----:B------:R-:W-:Y:S02]  /*caea0*/  R2UR UR18, R25 ;  /* 0x00000000191272ca */ /* 0x000fe400000e0000 */
[----:B------:R-:W-:-:S04]  /*caeb0*/  @P2 LOP3.LUT R10, R10, 0x400, RZ, 0xfc, !PT ;  /* 0x000004000a0a2812 */ /* 0x000fc800078efcff */
[----:B------:R-:W-:-:S04]  /*caec0*/  LOP3.LUT R10, R10, 0xfffeffff, RZ, 0xc0, !PT ;  /* 0xfffeffff0a0a7812 */ /* 0x000fc800078ec0ff */
[----:B------:R-:W-:Y:S02]  /*caed0*/  @P1 LOP3.LUT R10, R10, 0x10000, RZ, 0xfc, !PT ;  /* 0x000100000a0a1812 */ /* 0x000fe400078efcff */
[----:B------:R-:W-:Y:S02]  /*caee0*/  ISETP.GE.AND P2, PT, R17, UR16, PT ;  /* 0x0000001011007c0c */ /* 0x000fe4000bf46270 */
[----:B------:R-:W2:Y:S01]  /*caef0*/  LDL.LU R17, [R1+0x5ec] ;  /* 0x0005ec0001117983 */ /* 0x000ea20000300800 */
[----:B------:R-:W-:Y:S02]  /*caf00*/  R2UR UR20, R24 ;  /* 0x00000000181472ca */ /* 0x000fe400000e0000 */
[----:B------:R-:W-:Y:S02]  /*caf10*/  R2UR UR22, R23 ;  /* 0x00000000171672ca */ /* 0x000fe400000e0000 */
[----:B------:R-:W-:Y:S02]  /*caf20*/  LOP3.LUT R10, R10, 0xffbfffff, RZ, 0xc0, !PT ;  /* 0xffbfffff0a0a7812 */ /* 0x000fe400078ec0ff */
[----:B------:R-:W-:-:S02]  /*caf30*/  LOP3.LUT R9, R9, 0xfffffffe, RZ, 0xc0, !PT ;  /* 0xfffffffe09097812 */ /* 0x000fc400078ec0ff */
[----:B------:R-:W-:Y:S02]  /*caf40*/  @P0 LOP3.LUT R10, R10, 0x400000, RZ, 0xfc, !PT ;  /* 0x004000000a0a0812 */ /* 0x000fe400078efcff */
[----:B------:R-:W-:Y:S02]  /*caf50*/  @P2 LOP3.LUT R9, R9, 0x1, RZ, 0xfc, !PT ;  /* 0x0000000109092812 */ /* 0x000fe400078efcff */
[----:B------:R-:W-:Y:S02]  /*caf60*/  R2UR UR24, R21 ;  /* 0x00000000151872ca */ /* 0x000fe400000e0000 */
[----:B------:R-:W-:Y:S02]  /*caf70*/  LOP3.LUT R10, R10, 0xfffffff7, RZ, 0xc0, !PT ;  /* 0xfffffff70a0a7812 */ /* 0x000fe400078ec0ff */
[----:B---3--:R-:W-:Y:S02]  /*caf80*/  ISETP.GE.AND P1, PT, R15, UR18, PT ;  /* 0x000000120f007c0c */ /* 0x008fe4000bf26270 */
[----:B------:R-:W3:Y:S01]  /*caf90*/  LDL.LU R15, [R1+0x5e8] ;  /* 0x0005e800010f7983 */ /* 0x000ee20000300800 */
[----:B------:R-:W-:-:S02]  /*cafa0*/  ISETP.GE.AND P0, PT, R26, UR20, PT ;  /* 0x000000141a007c0c */ /* 0x000fc4000bf06270 */
[----:B------:R-:W-:Y:S02]  /*cafb0*/  ISETP.GE.AND P2, PT, R4, UR22, PT ;  /* 0x0000001604007c0c */ /* 0x000fe4000bf46270 */
[----:B------:R-:W3:Y:S06]  /*cafc0*/  LDL.LU R4, [R1+0x5e4] ;  /* 0x0005e40001047983 */ /* 0x000eec0000300800 */
[----:B------:R-:W-:-:S04]  /*cafd0*/  @P1 LOP3.LUT R10, R10, 0x8, RZ, 0xfc, !PT ;  /* 0x000000080a0a1812 */ /* 0x000fc800078efcff */
[----:B------:R-:W-:Y:S02]  /*cafe0*/  LOP3.LUT R10, R10, 0xfffffdff, RZ, 0xc0, !PT ;  /* 0xfffffdff0a0a7812 */ /* 0x000fe400078ec0ff */
[----:B------:R-:W-:Y:S02]  /*caff0*/  ISETP.GE.AND P1, PT, R27, UR24, PT ;  /* 0x000000181b007c0c */ /* 0x000fe4000bf26270 */
        /* <DEDUP_REMOVED lines=21> */
[----:B------:R-:W-:Y:S01]  /*cb150*/  @P2 LOP3.LUT R10, R10, 0x4000000, RZ, 0xfc, !PT ;  /* 0x040000000a0a2812 */ /* 0x000fe200078efcff */
[----:B------:R-:W2:Y:S01]  /*cb160*/  LDL.LU R11, [R1+0xae8] ;  /* 0x000ae800010b7983 */ /* 0x000ea20000300800 */
[----:B------:R-:W-:-:S02]  /*cb170*/  R2UR UR36, R16 ;  /* 0x00000000102472ca */ /* 0x000fc400000e0000 */
[----:B------:R-:W-:-:S04]  /*cb180*/  LOP3.LUT R10, R10, 0xefffffff, RZ, 0xc0, !PT ;  /* 0xefffffff0a0a7812 */ /* 0x000fc800078ec0ff */
[----:B------:R-:W-:Y:S02]  /*cb190*/  @P1 LOP3.LUT R10, R10, 0x10000000, RZ, 0xfc, !PT ;  /* 0x100000000a0a1812 */ /* 0x000fe400078efcff */
[----:B------:R-:W-:Y:S02]  /*cb1a0*/  ISETP.GE.AND P2, PT, R17, UR34, PT ;  /* 0x0000002211007c0c */ /* 0x000fe4000bf46270 */
[----:B------:R-:W2:Y:S01]  /*cb1b0*/  LDL.LU R17, [R1+0xae4] ;  /* 0x000ae40001117983 */ /* 0x000ea20000300800 */
[----:B------:R-:W-:-:S04]  /*cb1c0*/  LOP3.LUT R10, R10, 0xbfffffff, RZ, 0xc0, !PT ;  /* 0xbfffffff0a0a7812 */ /* 0x000fc800078ec0ff */
[----:B------:R-:W-:-:S04]  /*cb1d0*/  @P0 LOP3.LUT R10, R10, 0x40000000, RZ, 0xfc, !PT ;  /* 0x400000000a0a0812 */ /* 0x000fc800078efcff */
[----:B------:R-:W-:Y:S02]  /*cb1e0*/  LOP3.LUT R10, R10, 0x7fffffff, RZ, 0xc0, !PT ;  /* 0x7fffffff0a0a7812 */ /* 0x000fe400078ec0ff */
[----:B------:R-:W-:Y:S02]  /*cb1f0*/  LOP3.LUT R9, R9, 0xfffffffd, RZ, 0xc0, !PT ;  /* 0xfffffffd09097812 */ /* 0x000fe400078ec0ff */
[----:B------:R-:W-:Y:S02]  /*cb200*/  @P2 LOP3.LUT R10, R10, 0x80000000, RZ, 0xfc, !PT ;  /* 0x800000000a0a2812 */ /* 0x000fe400078efcff */
[----:B---3--:R-:W-:Y:S02]  /*cb210*/  ISETP.GE.AND P1, PT, R15, UR36, PT ;  /* 0x000000240f007c0c */ /* 0x008fe4000bf26270 */
[----:B------:R-:W3:Y:S01]  /*cb220*/  LDL.LU R15, [R1+0xadc] ;  /* 0x000adc00010f7983 */ /* 0x000ee20000300800 */
[----:B------:R-:W-:-:S03]  /*cb230*/  ISETP.GE.AND P0, PT, R4, UR38, PT ;  /* 0x0000002604007c0c */ /* 0x000fc6000bf06270 */
[----:B------:R-:W3:Y:S07]  /*cb240*/  LDL.LU R4, [R1+0xad8] ;  /* 0x000ad80001047983 */ /* 0x000eee0000300800 */
[----:B------:R-:W-:Y:S01]  /*cb250*/  @P1 LOP3.LUT R9, R9, 0x2, RZ, 0xfc, !PT ;  /* 0x0000000209091812 */ /* 0x000fe200078efcff */
[----:B------:R0:W-:Y:S01]  /*cb260*/  STL [R1+0x2b94], R10 ;  /* 0x002b940a01007387 */ /* 0x0001e20000100800 */
[----:B----4-:R-:W-:-:S03]  /*cb270*/  ISETP.GE.AND P1, PT, R28, UR42, PT ;  /* 0x0000002a1c007c0c */ /* 0x010fc6000bf26270 */
[----:B------:R-:W4:Y:S01]  /*cb280*/  LDL.LU R28, [R1+0xad0] ;  /* 0x000ad000011c7983 */ /* 0x000f220000300800 */
[----:B------:R-:W-:-:S04]  /*cb290*/  LOP3.LUT R9, R9, 0xffffffef, RZ, 0xc0, !PT ;  /* 0xffffffef09097812 */ /* 0x000fc800078ec0ff */
[----:B------:R-:W-:Y:S02]  /*cb2a0*/  @P0 LOP3.LUT R9, R9, 0x10, RZ, 0xfc, !PT ;  /* 0x0000001009090812 */ /* 0x000fe400078efcff */
[----:B------:R-:W-:Y:S02]  /*cb2b0*/  ISETP.GE.AND P0, PT, R12, UR60, PT ;  /* 0x0000003c0c007c0c */ /* 0x000fe4000bf06270 */
[----:B------:R-:W4:Y:S01]  /*cb2c0*/  LDL.LU R12, [R1+0xacc] ;  /* 0x000acc00010c7983 */ /* 0x000f220000300800 */
[----:B--2---:R-:W-:-:S03]  /*cb2d0*/  R2UR UR52, R2 ;  /* 0x00000000023472ca */ /* 0x004fc600000e0000 */
[----:B------:R-:W2:Y:S01]  /*cb2e0*/  LDL.LU R2, [R1+0xac4] ;  /* 0x000ac40001027983 */ /* 0x000ea20000300800 */
[----:B------:R-:W-:Y:S02]  /*cb2f0*/  R2UR UR40, R13 ;  /* 0x000000000d2872ca */ /* 0x000fe400000e0000 */
[----:B------:R-:W-:Y:S02]  /*cb300*/  R2UR UR50, R0 ;  /* 0x00000000003272ca */ /* 0x000fe400000e0000 */
[----:B------:R-:W2:Y:S04]  /*cb310*/  LDL.LU R0, [R1+0xac0] ;  /* 0x000ac00001007983 */ /* 0x000ea80000300800 */
[----:B0-----:R-:W2:Y:S05]  /*cb320*/  LDL.LU R10, [R1+0xab8] ;  /* 0x000ab800010a7983 */ /* 0x001eaa0000300800 */
[----:B------:R-:W-:Y:S01]  /*cb330*/  ISETP.GE.AND P2, PT, R27, UR40, PT ;  /* 0x000000281b007c0c */ /* 0x000fe2000bf46270 */
[----:B------:R-:W2:Y:S04]  /*cb340*/  LDL.LU R26, [R1+0xab4] ;  /* 0x000ab400011a7983 */ /* 0x000ea80000300800 */
[----:B------:R-:W2:Y:S04]  /*cb350*/  LDL.LU R27, [R1+0xaac] ;  /* 0x000aac00011b7983 */ /* 0x000ea80000300800 */
[----:B------:R-:W2:Y:S01]  /*cb360*/  LDL.LU R3, [R1+0xaa4] ;  /* 0x000aa40001037983 */ /* 0x000ea20000300800 */
[----:B------:R-:W-:-:S03]  /*cb370*/  R2UR UR46, R17 ;  /* 0x00000000112e72ca */ /* 0x000fc600000e0000 */
[----:B------:R-:W2:Y:S04]  /*cb380*/  LDL.LU R17, [R1+0xa9c] ;  /* 0x000a9c0001117983 */ /* 0x000ea80000300800 */
[----:B------:R-:W2:Y:S01]  /*cb390*/  LDL.LU R14, [R1+0xa98] ;  /* 0x000a9800010e7983 */ /* 0x000ea20000300800 */
[----:B---3--:R-:W-:-:S03]  /*cb3a0*/  R2UR UR57, R15 ;  /* 0x000000000f3972ca */ /* 0x008fc600000e0000 */
[----:B------:R-:W3:Y:S04]  /*cb3b0*/  LDL.LU R15, [R1+0xa90] ;  /* 0x000a9000010f7983 */ /* 0x000ee80000300800 */
[----:B------:R-:W3:Y:S01]  /*cb3c0*/  LDL.LU R18, [R1+0xa8c] ;  /* 0x000a8c0001127983 */ /* 0x000ee20000300800 */
[----:B------:R-:W-:-:S03]  /*cb3d0*/  R2UR UR44, R4 ;  /* 0x00000000042c72ca */ /* 0x000fc600000e0000 */
[----:B------:R-:W3:Y:S04]  /*cb3e0*/  LDL.LU R25, [R1+0xa84] ;  /* 0x000a840001197983 */ /* 0x000ee80000300800 */
[----:B------:R-:W3:Y:S04]  /*cb3f0*/  LDL.LU R24, [R1+0xa80] ;  /* 0x000a800001187983 */ /* 0x000ee80000300800 */
[----:B------:R-:W3:Y:S04]  /*cb400*/  LDL.LU R23, [R1+0xa78] ;  /* 0x000a780001177983 */ /* 0x000ee80000300800 */
[----:B------:R-:W3:Y:S01]  /*cb410*/  LDL.LU R4, [R1+0xa74] ;  /* 0x000a740001047983 */ /* 0x000ee20000300800 */
[----:B----4-:R-:W-:-:S03]  /*cb420*/  R2UR UR55, R28 ;  /* 0x000000001c3772ca */ /* 0x010fc600000e0000 */
[----:B------:R-:W4:Y:S04]  /*cb430*/  LDL.LU R21, [R1+0xa6c] ;  /* 0x000a6c0001157983 */ /* 0x000f280000300800 */
[----:B------:R-:W4:Y:S04]  /*cb440*/  LDL.LU R22, [R1+0xa64] ;  /* 0x000a640001167983 */ /* 0x000f280000300800 */
[----:B------:R-:W4:Y:S04]  /*cb450*/  LDL.LU R28, [R1+0xa60] ;  /* 0x000a6000011c7983 */ /* 0x000f280000300800 */
[----:B------:R-:W4:Y:S01]  /*cb460*/  LDL.LU R20, [R1+0xa58] ;  /* 0x000a580001147983 */ /* 0x000f220000300800 */
[----:B------:R-:W-:-:S03]  /*cb470*/  R2UR UR6, R12 ;  /* 0x000000000c0672ca */ /* 0x000fc600000e0000 */
[----:B------:R-:W4:Y:S04]  /*cb480*/  LDL.LU R19, [R1+0xa54] ;  /* 0x000a540001137983 */ /* 0x000f280000300800 */
[----:B------:R-:W4:Y:S01]  /*cb490*/  LDL.LU R12, [R1+0xa4c] ;  /* 0x000a4c00010c7983 */ /* 0x000f220000300800 */
[----:B------:R-:W-:-:S03]  /*cb4a0*/  R2UR UR48, R11 ;  /* 0x000000000b3072ca */ /* 0x000fc600000e0000 */
[----:B------:R-:W4:Y:S01]  /*cb4b0*/  LDL.LU R16, [R1+0xa48] ;  /* 0x000a480001107983 */ /* 0x000f220000300800 */
[----:B--2---:R-:W-:-:S03]  /*cb4c0*/  R2UR UR56, R2 ;  /* 0x00000000023872ca */ /* 0x004fc600000e0000 */
[----:B------:R-:W2:Y:S04]  /*cb4d0*/  LDL.LU R13, [R1+0xa40] ;  /* 0x000a4000010d7983 */ /* 0x000ea80000300800 */
[----:B------:R-:W2:Y:S04]  /*cb4e0*/  LDL.LU R11, [R1+0xa3c] ;  /* 0x000a3c00010b7983 */ /* 0x000ea80000300800 */
[----:B------:R-:W2:Y:S01]  /*cb4f0*/  LDL.LU R2, [R1+0x5d4] ;  /* 0x0005d40001027983 */ /* 0x000ea20000300800 */
[----:B------:R-:W-:-:S03]  /*cb500*/  R2UR UR54, R0 ;  /* 0x00000000003672ca */ /* 0x000fc600000e0000 */
[----:B------:R-:W2:Y:S01]  /*cb510*/  LDL.LU R0, [R1+0x5d0] ;  /* 0x0005d00001007983 */ /* 0x000ea20000300800 */
[----:B------:R-:W-:Y:S02]  /*cb520*/  R2UR UR58, R26 ;  /* 0x000000001a3a72ca */ /* 0x000fe400000e0000 */
[----:B------:R-:W-:Y:S01]  /*cb530*/  R2UR UR8, R27 ;  /* 0x000000001b0872ca */ /* 0x000fe200000e0000 */
[----:B------:R-:W2:Y:S04]  /*cb540*/  LDL.LU R26, [R1+0x5cc] ;  /* 0x0005cc00011a7983 */ /* 0x000ea80000300800 */
[----:B------:R-:W2:Y:S01]  /*cb550*/  LDL.LU R27, [R1+0x5c8] ;  /* 0x0005c800011b7983 */ /* 0x000ea20000300800 */
[----:B------:R-:W-:-:S03]  /*cb560*/  R2UR UR12, R17 ;  /* 0x00000000110c72ca */ /* 0x000fc600000e0000 */
[----:B------:R-:W2:Y:S01]  /*cb570*/  LDL.LU R17, [R1+0x5c4] ;  /* 0x0005c40001117983 */ /* 0x000ea20000300800 */
[----:B---3--:R-:W-:-:S03]  /*cb580*/  R2UR UR16, R15 ;  /* 0x000000000f1072ca */ /* 0x008fc600000e0000 */
[----:B------:R-:W3:Y:S01]  /*cb590*/  LDL.LU R15, [R1+0x5c0] ;  /* 0x0005c000010f7983 */ /* 0x000ee20000300800 */
[----:B------:R-:W-:-:S03]  /*cb5a0*/  R2UR UR26, R4 ;  /* 0x00000000041a72ca */ /* 0x000fc600000e0000 */
[----:B------:R-:W3:Y:S01]  /*cb5b0*/  LDL.LU R4, [R1+0x5bc] ;  /* 0x0005bc0001047983 */ /* 0x000ee20000300800 */
[----:B----4-:R-:W-:-:S03]  /*cb5c0*/  R2UR UR32, R28 ;  /* 0x000000001c2072ca */ /* 0x010fc600000e0000 */
[----:B------:R-:W4:Y:S01]  /*cb5d0*/  LDL.LU R28, [R1+0x5b8] ;  /* 0x0005b800011c7983 */ /* 0x000f220000300800 */
[----:B------:R-:W-:-:S04]  /*cb5e0*/  LOP3.LUT R9, R9, 0xffffffdf, RZ, 0xc0, !PT ;  /* 0xffffffdf09097812 */ /* 0x000fc800078ec0ff */
[----:B------:R-:W-:-:S04]  /*cb5f0*/  @P2 LOP3.LUT R9, R9, 0x20, RZ, 0xfc, !PT ;  /* 0x0000002009092812 */ /* 0x000fc800078efcff */
[----:B------:R-:W-:Y:S02]  /*cb600*/  LOP3.LUT R9, R9, 0xffffffbf, RZ, 0xc0, !PT ;  /* 0xffffffbf09097812 */ /* 0x000fe400078ec0ff */
[----:B------:R-:W-:Y:S02]  /*cb610*/  R2UR UR38, R12 ;  /* 0x000000000c2672ca */ /* 0x000fe400000e0000 */
[----:B------:R-:W4:Y:S01]  /*cb620*/  LDL.LU R12, [R1+0x5b4] ;  /* 0x0005b400010c7983 */ /* 0x000f220000300800 */
[----:B------:R-:W-:-:S04]  /*cb630*/  @P1 LOP3.LUT R9, R9, 0x40, RZ, 0xfc, !PT ;  /* 0x0000004009091812 */ /* 0x000fc800078efcff */
[----:B------:R-:W-:Y:S02]  /*cb640*/  LOP3.LUT R9, R9, 0xffffff7f, RZ, 0xc0, !PT ;  /* 0xffffff7f09097812 */ /* 0x000fe400078ec0ff */
[----:B--2---:R-:W-:Y:S02]  /*cb650*/  ISETP.GE.AND P1, PT, R2, UR52, PT ;  /* 0x0000003402007c0c */ /* 0x004fe4000bf26270 */
[----:B------:R-:W-:Y:S01]  /*cb660*/  @P0 LOP3.LUT R9, R9, 0x80, RZ, 0xfc, !PT ;  /* 0x0000008009090812 */ /* 0x000fe200078efcff */
[----:B------:R-:W2:Y:S01]  /*cb670*/  LDL.LU R2, [R1+0x5b0] ;  /* 0x0005b00001027983 */ /* 0x000ea20000300800 */
[----:B------:R-:W-:Y:S02]  /*cb680*/  ISETP.GE.AND P0, PT, R0, UR50, PT ;  /* 0x0000003200007c0c */ /* 0x000fe4000bf06270 */
[----:B------:R-:W-:Y:S01]  /*cb690*/  LOP3.LUT R9, R9, 0xfffffeff, RZ, 0xc0, !PT ;  /* 0xfffffeff09097812 */ /* 0x000fe200078ec0ff */
[----:B------:R-:W2:Y:S06]  /*cb6a0*/  LDL.LU R0, [R1+0x5ac] ;  /* 0x0005ac0001007983 */ /* 0x000eac0000300800 */
[----:B------:R-:W-:-:S04]  /*cb6b0*/  @P1 LOP3.LUT R9, R9, 0x100, RZ, 0xfc, !PT ;  /* 0x0000010009091812 */ /* 0x000fc800078efcff */
[----:B------:R-:W-:Y:S02]  /*cb6c0*/  LOP3.LUT R9, R9, 0xfffffdff, RZ, 0xc0, !PT ;  /* 0xfffffdff09097812 */ /* 0x000fe400078ec0ff */
[----:B------:R-:W-:Y:S02]  /*cb6d0*/  R2UR UR60, R11 ;  /* 0x000000000b3c72ca */ /* 0x000fe400000e0000 */
[----:B------:R-:W-:Y:S01]  /*cb6e0*/  ISETP.GE.AND P2, PT, R26, UR48, PT ;  /* 0x000000301a007c0c */ /* 0x000fe2000bf46270 */
[----:B------:R-:W2:Y:S01]  /*cb6f0*/  LDL.LU R11, [R1+0x5a8] ;  /* 0x0005a800010b7983 */ /* 0x000ea20000300800 */
[----:B------:R-:W-:Y:S02]  /*cb700*/  @P0 LOP3.LUT R9, R9, 0x200, RZ, 0xfc, !PT ;  /* 0x0000020009090812 */ /* 0x000fe400078efcff */
[----:B------:R-:W-:Y:S02]  /*cb710*/  ISETP.GE.AND P0, PT, R17, UR57, PT ;  /* 0x0000003911007c0c */ /* 0x000fe4000bf06270 */
[----:B------:R-:W2:Y:S01]  /*cb720*/  LDL.LU R17, [R1+0x5a4] ;  /* 0x0005a40001117983 */ /* 0x000ea20000300800 */
[----:B------:R-:W-:-:S06]  /*cb730*/  LOP3.LUT R9, R9, 0xfffffbff, RZ, 0xc0, !PT ;  /* 0xfffffbff09097812 */ /* 0x000fcc00078ec0ff */
[----:B------:R-:W-:Y:S02]  /*cb740*/  @P2 LOP3.LUT R9, R9, 0x400, RZ, 0xfc, !PT ;  /* 0x0000040009092812 */ /* 0x000fe400078efcff */
[----:B------:R-:W-:Y:S02]  /*cb750*/  ISETP.GE.AND P1, PT, R27, UR46, PT ;  /* 0x0000002e1b007c0c */ /* 0x000fe4000bf26270 */
[----:B------:R-:W-:-:S11]  /*cb760*/  LOP3.LUT R9, R9, 0xfffff7ff, RZ, 0xc0, !PT ;  /* 0xfffff7ff09097812 */ /* 0x000fd600078ec0ff */
[----:B------:R-:W-:-:S04]  /*cb770*/  @P1 LOP3.LUT R9, R9, 0x800, RZ, 0xfc, !PT ;  /* 0x0000080009091812 */ /* 0x000fc800078efcff */
[----:B------:R-:W-:-:S04]  /*cb780*/  LOP3.LUT R9, R9, 0xffffefff, RZ, 0xc0, !PT ;  /* 0xffffefff09097812 */ /* 0x000fc800078ec0ff */
[----:B------:R-:W-:Y:S02]  /*cb790*/  @P0 LOP3.LUT R9, R9, 0x1000, RZ, 0xfc, !PT ;  /* 0x0000100009090812 */ /* 0x000fe400078efcff */
[----:B---3--:R-:W-:Y:S02]  /*cb7a0*/  ISETP.GE.AND P2, PT, R15, UR44, PT ;  /* 0x0000002c0f007c0c */ /* 0x008fe4000bf46270 */
[----:B------:R-:W3:Y:S01]  /*cb7b0*/  LDL.LU R15, [R1+0x5a0] ;  /* 0x0005a000010f7983 */ /* 0x000ee20000300800 */
[----:B------:R-:W-:-:S03]  /*cb7c0*/  ISETP.GE.AND P1, PT, R4, UR55, PT ;  /* 0x0000003704007c0c */ /* 0x000fc6000bf26270 */
[----:B------:R-:W3:Y:S04]  /*cb7d0*/  LDL.LU R4, [R1+0x59c] ;  /* 0x00059c0001047983 */ /* 0x000ee80000300800 */
[----:B------:R-:W3:Y:S04]  /*cb7e0*/  LDL.LU R26, [R1+0x598] ;  /* 0x00059800011a7983 */ /* 0x000ee80000300800 */
[----:B------:R-:W3:Y:S01]  /*cb7f0*/  LDL.LU R27, [R1+0x594] ;  /* 0x00059400011b7983 */ /* 0x000ee20000300800 */
[----:B----4-:R-:W-:-:S03]  /*cb800*/  ISETP.GE.AND P0, PT, R28, UR6, PT ;  /* 0x000000061c007c0c */ /* 0x010fc6000bf06270 */
[----:B------:R-:W4:Y:S01]  /*cb810*/  LDL.LU R28, [R1+0x590] ;  /* 0x00059000011c7983 */ /* 0x000f220000300800 */
[----:B------:R-:W-:-:S04]  /*cb820*/  LOP3.LUT R9, R9, 0xffffdfff, RZ, 0xc0, !PT ;  /* 0xffffdfff09097812 */ /* 0x000fc800078ec0ff */
[----:B------:R-:W-:-:S04]  /*cb830*/  @P2 LOP3.LUT R9, R9, 0x2000, RZ, 0xfc, !PT ;  /* 0x0000200009092812 */ /* 0x000fc800078efcff */
[----:B------:R-:W-:-:S04]  /*cb840*/  LOP3.LUT R9, R9, 0xffffbfff, RZ, 0xc0, !PT ;  /* 0xffffbfff09097812 */ /* 0x000fc800078ec0ff */
[----:B------:R-:W-:Y:S02]  /*cb850*/  @P1 LOP3.LUT R9, R9, 0x4000, RZ, 0xfc, !PT ;  /* 0x0000400009091812 */ /* 0x000fe400078efcff */
[----:B------:R-:W-:Y:S02]  /*cb860*/  ISETP.GE.AND P2, PT, R12, UR56, PT ;  /* 0x000000380c007c0c */ /* 0x000fe4000bf46270 */
[----:B------:R-:W-:Y:S01]  /*cb870*/  LOP3.LUT R9, R9, 0xffff7fff, RZ, 0xc0, !PT ;  /* 0xffff7fff09097812 */ /* 0x000fe200078ec0ff */
[----:B------:R-:W4:Y:S01]  /*cb880*/  LDL.LU R12, [R1+0x58c] ;  /* 0x00058c00010c7983 */ /* 0x000f220000300800 */
[----:B------:R-:W-:Y:S02]  /*cb890*/  R2UR UR59, R10 ;  /* 0x000000000a3b72ca */ /* 0x000fe400000e0000 */
[----:B------:R-:W-:-:S04]  /*cb8a0*/  @P0 LOP3.LUT R9, R9, 0x8000, RZ, 0xfc, !PT ;  /* 0x0000800009090812 */ /* 0x000fc800078efcff */
[----:B------:R-:W-:Y:S02]  /*cb8b0*/  LOP3.LUT R9, R9, 0xfffeffff, RZ, 0xc0, !PT ;  /* 0xfffeffff09097812 */ /* 0x000fe400078ec0ff */
[----:B--2---:R-:W-:Y:S02]  /*cb8c0*/  ISETP.GE.AND P1, PT, R2, UR54, PT ;  /* 0x0000003602007c0c */ /* 0x004fe4000bf26270 */
[----:B------:R-:W-:Y:S01]  /*cb8d0*/  @P2 LOP3.LUT R9, R9, 0x10000, RZ, 0xfc, !PT ;  /* 0x0001000009092812 */ /* 0x000fe200078efcff */
[----:B------:R-:W2:Y:S02]  /*cb8e0*/  LDL.LU R2, [R1+0x588] ;  /* 0x0005880001027983 */ /* 0x000ea40000300800 */
[----:B------:R-:W-:Y:S02]  /*cb8f0*/  ISETP.GE.AND P0, PT, R0, UR59, PT ;  /* 0x0000003b00007c0c */ /* 0x000fe4000bf06270 */
[----:B------:R-:W-:Y:S01]  /*cb900*/  LOP3.LUT R9, R9, 0xfffbffff, RZ, 0xc0, !PT ;  /* 0xfffbffff09097812 */ /* 0x000fe200078ec0ff */
[----:B------:R-:W2:Y:S03]  /*cb910*/  LDL.LU R0, [R1+0x584] ;  /* 0x0005840001007983 */ /* 0x000ea60000300800 */
[----:B------:R-:W-:-:S04]  /*cb920*/  LOP3.LUT R9, R9, 0xfffdffff, RZ, 0xc0, !PT ;  /* 0xfffdffff09097812 */ /* 0x000fc800078ec0ff */
[----:B------:R-:W-:Y:S02]  /*cb930*/  @P1 LOP3.LUT R9, R9, 0x20000, RZ, 0xfc, !PT ;  /* 0x0002000009091812 */ /* 0x000fe400078efcff */
[----:B------:R-:W-:Y:S02]  /*cb940*/  R2UR UR10, R3 ;  /* 0x00000000030a72ca */ /* 0x000fe400000e0000 */
[----:B------:R-:W-:Y:S02]  /*cb950*/  @P0 LOP3.LUT R9, R9, 0x40000, RZ, 0xfc, !PT ;  /* 0x0004000009090812 */ /* 0x000fe400078efcff */
[----:B------:R-:W-:Y:S02]  /*cb960*/  ISETP.GE.AND P0, PT, R17, UR8, PT ;  /* 0x0000000811007c0c */ /* 0x000fe4000bf06270 */
[----:B------:R-:W2:Y:S01]  /*cb970*/  LDL.LU R17, [R1+0x580] ;  /* 0x0005800001117983 */ /* 0x000ea20000300800 */
[----:B------:R-:W-:Y:S02]  /*cb980*/  ISETP.GE.AND P1, PT, R11, UR58, PT ;  /* 0x0000003a0b007c0c */ /* 0x000fe4000bf26270 */
[----:B------:R-:W-:-:S11]  /*cb990*/  LOP3.LUT R9, R9, 0xfff7ffff, RZ, 0xc0, !PT ;  /* 0xfff7ffff09097812 */ /* 0x000fd600078ec0ff */
[----:B------:R-:W-:-:S04]  /*cb9a0*/  @P1 LOP3.LUT R9, R9, 0x80000, RZ, 0xfc, !PT ;  /* 0x0008000009091812 */ /* 0x000fc800078efcff */
[----:B------:R-:W-:-:S04]  /*cb9b0*/  LOP3.LUT R9, R9, 0xffefffff, RZ, 0xc0, !PT ;  /* 0xffefffff09097812 */ /* 0x000fc800078ec0ff */
[----:B------:R-:W-:Y:S02]  /*cb9c0*/  @P0 LOP3.LUT R9, R9, 0x100000, RZ, 0xfc, !PT ;  /* 0x0010000009090812 */ /* 0x000fe400078efcff */
[----:B------:R-:W-:Y:S02]  /*cb9d0*/  R2UR UR18, R18 ;  /* 0x00000000121272ca */ /* 0x000fe400000e0000 */
[----:B------:R-:W-:Y:S02]  /*cb9e0*/  LOP3.LUT R9, R9, 0xffdfffff, RZ, 0xc0, !PT ;  /* 0xffdfffff09097812 */ /* 0x000fe400078ec0ff */
[----:B---3--:R-:W-:Y:S02]  /*cb9f0*/  ISETP.GE.AND P2, PT, R15, UR10, PT ;  /* 0x0000000a0f007c0c */ /* 0x008fe4000bf46270 */
[----:B------:R-:W3:Y:S11]  /*cba00*/  LDL.LU R15, [R1+0x57c] ;  /* 0x00057c00010f7983 */ /* 0x000ef60000300800 */
[----:B------:R-:W-:-:S02]  /*cba10*/  @P2 LOP3.LUT R9, R9, 0x200000, RZ, 0xfc, !PT ;  /* 0x0020000009092812 */ /* 0x000fc400078efcff */
[----:B------:R-:W-:Y:S02]  /*cba20*/  ISETP.GE.AND P1, PT, R4, UR12, PT ;  /* 0x0000000c04007c0c */ /* 0x000fe4000bf26270 */
[----:B------:R-:W3:Y:S01]  /*cba30*/  LDL.LU R4, [R1+0x578] ;  /* 0x0005780001047983 */ /* 0x000ee20000300800 */
[----:B------:R-:W-:-:S10]  /*cba40*/  LOP3.LUT R9, R9, 0xffbfffff, RZ, 0xc0, !PT ;  /* 0xffbfffff09097812 */ /* 0x000fd400078ec0ff */
[----:B------:R-:W-:Y:S02]  /*cba50*/  @P1 LOP3.LUT R9, R9, 0x400000, RZ, 0xfc, !PT ;  /* 0x0040000009091812 */ /* 0x000fe400078efcff */
[----:B----4-:R-:W-:Y:S02]  /*cba60*/  ISETP.GE.AND P1, PT, R28, UR18, PT ;  /* 0x000000121c007c0c */ /* 0x010fe4000bf26270 */
[----:B------:R-:W4:Y:S01]  /*cba70*/  LDL.LU R28, [R1+0x570] ;  /* 0x00057000011c7983 */ /* 0x000f220000300800 */
[----:B------:R-:W-:Y:S02]  /*cba80*/  R2UR UR14, R14 ;  /* 0x000000000e0e72ca */ /* 0x000fe400000e0000 */
[----:B------:R-:W-:Y:S02]  /*cba90*/  ISETP.GE.AND P2, PT, R27, UR16, PT ;  /* 0x000000101b007c0c */ /* 0x000fe4000bf46270 */
[----:B------:R-:W-:-:S09]  /*cbaa0*/  LOP3.LUT R9, R9, 0xff7fffff, RZ, 0xc0, !PT ;  /* 0xff7fffff09097812 */ /* 0x000fd200078ec0ff */
[----:B------:R-:W-:Y:S02]  /*cbab0*/  ISETP.GE.AND P0, PT, R26, UR14, PT ;  /* 0x0000000e1a007c0c */ /* 0x000fe4000bf06270 */
[----:B------:R-:W-:Y:S02]  /*cbac0*/  R2UR UR20, R25 ;  /* 0x00000000191472ca */ /* 0x000fe400000e0000 */
[----:B------:R-:W-:-:S09]  /*cbad0*/  R2UR UR22, R24 ;  /* 0x00000000181672ca */ /* 0x000fd200000e0000 */
[----:B------:R-:W-:-:S04]  /*cbae0*/  @P0 LOP3.LUT R9, R9, 0x800000, RZ, 0xfc, !PT ;  /* 0x0080000009090812 */ /* 0x000fc800078efcff */
[----:B------:R-:W-:-:S04]  /*cbaf0*/  LOP3.LUT R9, R9, 0xfeffffff, RZ, 0xc0, !PT ;  /* 0xfeffffff09097812 */ /* 0x000fc800078ec0ff */
[----:B------:R-:W-:Y:S02]  /*cbb00*/  @P2 LOP3.LUT R9, R9, 0x1000000, RZ, 0xfc, !PT ;  /* 0x0100000009092812 */ /* 0x000fe400078efcff */
[----:B------:R-:W-:Y:S02]  /*cbb10*/  ISETP.GE.AND P0, PT, R12, UR20, PT ;  /* 0x000000140c007c0c */ /* 0x000fe4000bf06270 */
[----:B------:R-:W-:Y:S01]  /*cbb20*/  LOP3.LUT R9, R9, 0xfdffffff, RZ, 0xc0, !PT ;  /* 0xfdffffff09097812 */ /* 0x000fe200078ec0ff */
[----:B------:R-:W4:Y:S01]  /*cbb30*/  LDL.LU R12, [R1+0x56c] ;  /* 0x00056c00010c7983 */ /* 0x000f220000300800 */
[----:B------:R-:W-:Y:S02]  /*cbb40*/  R2UR UR24, R23 ;  /* 0x00000000171872ca */ /* 0x000fe400000e0000 */
[----:B------:R-:W-:Y:S02]  /*cbb50*/  @P1 LOP3.LUT R9, R9, 0x2000000, RZ, 0xfc, !PT ;  /* 0x0200000009091812 */ /* 0x000fe400078efcff */
[----:B--2---:R-:W-:-:S02]  /*cbb60*/  ISETP.GE.AND P2, PT, R2, UR22, PT ;  /* 0x0000001602007c0c */ /* 0x004fc4000bf46270 */
[----:B------:R-:W-:Y:S01]  /*cbb70*/  LOP3.LUT R9, R9, 0xfbffffff, RZ, 0xc0, !PT ;  /* 0xfbffffff09097812 */ /* 0x000fe200078ec0ff */
[----:B------:R-:W2:Y:S03]  /*cbb80*/  LDL.LU R2, [R1+0x568] ;  /* 0x0005680001027983 */ /* 0x000ea60000300800 */
[----:B------:R-:W-:Y:S01]  /*cbb90*/  @P0 LOP3.LUT R9, R9, 0x4000000, RZ, 0xfc, !PT ;  /* 0x0400000009090812 */ /* 0x000fe200078efcff */
[----:B------:R-:W2:Y:S02]  /*cbba0*/  LDL.LU R27, [R1+0x564] ;  /* 0x00056400011b7983 */ /* 0x000ea40000300800 */
[----:B------:R-:W-:Y:S02]  /*cbbb0*/  ISETP.GE.AND P1, PT, R0, UR24, PT ;  /* 0x0000001800007c0c */ /* 0x000fe4000bf26270 */
[----:B------:R-:W-:Y:S01]  /*cbbc0*/  LOP3.LUT R9, R9, 0xf7ffffff, RZ, 0xc0, !PT ;  /* 0xf7ffffff09097812 */ /* 0x000fe200078ec0ff */
[----:B------:R-:W2:Y:S03]  /*cbbd0*/  LDL.LU R0, [R1+0x560] ;  /* 0x0005600001007983 */ /* 0x000ea60000300800 */
[----:B------:R-:W-:-:S02]  /*cbbe0*/  @P2 LOP3.LUT R9, R9, 0x8000000, RZ, 0xfc, !PT ;  /* 0x0800000009092812 */ /* 0x000fc400078efcff */
[----:B------:R-:W-:Y:S02]  /*cbbf0*/  R2UR UR28, R21 ;  /* 0x00000000151c72ca */ /* 0x000fe400000e0000 */
[----:B------:R-:W-:Y:S02]  /*cbc00*/  ISETP.GE.AND P0, PT, R17, UR26, PT ;  /* 0x0000001a11007c0c */ /* 0x000fe4000bf06270 */
[----:B------:R-:W-:Y:S01]  /*cbc10*/  LOP3.LUT R9, R9, 0xefffffff, RZ, 0xc0, !PT ;  /* 0xefffffff09097812 */ /* 0x000fe200078ec0ff */
[----:B------:R-:W2:Y:S03]  /*cbc20*/  LDL.LU R17, [R1+0x55c] ;  /* 0x00055c0001117983 */ /* 0x000ea60000300800 */
[----:B------:R-:W-:-:S04]  /*cbc30*/  @P1 LOP3.LUT R9, R9, 0x10000000, RZ, 0xfc, !PT ;  /* 0x1000000009091812 */ /* 0x000fc800078efcff */
[----:B------:R-:W-:-:S04]  /*cbc40*/  LOP3.LUT R9, R9, 0xdfffffff, RZ, 0xc0, !PT ;  /* 0xdfffffff09097812 */ /* 0x000fc800078ec0ff */
[----:B------:R-:W-:Y:S02]  /*cbc50*/  @P0 LOP3.LUT R9, R9, 0x20000000, RZ, 0xfc, !PT ;  /* 0x2000000009090812 */ /* 0x000fe400078efcff */
[----:B------:R-:W-:Y:S02]  /*cbc60*/  ISETP.GE.AND P0, PT, R8, UR32, PT ;  /* 0x0000002008007c0c */ /* 0x000fe4000bf06270 */
[----:B------:R-:W-:Y:S02]  /*cbc70*/  R2UR UR30, R22 ;  /* 0x00000000161e72ca */ /* 0x000fe400000e0000 */
[----:B------:R-:W-:Y:S02]  /*cbc80*/  R2UR UR34, R20 ;  /* 0x00000000142272ca */ /* 0x000fe400000e0000 */
[----:B------:R-:W-:Y:S02]  /*cbc90*/  LOP3.LUT R9, R9, 0xbfffffff, RZ, 0xc0, !PT ;  /* 0xbfffffff09097812 */ /* 0x000fe400078ec0ff */
[----:B---3--:R-:W-:-:S02]  /*cbca0*/  ISETP.GE.AND P2, PT, R15, UR28, PT ;  /* 0x0000001c0f007c0c */ /* 0x008fc4000bf46270 */
[----:B------:R-:W3:Y:S04]  /*cbcb0*/  LDL.LU R15, [R1+0xa34] ;  /* 0x000a3400010f7983 */ /* 0x000ee80000300800 */
[----:B------:R-:W2:Y:S07]  /*cbcc0*/  LDL.LU R8, [R1+0x2ba8] ;  /* 0x002ba80001087983 */ /* 0x000eae0000300800 */
[----:B------:R-:W-:-:S02]  /*cbcd0*/  @P2 LOP3.LUT R9, R9, 0x40000000, RZ, 0xfc, !PT ;  /* 0x4000000009092812 */ /* 0x000fc400078efcff */
[----:B------:R-:W-:Y:S02]  /*cbce0*/  ISETP.GE.AND P1, PT, R4, UR30, PT ;  /* 0x0000001e04007c0c */ /* 0x000fe4000bf26270 */
[----:B------:R-:W3:Y:S01]  /*cbcf0*/  LDL.LU R4, [R1+0xa30] ;  /* 0x000a300001047983 */ /* 0x000ee20000300800 */
[----:B----4-:R-:W-:-:S03]  /*cbd00*/  ISETP.GE.AND P2, PT, R28, UR34, PT ;  /* 0x000000221c007c0c */ /* 0x010fc6000bf46270 */
[----:B------:R-:W4:Y:S01]  /*cbd10*/  LDL.LU R28, [R1+0x9a8] ;  /* 0x0009a800011c7983 */ /* 0x000f220000300800 */
[----:B------:R-:W-:Y:S02]  /*cbd20*/  R2UR UR36, R19 ;  /* 0x00000000132472ca */ /* 0x000fe400000e0000 */
[----:B------:R-:W-:-:S04]  /*cbd30*/  LOP3.LUT R9, R9, 0x7fffffff, RZ, 0xc0, !PT ;  /* 0x7fffffff09097812 */ /* 0x000fc800078ec0ff */
[----:B------:R-:W-:-:S05]  /*cbd40*/  @P1 LOP3.LUT R9, R9, 0x80000000, RZ, 0xfc, !PT ;  /* 0x8000000009091812 */ /* 0x000fca00078efcff */
[----:B------:R-:W-:Y:S01]  /*cbd50*/  STL [R1+0x2b98], R9 ;  /* 0x002b980901007387 */ /* 0x000fe20000100800 */
[----:B------:R-:W-:Y:S02]  /*cbd60*/  R2UR UR42, R13 ;  /* 0x000000000d2a72ca */ /* 0x000fe400000e0000 */
[----:B------:R-:W-:Y:S02]  /*cbd70*/  R2UR UR40, R16 ;  /* 0x00000000102872ca */ /* 0x000fe400000e0000 */
[----:B------:R-:W-:Y:S02]  /*cbd80*/  ISETP.GE.AND P1, PT, R12, UR36, PT ;  /* 0x000000240c007c0c */ /* 0x000fe4000bf26270 */
[----:B------:R-:W4:Y:S01]  /*cbd90*/  LDL.LU R12, [R1+0x9a4] ;  /* 0x0009a400010c7983 */ /* 0x000f220000300800 */
[----:B--2---:R-:W-:-:S04]  /*cbda0*/  LOP3.LUT R8, R8, 0xfffffffe, RZ, 0xc0, !PT ;  /* 0xfffffffe08087812 */ /* 0x004fc800078ec0ff */
[----:B------:R-:W-:Y:S02]  /*cbdb0*/  @P0 LOP3.LUT R8, R8, 0x1, RZ, 0xfc, !PT ;  /* 0x0000000108080812 */ /* 0x000fe400078efcff */
[----:B------:R-:W-:Y:S02]  /*cbdc0*/  ISETP.GE.AND P0, PT, R2, UR38, PT ;  /* 0x0000002602007c0c */ /* 0x000fe4000bf06270 */
[----:B------:R-:W2:Y:S01]  /*cbdd0*/  LDL.LU R2, [R1+0x99c] ;  /* 0x00099c0001027983 */ /* 0x000ea20000300800 */
[----:B------:R-:W-:-:S03]  /*cbde0*/  LOP3.LUT R8, R8, 0xfffffffd, RZ, 0xc0, !PT ;  /* 0xfffffffd08087812 */ /* 0x000fc600078ec0ff */
[----:B------:R-:W2:Y:S01]  /*cbdf0*/  LDL.LU R26, [R1+0x994] ;  /* 0x00099400011a7983 */ /* 0x000ea20000300800 */
[----:B------:R-:W-:-:S04]  /*cbe00*/  @P2 LOP3.LUT R8, R8, 0x2, RZ, 0xfc, !PT ;  /* 0x0000000208082812 */ /* 0x000fc800078efcff */
[----:B------:R-:W-:-:S04]  /*cbe10*/  LOP3.LUT R8, R8, 0xfffffffb, RZ, 0xc0, !PT ;  /* 0xfffffffb08087812 */ /* 0x000fc800078ec0ff */
[----:B------:R-:W-:Y:S02]  /*cbe20*/  @P1 LOP3.LUT R8, R8, 0x4, RZ, 0xfc, !PT ;  /* 0x0000000408081812 */ /* 0x000fe400078efcff */
[----:B------:R-:W-:Y:S02]  /*cbe30*/  ISETP.GE.AND P1, PT, R0, UR42, PT ;  /* 0x0000002a00007c0c */ /* 0x000fe4000bf26270 */
[----:B------:R-:W2:Y:S01]  /*cbe40*/  LDL.LU R0, [R1+0x98c] ;  /* 0x00098c0001007983 */ /* 0x000ea20000300800 */
[----:B------:R-:W-:-:S03]  /*cbe50*/  ISETP.GE.AND P2, PT, R27, UR40, PT ;  /* 0x000000281b007c0c */ /* 0x000fc6000bf46270 */
[----:B------:R-:W2:Y:S01]  /*cbe60*/  LDL.LU R27, [R1+0x988] ;  /* 0x00098800011b7983 */ /* 0x000ea20000300800 */
[----:B------:R-:W-:-:S04]  /*cbe70*/  LOP3.LUT R8, R8, 0xfffffff7, RZ, 0xc0, !PT ;  /* 0xfffffff708087812 */ /* 0x000fc800078ec0ff */
[----:B------:R-:W-:Y:S02]  /*cbe80*/  @P0 LOP3.LUT R8, R8, 0x8, RZ, 0xfc, !PT ;  /* 0x0000000808080812 */ /* 0x000fe400078efcff */
[----:B------:R-:W-:Y:S02]  /*cbe90*/  ISETP.GE.AND P0, PT, R17, UR60, PT ;  /* 0x0000003c11007c0c */ /* 0x000fe4000bf06270 */
[----:B------:R-:W2:Y:S01]  /*cbea0*/  LDL.LU R17, [R1+0x980] ;  /* 0x0009800001117983 */ /* 0x000ea20000300800 */
[----:B---3--:R-:W-:-:S03]  /*cbeb0*/  R2UR UR52, R15 ;  /* 0x000000000f3472ca */ /* 0x008fc600000e0000 */
[----:B------:R-:W3:Y:S01]  /*cbec0*/  LDL.LU R15, [R1+0x97c] ;  /* 0x00097c00010f7983 */ /* 0x000ee20000300800 */
[----:B------:R-:W-:-:S03]  /*cbed0*/  R2UR UR50, R4 ;  /* 0x00000000043272ca */ /* 0x000fc600000e0000 */
[----:B------:R-:W3:Y:S01]  /*cbee0*/  LDL.LU R4, [R1+0x884] ;  /* 0x0008840001047983 */ /* 0x000ee20000300800 */
[----:B----4-:R-:W-:-:S03]  /*cbef0*/  R2UR UR48, R28 ;  /* 0x000000001c3072ca */ /* 0x010fc600000e0000 */
[----:B------:R-:W4:Y:S04]  /*cbf00*/  LDL.LU R10, [R1+0x880] ;  /* 0x00088000010a7983 */ /* 0x000f280000300800 */
[----:B------:R-:W4:Y:S04]  /*cbf10*/  LDL.LU R3, [R1+0x7ec] ;  /* 0x0007ec0001037983 */ /* 0x000f280000300800 */
[----:B------:R-:W4:Y:S04]  /*cbf20*/  LDL.LU R28, [R1+0x7e8] ;  /* 0x0007e800011c7983 */ /* 0x000f280000300800 */
[----:B------:R-:W4:Y:S04]  /*cbf30*/  LDL.LU R14, [R1+0x7e4] ;  /* 0x0007e400010e7983 */ /* 0x000f280000300800 */
[----:B------:R-:W4:Y:S01]  /*cbf40*/  LDL.LU R18, [R1+0x7e0] ;  /* 0x0007e00001127983 */ /* 0x000f220000300800 */
[----:B------:R-:W-:-:S03]  /*cbf50*/  R2UR UR46, R12 ;  /* 0x000000000c2e72ca */ /* 0x000fc600000e0000 */
[----:B------:R-:W4:Y:S04]  /*cbf60*/  LDL.LU R12, [R1+0x7dc] ;  /* 0x0007dc00010c7983 */ /* 0x000f280000300800 */
[----:B------:R-:W4:Y:S04]  /*cbf70*/  LDL.LU R25, [R1+0x7d8] ;  /* 0x0007d80001197983 */ /* 0x000f280000300800 */
[----:B------:R-:W4:Y:S01]  /*cbf80*/  LDL.LU R24, [R1+0x7d4] ;  /* 0x0007d40001187983 */ /* 0x000f220000300800 */
[----:B--2---:R-:W-:-:S03]  /*cbf90*/  R2UR UR57, R2 ;  /* 0x00000000023972ca */ /* 0x004fc600000e0000 */
[----:B------:R-:W2:Y:S01]  /*cbfa0*/  LDL.LU R2, [R1+0x7d0] ;  /* 0x0007d00001027983 */ /* 0x000ea20000300800 */
[----:B------:R-:W-:-:S03]  /*cbfb0*/  R2UR UR44, R26 ;  /* 0x000000001a2c72ca */ /* 0x000fc600000e0000 */
[----:B------:R-:W2:Y:S04]  /*cbfc0*/  LDL.LU R23, [R1+0x7cc] ;  /* 0x0007cc0001177983 */ /* 0x000ea80000300800 */
        /* <DEDUP_REMOVED lines=14> */
[----:B------:R-:W3:Y:S04]  /*cc0b0*/  LDL.LU R11, [R1+0x558] ;  /* 0x00055800010b7983 */ /* 0x000ee80000300800 */
[----:B------:R-:W3:Y:S01]  /*cc0c0*/  LDL.LU R15, [R1+0x554] ;  /* 0x00055400010f7983 */ /* 0x000ee20000300800 */
[----:B------:R-:W-:-:S03]  /*cc0d0*/  R2UR UR59, R4 ;  /* 0x00000000043b72ca */ /* 0x000fc600000e0000 */
[----:B------:R-:W3:Y:S01]  /*cc0e0*/  LDL.LU R4, [R1+0x550] ;  /* 0x0005500001047983 */ /* 0x000ee20000300800 */
[----:B----4-:R-:W-:-:S03]  /*cc0f0*/  R2UR UR10, R28 ;  /* 0x000000001c0a72ca */ /* 0x010fc600000e0000 */
[----:B------:R-:W4:Y:S01]  /*cc100*/  LDL.LU R28, [R1+0x42c] ;  /* 0x00042c00011c7983 */ /* 0x000f220000300800 */
[----:B------:R-:W-:-:S03]  /*cc110*/  R2UR UR16, R12 ;  /* 0x000000000c1072ca */ /* 0x000fc600000e0000 */
[----:B------:R-:W4:Y:S01]  /*cc120*/  LDL.LU R12, [R1+0x428] ;  /* 0x00042800010c7983 */ /* 0x000f220000300800 */
[----:B------:R-:W-:-:S04]  /*cc130*/  LOP3.LUT R8, R8, 0xffffffef, RZ, 0xc0, !PT ;  /* 0xffffffef08087812 */ /* 0x000fc800078ec0ff */
[----:B------:R-:W-:-:S04]  /*cc140*/  @P2 LOP3.LUT R8, R8, 0x10, RZ, 0xfc, !PT ;  /* 0x0000001008082812 */ /* 0x000fc800078efcff */
[----:B------:R-:W-:-:S04]  /*cc150*/  LOP3.LUT R8, R8, 0xffffffdf, RZ, 0xc0, !PT ;  /* 0xffffffdf08087812 */ /* 0x000fc800078ec0ff */
[----:B------:R-:W-:-:S04]  /*cc160*/  @P1 LOP3.LUT R8, R8, 0x20, RZ, 0xfc, !PT ;  /* 0x0000002008081812 */ /* 0x000fc800078efcff */
[----:B------:R-:W-:-:S04]  /*cc170*/  LOP3.LUT R8, R8, 0xffffffbf, RZ, 0xc0, !PT ;  /* 0xffffffbf08087812 */ /* 0x000fc800078ec0ff */
[----:B------:R-:W-:-:S04]  /*cc180*/  @P0 LOP3.LUT R8, R8, 0x40, RZ, 0xfc, !PT ;  /* 0x0000004008080812 */ /* 0x000fc800078efcff */
[----:B------:R-:W-:Y:S02]  /*cc190*/  LOP3.LUT R8, R8, 0xffffff7f, RZ, 0xc0, !PT ;  /* 0xffffff7f08087812 */ /* 0x000fe400078ec0ff */
[----:B--2---:R-:W-:Y:S02]  /*cc1a0*/  R2UR UR22, R2 ;  /* 0x00000000021672ca */ /* 0x004fe400000e0000 */
[----:B------:R-:W2:Y:S01]  /*cc1b0*/  LDL.LU R2, [R1+0x424] ;  /* 0x0004240001027983 */ /* 0x000ea20000300800 */
[----:B------:R-:W-:-:S03]  /*cc1c0*/  R2UR UR28, R26 ;  /* 0x000000001a1c72ca */ /* 0x000fc600000e0000 */
[----:B------:R-:W2:Y:S01]  /*cc1d0*/  LDL.LU R26, [R1+0x420] ;  /* 0x00042000011a7983 */ /* 0x000ea20000300800 */
[----:B------:R-:W-:-:S03]  /*cc1e0*/  R2UR UR32, R0 ;  /* 0x00000000002072ca */ /* 0x000fc600000e0000 */
[----:B------:R-:W2:Y:S01]  /*cc1f0*/  LDL.LU R0, [R1+0x41c] ;  /* 0x00041c0001007983 */ /* 0x000ea20000300800 */
[----:B------:R-:W-:-:S03]  /*cc200*/  R2UR UR38, R27 ;  /* 0x000000001b2672ca */ /* 0x000fc600000e0000 */
[----:B------:R-:W2:Y:S01]  /*cc210*/  LDL.LU R27, [R1+0x418] ;  /* 0x00041800011b7983 */ /* 0x000ea20000300800 */
[----:B------:R-:W-:-:S03]  /*cc220*/  R2UR UR42, R17 ;  /* 0x00000000112a72ca */ /* 0x000fc600000e0000 */
[----:B------:R-:W2:Y:S01]  /*cc230*/  LDL.LU R17, [R1+0x414] ;  /* 0x0004140001117983 */ /* 0x000ea20000300800 */
[----:B---3--:R-:W-:Y:S02]  /*cc240*/  ISETP.GE.AND P0, PT, R11, UR52, PT ;  /* 0x000000340b007c0c */ /* 0x008fe4000bf06270 */
[----:B------:R-:W-:Y:S02]  /*cc250*/  ISETP.GE.AND P2, PT, R15, UR50, PT ;  /* 0x000000320f007c0c */ /* 0x000fe4000bf46270 */
[----:B------:R-:W3:Y:S01]  /*cc260*/  LDL.LU R15, [R1+0x410] ;  /* 0x00041000010f7983 */ /* 0x000ee20000300800 */
[----:B------:R-:W-:-:S03]  /*cc270*/  ISETP.GE.AND P1, PT, R4, UR48, PT ;  /* 0x0000003004007c0c */ /* 0x000fc6000bf26270 */
[----:B------:R-:W3:Y:S05]  /*cc280*/  LDL.LU R4, [R1+0x40c] ;  /* 0x00040c0001047983 */ /* 0x000eea0000300800 */
[----:B------:R-:W-:Y:S02]  /*cc290*/  @P0 LOP3.LUT R8, R8, 0x80, RZ, 0xfc, !PT ;  /* 0x0000008008080812 */ /* 0x000fe400078efcff */
[----:B----4-:R-:W-:Y:S02]  /*cc2a0*/  ISETP.GE.AND P0, PT, R28, UR46, PT ;  /* 0x0000002e1c007c0c */ /* 0x010fe4000bf06270 */
[----:B------:R-:W4:Y:S01]  /*cc2b0*/  LDL.LU R28, [R1+0x408] ;  /* 0x00040800011c7983 */ /* 0x000f220000300800 */
[----:B------:R-:W-:-:S04]  /*cc2c0*/  LOP3.LUT R8, R8, 0xfffffeff, RZ, 0xc0, !PT ;  /* 0xfffffeff08087812 */ /* 0x000fc800078ec0ff */
[----:B------:R-:W-:-:S04]  /*cc2d0*/  @P2 LOP3.LUT R8, R8, 0x100, RZ, 0xfc, !PT ;  /* 0x0000010008082812 */ /* 0x000fc800078efcff */
[----:B------:R-:W-:-:S04]  /*cc2e0*/  LOP3.LUT R8, R8, 0xfffffdff, RZ, 0xc0, !PT ;  /* 0xfffffdff08087812 */ /* 0x000fc800078ec0ff */
[----:B------:R-:W-:Y:S02]  /*cc2f0*/  @P1 LOP3.LUT R8, R8, 0x200, RZ, 0xfc, !PT ;  /* 0x0000020008081812 */ /* 0x000fe400078efcff */
[----:B------:R-:W-:Y:S02]  /*cc300*/  ISETP.GE.AND P2, PT, R12, UR57, PT ;  /* 0x000000390c007c0c */ /* 0x000fe4000bf46270 */
[----:B------:R-:W-:Y:S01]  /*cc310*/  LOP3.LUT R8, R8, 0xfffffbff, RZ, 0xc0, !PT ;  /* 0xfffffbff08087812 */ /* 0x000fe200078ec0ff */
[----:B------:R-:W4:Y:S03]  /*cc320*/  LDL.LU R12, [R1+0x404] ;  /* 0x00040400010c7983 */ /* 0x000f260000300800 */
[----:B------:R-:W-:-:S04]  /*cc330*/  @P0 LOP3.LUT R8, R8, 0x400, RZ, 0xfc, !PT ;  /* 0x0000040008080812 */ /* 0x000fc800078efcff */
[----:B------:R-:W-:-:S04]  /*cc340*/  LOP3.LUT R8, R8, 0xfffff7ff, RZ, 0xc0, !PT ;  /* 0xfffff7ff08087812 */ /* 0x000fc800078ec0ff */
[----:B------:R-:W-:-:S04]  /*cc350*/  @P2 LOP3.LUT R8, R8, 0x800, RZ, 0xfc, !PT ;  /* 0x0000080008082812 */ /* 0x000fc800078efcff */
[----:B------:R-:W-:Y:S02]  /*cc360*/  LOP3.LUT R8, R8, 0xffffefff, RZ, 0xc0, !PT ;  /* 0xffffefff08087812 */ /* 0x000fe400078ec0ff */
[----:B------:R-:W-:Y:S02]  /*cc370*/  R2UR UR58, R10 ;  /* 0x000000000a3a72ca */ /* 0x000fe400000e0000 */
[----:B------:R-:W-:Y:S02]  /*cc380*/  R2UR UR8, R3 ;  /* 0x00000000030872ca */ /* 0x000fe400000e0000 */
[----:B------:R-:W-:Y:S02]  /*cc390*/  R2UR UR14, R18 ;  /* 0x00000000120e72ca */ /* 0x000fe400000e0000 */
[----:B--2---:R-:W-:Y:S02]  /*cc3a0*/  ISETP.GE.AND P1, PT, R2, UR44, PT ;  /* 0x0000002c02007c0c */ /* 0x004fe4000bf26270 */
[----:B------:R-:W2:Y:S01]  /*cc3b0*/  LDL.LU R2, [R1+0x400] ;  /* 0x0004000001027983 */ /* 0x000ea20000300800 */
[----:B------:R-:W-:-:S10]  /*cc3c0*/  ISETP.GE.AND P0, PT, R26, UR55, PT ;  /* 0x000000371a007c0c */ /* 0x000fd4000bf06270 */
[----:B------:R-:W-:-:S04]  /*cc3d0*/  @P1 LOP3.LUT R8, R8, 0x1000, RZ, 0xfc, !PT ;  /* 0x0000100008081812 */ /* 0x000fc800078efcff */
[----:B------:R-:W-:Y:S02]  /*cc3e0*/  LOP3.LUT R8, R8, 0xffffdfff, RZ, 0xc0, !PT ;  /* 0xffffdfff08087812 */ /* 0x000fe400078ec0ff */
[----:B------:R-:W-:Y:S02]  /*cc3f0*/  ISETP.GE.AND P2, PT, R0, UR6, PT ;  /* 0x0000000600007c0c */ /* 0x000fe4000bf46270 */
[----:B------:R-:W2:Y:S01]  /*cc400*/  LDL.LU R0, [R1+0x3f8] ;  /* 0x0003f80001007983 */ /* 0x000ea20000300800 */
[----:B------:R-:W-:-:S04]  /*cc410*/  @P0 LOP3.LUT R8, R8, 0x2000, RZ, 0xfc, !PT ;  /* 0x0000200008080812 */ /* 0x000fc800078efcff */
[----:B------:R-:W-:Y:S02]  /*cc420*/  LOP3.LUT R8, R8, 0xffffbfff, RZ, 0xc0, !PT ;  /* 0xffffbfff08087812 */ /* 0x000fe400078ec0ff */
[----:B------:R-:W-:-:S04]  /*cc430*/  ISETP.GE.AND P1, PT, R27, UR56, PT ;  /* 0x000000381b007c0c */ /* 0x000fc8000bf26270 */
[----:B------:R-:W-:-:S04]  /*cc440*/  @P2 LOP3.LUT R8, R8, 0x4000, RZ, 0xfc, !PT ;  /* 0x0000400008082812 */ /* 0x000fc800078efcff */
[----:B------:R-:W-:Y:S02]  /*cc450*/  LOP3.LUT R8, R8, 0xffff7fff, RZ, 0xc0, !PT ;  /* 0xffff7fff08087812 */ /* 0x000fe400078ec0ff */
[----:B------:R-:W-:Y:S02]  /*cc460*/  ISETP.GE.AND P0, PT, R17, UR54, PT ;  /* 0x0000003611007c0c */ /* 0x000fe4000bf06270 */
[----:B------:R-:W2:Y:S01]  /*cc470*/  LDL.LU R17, [R1+0x3f4] ;  /* 0x0003f40001117983 */ /* 0x000ea20000300800 */
[----:B------:R-:W-:-:S04]  /*cc480*/  @P1 LOP3.LUT R8, R8, 0x8000, RZ, 0xfc, !PT ;  /* 0x0000800008081812 */ /* 0x000fc800078efcff */
[----:B------:R-:W-:Y:S02]  /*cc490*/  LOP3.LUT R8, R8, 0xfffdffff, RZ, 0xc0, !PT ;  /* 0xfffdffff08087812 */ /* 0x000fe400078ec0ff */
[----:B---3--:R-:W-:-:S04]  /*cc4a0*/  ISETP.GE.AND P2, PT, R15, UR59, PT ;  /* 0x0000003b0f007c0c */ /* 0x008fc8000bf46270 */
[----:B------:R-:W-:Y:S01]  /*cc4b0*/  @P0 LOP3.LUT R8, R8, 0x20000, RZ, 0xfc, !PT ;  /* 0x0002000008080812 */ /* 0x000fe200078efcff */
[----:B------:R-:W3:Y:S01]  /*cc4c0*/  LDL.LU R15, [R1+0x3f0] ;  /* 0x0003f000010f7983 */ /* 0x000ee20000300800 */
[----:B------:R-:W-:Y:S02]  /*cc4d0*/  ISETP.GE.AND P1, PT, R4, UR58, PT ;  /* 0x0000003a04007c0c */ /* 0x000fe4000bf26270 */
[----:B------:R-:W-:Y:S01]  /*cc4e0*/  LOP3.LUT R8, R8, 0xfff7ffff, RZ, 0xc0, !PT ;  /* 0xfff7ffff08087812 */ /* 0x000fe200078ec0ff */
[----:B------:R-:W3:Y:S04]  /*cc4f0*/  LDL.LU R4, [R1+0x3ec] ;  /* 0x0003ec0001047983 */ /* 0x000ee80000300800 */
[----:B------:R-:W-:Y:S02]  /*cc500*/  @P2 LOP3.LUT R8, R8, 0x80000, RZ, 0xfc, !PT ;  /* 0x0008000008082812 */ /* 0x000fe400078efcff */
[----:B----4-:R-:W-:-:S02]  /*cc510*/  ISETP.GE.AND P0, PT, R28, UR8, PT ;  /* 0x000000081c007c0c */ /* 0x010fc4000bf06270 */
[----:B------:R-:W-:-:S04]  /*cc520*/  LOP3.LUT R8, R8, 0xff7fffff, RZ, 0xc0, !PT ;  /* 0xff7fffff08087812 */ /* 0x000fc800078ec0ff */
[----:B------:R-:W-:-:S04]  /*cc530*/  @P1 LOP3.LUT R8, R8, 0x800000, RZ, 0xfc, !PT ;  /* 0x0080000008081812 */ /* 0x000fc800078efcff */
[----:B------:R-:W-:-:S04]  /*cc540*/  LOP3.LUT R8, R8, 0xfdffffff, RZ, 0xc0, !PT ;  /* 0xfdffffff08087812 */ /* 0x000fc800078ec0ff */
[----:B------:R-:W-:Y:S02]  /*cc550*/  @P0 LOP3.LUT R8, R8, 0x2000000, RZ, 0xfc, !PT ;  /* 0x0200000008080812 */ /* 0x000fe400078efcff */
[----:B------:R-:W-:Y:S02]  /*cc560*/  ISETP.GE.AND P0, PT, R7, UR14, PT ;  /* 0x0000000e07007c0c */ /* 0x000fe4000bf06270 */
[----:B------:R-:W4:Y:S01]  /*cc570*/  LDL.LU R7, [R1+0x2ba4] ;  /* 0x002ba40001077983 */ /* 0x000f220000300800 */
[----:B------:R-:W-:Y:S02]  /*cc580*/  R2UR UR12, R14 ;  /* 0x000000000e0c72ca */ /* 0x000fe400000e0000 */
[----:B------:R-:W-:Y:S01]  /*cc590*/  ISETP.GE.AND P2, PT, R12, UR10, PT ;  /* 0x0000000a0c007c0c */ /* 0x000fe2000bf46270 */
[----:B------:R-:W3:Y:S01]  /*cc5a0*/  LDL.LU R27, [R1+0x3e0] ;  /* 0x0003e000011b7983 */ /* 0x000ee20000300800 */
[----:B------:R-:W-:Y:S02]  /*cc5b0*/  R2UR UR18, R25 ;  /* 0x00000000191272ca */ /* 0x000fe400000e0000 */
[----:B------:R-:W-:Y:S01]  /*cc5c0*/  LOP3.LUT R8, R8, 0xefffffff, RZ, 0xc0, !PT ;  /* 0xefffffff08087812 */ /* 0x000fe200078ec0ff */
[----:B------:R-:W3:Y:S01]  /*cc5d0*/  LDL.LU R28, [R1+0x3dc] ;  /* 0x0003dc00011c7983 */ /* 0x000ee20000300800 */
[----:B------:R-:W-:-:S02]  /*cc5e0*/  R2UR UR20, R24 ;  /* 0x00000000181472ca */ /* 0x000fc400000e0000 */
[----:B------:R-:W-:Y:S01]  /*cc5f0*/  R2UR UR26, R21 ;  /* 0x00000000151a72ca */ /* 0x000fe200000e0000 */
[----:B------:R-:W3:Y:S04]  /*cc600*/  LDL.LU R12, [R1+0x3d8] ;  /* 0x0003d800010c7983 */ /* 0x000ee80000300800 */
[----:B------:R-:W-:-:S04]  /*cc610*/  @P2 LOP3.LUT R8, R8, 0x10000000, RZ, 0xfc, !PT ;  /* 0x1000000008082812 */ /* 0x000fc800078efcff */
[----:B------:R-:W-:Y:S02]  /*cc620*/  LOP3.LUT R8, R8, 0xdfffffff, RZ, 0xc0, !PT ;  /* 0xdfffffff08087812 */ /* 0x000fe400078ec0ff */
[----:B------:R-:W-:Y:S02]  /*cc630*/  R2UR UR24, R23 ;  /* 0x00000000171872ca */ /* 0x000fe400000e0000 */
[----:B--2---:R-:W-:Y:S02]  /*cc640*/  ISETP.GE.AND P1, PT, R2, UR12, PT ;  /* 0x0000000c02007c0c */ /* 0x004fe4000bf26270 */
[----:B------:R-:W2:Y:S11]  /*cc650*/  LDL.LU R2, [R1+0x3d4] ;  /* 0x0003d40001027983 */ /* 0x000eb60000300800 */
[----:B------:R-:W-:-:S02]  /*cc660*/  @P1 LOP3.LUT R8, R8, 0x20000000, RZ, 0xfc, !PT ;  /* 0x2000000008081812 */ /* 0x000fc400078efcff */
[----:B------:R-:W-:-:S03]  /*cc670*/  ISETP.GE.AND P2, PT, R0, UR16, PT ;  /* 0x0000001000007c0c */ /* 0x000fc6000bf46270 */
[----:B------:R0:W-:Y:S04]  /*cc680*/  STL [R1+0x2b9c], R8 ;  /* 0x002b9c0801007387 */ /* 0x0001e80000100800 */
[----:B------:R-:W2:Y:S01]  /*cc690*/  LDL.LU R0, [R1+0x3d0] ;  /* 0x0003d00001007983 */ /* 0x000ea20000300800 */
[----:B------:R-:W-:-:S03]  /*cc6a0*/  ISETP.GE.AND P1, PT, R17, UR18, PT ;  /* 0x0000001211007c0c */ /* 0x000fc6000bf26270 */
[----:B------:R-:W2:Y:S01]  /*cc6b0*/  LDL.LU R17, [R1+0x3cc] ;  /* 0x0003cc0001117983 */ /* 0x000ea20000300800 */
[----:B----4-:R-:W-:-:S04]  /*cc6c0*/  LOP3.LUT R7, R7, 0xfffffffe, RZ, 0xc0, !PT ;  /* 0xfffffffe07077812 */ /* 0x010fc800078ec0ff */
[----:B------:R-:W-:-:S04]  /*cc6d0*/  @P0 LOP3.LUT R7, R7, 0x1, RZ, 0xfc, !PT ;  /* 0x0000000107070812 */ /* 0x000fc800078efcff */
[----:B------:R-:W-:-:S04]  /*cc6e0*/  LOP3.LUT R7, R7, 0xfffffffd, RZ, 0xc0, !PT ;  /* 0xfffffffd07077812 */ /* 0x000fc800078ec0ff */
[----:B------:R-:W-:Y:S02]  /*cc6f0*/  @P2 LOP3.LUT R7, R7, 0x2, RZ, 0xfc, !PT ;  /* 0x0000000207072812 */ /* 0x000fe400078efcff */
[----:B---3--:R-:W-:Y:S02]  /*cc700*/  ISETP.GE.AND P0, PT, R15, UR20, PT ;  /* 0x000000140f007c0c */ /* 0x008fe4000bf06270 */
[----:B------:R-:W-:Y:S01]  /*cc710*/  LOP3.LUT R7, R7, 0xfffffff7, RZ, 0xc0, !PT ;  /* 0xfffffff707077812 */ /* 0x000fe200078ec0ff */
[----:B------:R-:W3:Y:S03]  /*cc720*/  LDL.LU R15, [R1+0x3c8] ;  /* 0x0003c800010f7983 */ /* 0x000ee60000300800 */
[----:B------:R-:W-:-:S04]  /*cc730*/  @P1 LOP3.LUT R7, R7, 0x8, RZ, 0xfc, !PT ;  /* 0x0000000807071812 */ /* 0x000fc800078efcff */
[----:B------:R-:W-:Y:S02]  /*cc740*/  LOP3.LUT R7, R7, 0xffffffdf, RZ, 0xc0, !PT ;  /* 0xffffffdf07077812 */ /* 0x000fe400078ec0ff */
[----:B------:R-:W-:Y:S02]  /*cc750*/  ISETP.GE.AND P2, PT, R4, UR22, PT ;  /* 0x0000001604007c0c */ /* 0x000fe4000bf46270 */
[----:B------:R-:W-:Y:S01]  /*cc760*/  @P0 LOP3.LUT R7, R7, 0x20, RZ, 0xfc, !PT ;  /* 0x0000002007070812 */ /* 0x000fe200078efcff */
[----:B------:R-:W4:Y:S01]  /*cc770*/  LDL.LU R4, [R1+0x3c4] ;  /* 0x0003c40001047983 */ /* 0x000f220000300800 */
[----:B------:R-:W-:Y:S02]  /*cc780*/  ISETP.GE.AND P0, PT, R5, UR26, PT ;  /* 0x0000001a05007c0c */ /* 0x000fe4000bf06270 */
[----:B------:R-:W-:Y:S01]  /*cc790*/  ISETP.GE.AND P1, PT, R29, UR24, PT ;  /* 0x000000181d007c0c */ /* 0x000fe2000bf26270 */
[----:B------:R-:W3:Y:S04]  /*cc7a0*/  LDL.LU R5, [R1+0x7a0] ;  /* 0x0007a00001057983 */ /* 0x000ee80000300800 */
[----:B------:R-:W3:Y:S04]  /*cc7b0*/  LDL.LU R29, [R1+0x79c] ;  /* 0x00079c00011d7983 */ /* 0x000ee80000300800 */
[----:B0-----:R-:W2:Y:S01]  /*cc7c0*/  LDL.LU R8, [R1+0x794] ;  /* 0x0007940001087983 */ /* 0x001ea20000300800 */
[----:B------:R-:W-:-:S04]  /*cc7d0*/  LOP3.LUT R7, R7, 0xffffff7f, RZ, 0xc0, !PT ;  /* 0xffffff7f07077812 */ /* 0x000fc800078ec0ff */
[----:B------:R-:W-:Y:S02]  /*cc7e0*/  @P2 LOP3.LUT R7, R7, 0x80, RZ, 0xfc, !PT ;  /* 0x0000008007072812 */ /* 0x000fe400078efcff */
[----:B------:R-:W-:Y:S02]  /*cc7f0*/  R2UR UR30, R22 ;  /* 0x00000000161e72ca */ /* 0x000fe400000e0000 */
[----:B------:R-:W-:-:S04]  /*cc800*/  LOP3.LUT R7, R7, 0xfffffdff, RZ, 0xc0, !PT ;  /* 0xfffffdff07077812 */ /* 0x000fc800078ec0ff */
[----:B------:R-:W-:Y:S02]  /*cc810*/  @P1 LOP3.LUT R7, R7, 0x200, RZ, 0xfc, !PT ;  /* 0x0000020007071812 */ /* 0x000fe400078efcff */
[----:B------:R-:W-:Y:S02]  /*cc820*/  ISETP.GE.AND P2, PT, R27, UR28, PT ;  /* 0x0000001c1b007c0c */ /* 0x000fe4000bf46270 */
[----:B------:R-:W-:-:S04]  /*cc830*/  LOP3.LUT R7, R7, 0xfffff7ff, RZ, 0xc0, !PT ;  /* 0xfffff7ff07077812 */ /* 0x000fc800078ec0ff */
[----:B------:R-:W-:Y:S02]  /*cc840*/  @P0 LOP3.LUT R7, R7, 0x800, RZ, 0xfc, !PT ;  /* 0x0000080007070812 */ /* 0x000fe400078efcff */
[----:B------:R-:W-:Y:S02]  /*cc850*/  ISETP.GE.AND P1, PT, R28, UR30, PT ;  /* 0x0000001e1c007c0c */ /* 0x000fe4000bf26270 */
[----:B------:R-:W-:Y:S02]  /*cc860*/  LOP3.LUT R7, R7, 0xffffdfff, RZ, 0xc0, !PT ;  /* 0xffffdfff07077812 */ /* 0x000fe400078ec0ff */
[----:B------:R-:W-:Y:S02]  /*cc870*/  R2UR UR34, R20 ;  /* 0x00000000142272ca */ /* 0x000fe400000e0000 */
[----:B------:R-:W-:Y:S02]  /*cc880*/  @P2 LOP3.LUT R7, R7, 0x2000, RZ, 0xfc, !PT ;  /* 0x0000200007072812 */ /* 0x000fe400078efcff */
[----:B------:R-:W-:-:S02]  /*cc890*/  ISETP.GE.AND P0, PT, R12, UR32, PT ;  /* 0x000000200c007c0c */ /* 0x000fc4000bf06270 */
[----:B------:R-:W-:Y:S02]  /*cc8a0*/  LOP3.LUT R7, R7, 0xffffbfff, RZ, 0xc0, !PT ;  /* 0xffffbfff07077812 */ /* 0x000fe400078ec0ff */
[----:B------:R-:W-:Y:S02]  /*cc8b0*/  R2UR UR36, R19 ;  /* 0x00000000132472ca */ /* 0x000fe400000e0000 */
[----:B------:R-:W-:Y:S01]  /*cc8c0*/  @P1 LOP3.LUT R7, R7, 0x4000, RZ, 0xfc, !PT ;  /* 0x0000400007071812 */ /* 0x000fe200078efcff */
[----:B--2---:R0:W-:Y:S04]  /*cc8d0*/  STL [R1+0x2ba0], R8 ;  /* 0x002ba00801007387 */ /* 0x0041e80000100800 */
[----:B0-----:R-:W2:Y:S01]  /*cc8e0*/  LDL.LU R8, [R1+0x798] ;  /* 0x0007980001087983 */ /* 0x001ea20000300800 */
[----:B------:R-:W-:-:S02]  /*cc8f0*/  ISETP.GE.AND P2, PT, R2, UR34, PT ;  /* 0x0000002202007c0c */ /* 0x000fc4000bf46270 */
[----:B------:R-:W-:Y:S01]  /*cc900*/  LOP3.LUT R7, R7, 0xfffdffff, RZ, 0xc0, !PT ;  /* 0xfffdffff07077812 */ /* 0x000fe200078ec0ff */
[----:B------:R-:W2:Y:S03]  /*cc910*/  LDL.LU R9, [R1+0x790] ;  /* 0x0007900001097983 */ /* 0x000ea60000300800 */
[----:B------:R-:W-:Y:S01]  /*cc920*/  @P0 LOP3.LUT R7, R7, 0x20000, RZ, 0xfc, !PT ;  /* 0x0002000007070812 */ /* 0x000fe200078efcff */
[----:B------:R-:W2:Y:S01]  /*cc930*/  LDL.LU R10, [R1+0x78c] ;  /* 0x00078c00010a7983 */ /* 0x000ea20000300800 */
[----:B------:R-:W-:Y:S02]  /*cc940*/  ISETP.GE.AND P1, PT, R0, UR36, PT ;  /* 0x0000002400007c0c */ /* 0x000fe4000bf26270 */
[----:B------:R-:W-:Y:S01]  /*cc950*/  LOP3.LUT R7, R7, 0xfffbffff, RZ, 0xc0, !PT ;  /* 0xfffbffff07077812 */ /* 0x000fe200078ec0ff */
[----:B------:R-:W2:Y:S03]  /*cc960*/  LDL.LU R14, [R1+0x788] ;  /* 0x00078800010e7983 */ /* 0x000ea60000300800 */
[----:B------:R-:W-:Y:S01]  /*cc970*/  @P2 LOP3.LUT R7, R7, 0x40000, RZ, 0xfc, !PT ;  /* 0x0004000007072812 */ /* 0x000fe200078efcff */
[----:B------:R-:W2:Y:S01]  /*cc980*/  LDL.LU R3, [R1+0x784] ;  /* 0x0007840001037983 */ /* 0x000ea20000300800 */
[----:B------:R-:W-:-:S02]  /*cc990*/  ISETP.GE.AND P0, PT, R17, UR38, PT ;  /* 0x0000002611007c0c */ /* 0x000fc4000bf06270 */
[----:B------:R-:W-:Y:S01]  /*cc9a0*/  R2UR UR60, R13 ;  /* 0x000000000d3c72ca */ /* 0x000fe200000e0000 */
[----:B------:R-:W2:Y:S01]  /*cc9b0*/  LDL.LU R18, [R1+0x780] ;  /* 0x0007800001127983 */ /* 0x000ea20000300800 */
[----:B------:R-:W-:-:S03]  /*cc9c0*/  LOP3.LUT R7, R7, 0xffdfffff, RZ, 0xc0, !PT ;  /* 0xffdfffff07077812 */ /* 0x000fc600078ec0ff */
[----:B------:R-:W2:Y:S01]  /*cc9d0*/  LDL.LU R25, [R1+0x77c] ;  /* 0x00077c0001197983 */ /* 0x000ea20000300800 */
[----:B------:R-:W-:-:S03]  /*cc9e0*/  @P1 LOP3.LUT R7, R7, 0x200000, RZ, 0xfc, !PT ;  /* 0x0020000007071812 */ /* 0x000fc600078efcff */
[----:B------:R-:W2:Y:S04]  /*cc9f0*/  LDL.LU R24, [R1+0x778] ;  /* 0x0007780001187983 */ /* 0x000ea80000300800 */
[----:B------:R-:W2:Y:S01]  /*cca00*/  LDL.LU R23, [R1+0x774] ;  /* 0x0007740001177983 */ /* 0x000ea20000300800 */
[----:B------:R-:W-:-:S03]  /*cca10*/  R2UR UR40, R16 ;  /* 0x00000000102872ca */ /* 0x000fc600000e0000 */
[----:B------:R-:W2:Y:S04]  /*cca20*/  LDL.LU R21, [R1+0x770] ;  /* 0x0007700001157983 */ /* 0x000ea80000300800 */
[----:B------:R-:W2:Y:S01]  /*cca30*/  LDL.LU R22, [R1+0x76c] ;  /* 0x00076c0001167983 */ /* 0x000ea20000300800 */
[----:B------:R-:W-:-:S03]  /*cca40*/  LOP3.LUT R7, R7, 0xffbfffff, RZ, 0xc0, !PT ;  /* 0xffbfffff07077812 */ /* 0x000fc600078ec0ff */
[----:B------:R-:W2:Y:S04]  /*cca50*/  LDL.LU R20, [R1+0x768] ;  /* 0x0007680001147983 */ /* 0x000ea80000300800 */
[----:B------:R-:W2:Y:S04]  /*cca60*/  LDL.LU R19, [R1+0x764] ;  /* 0x0007640001137983 */ /* 0x000ea80000300800 */
[----:B------:R-:W2:Y:S04]  /*cca70*/  LDL.LU R16, [R1+0x760] ;  /* 0x0007600001107983 */ /* 0x000ea80000300800 */
[----:B------:R-:W2:Y:S01]  /*cca80*/  LDL.LU R13, [R1+0x75c] ;  /* 0x00075c00010d7983 */ /* 0x000ea20000300800 */
[----:B----4-:R-:W-:-:S03]  /*cca90*/  ISETP.GE.AND P1, PT, R4, UR42, PT ;  /* 0x0000002a04007c0c */ /* 0x010fc6000bf26270 */
[----:B------:R-:W4:Y:S01]  /*ccaa0*/  LDL.LU R11, [R1+0x758] ;  /* 0x00075800010b7983 */ /* 0x000f220000300800 */
[----:B------:R-:W-:-:S03]  /*ccab0*/  @P0 LOP3.LUT R7, R7, 0x400000, RZ, 0xfc, !PT ;  /* 0x0040000007070812 */ /* 0x000fc600078efcff */
[----:B------:R-:W4:Y:S01]  /*ccac0*/  LDL.LU R26, [R1+0x754] ;  /* 0x00075400011a7983 */ /* 0x000f220000300800 */
[----:B------:R-:W-:-:S03]  /*ccad0*/  ISETP.GE.AND P0, PT, R6, UR60, PT ;  /* 0x0000003c06007c0c */ /* 0x000fc6000bf06270 */
[----:B------:R-:W4:Y:S01]  /*ccae0*/  LDL.LU R27, [R1+0x750] ;  /* 0x00075000011b7983 */ /* 0x000f220000300800 */
[----:B---3--:R-:W-:-:S03]  /*ccaf0*/  R2UR UR60, R5 ;  /* 0x00000000053c72ca */ /* 0x008fc600000e0000 */
[----:B------:R-:W3:Y:S01]  /*ccb00*/  LDL.LU R28, [R1+0x74c] ;  /* 0x00074c00011c7983 */ /* 0x000ee20000300800 */
[----:B------:R-:W-:-:S03]  /*ccb10*/  R2UR UR52, R29 ;  /* 0x000000001d3472ca */ /* 0x000fc600000e0000 */
[----:B------:R-:W3:Y:S04]  /*ccb20*/  LDL.LU R4, [R1+0x748] ;  /* 0x0007480001047983 */ /* 0x000ee80000300800 */
[----:B------:R-:W3:Y:S04]  /*ccb30*/  LDL.LU R6, [R1+0x744] ;  /* 0x0007440001067983 */ /* 0x000ee80000300800 */
[----:B------:R-:W3:Y:S01]  /*ccb40*/  LDL.LU R5, [R1+0x740] ;  /* 0x0007400001057983 */ /* 0x000ee20000300800 */
[----:B------:R-:W-:-:S03]  /*ccb50*/  ISETP.GE.AND P2, PT, R15, UR40, PT ;  /* 0x000000280f007c0c */ /* 0x000fc6000bf46270 */
[----:B------:R-:W3:Y:S04]  /*ccb60*/  LDL.LU R29, [R1+0x73c] ;  /* 0x00073c00011d7983 */ /* 0x000ee80000300800 */
[----:B------:R-:W3:Y:S04]  /*ccb70*/  LDL.LU R12, [R1+0x738] ;  /* 0x00073800010c7983 */ /* 0x000ee80000300800 */
[----:B------:R-:W3:Y:S04]  /*ccb80*/  LDL.LU R2, [R1+0x734] ;  /* 0x0007340001027983 */ /* 0x000ee80000300800 */
[----:B------:R-:W3:Y:S04]  /*ccb90*/  LDL.LU R17, [R1+0x730] ;  /* 0x0007300001117983 */ /* 0x000ee80000300800 */
[----:B------:R-:W3:Y:S04]  /*ccba0*/  LDL.LU R15, [R1+0x72c] ;  /* 0x00072c00010f7983 */ /* 0x000ee80000300800 */
[----:B------:R-:W3:Y:S01]  /*ccbb0*/  LDL.LU R0, [R1+0x728] ;  /* 0x0007280001007983 */ /* 0x000ee20000300800 */
[----:B--2---:R-:W-:-:S03]  /*ccbc0*/  R2UR UR50, R8 ;  /* 0x00000000083272ca */ /* 0x004fc600000e0000 */
[----:B------:R-:W2:Y:S01]  /*ccbd0*/  LDL.LU R8, [R1+0x2ba0] ;  /* 0x002ba00001087983 */ /* 0x000ea20000300800 */
[----:B------:R-:W-:Y:S02]  /*ccbe0*/  R2UR UR46, R9 ;  /* 0x00000000092e72ca */ /* 0x000fe400000e0000 */
[----:B------:R-:W-:Y:S02]  /*ccbf0*/  R2UR UR57, R10 ;  /* 0x000000000a3972ca */ /* 0x000fe400000e0000 */
[----:B------:R-:W-:Y:S02]  /*ccc00*/  R2UR UR44, R14 ;  /* 0x000000000e2c72ca */ /* 0x000fe400000e0000 */
[----:B------:R-:W-:Y:S02]  /*ccc10*/  R2UR UR55, R3 ;  /* 0x00000000033772ca */ /* 0x000fe400000e0000 */
[----:B------:R-:W-:Y:S02]  /*ccc20*/  R2UR UR6, R18 ;  /* 0x00000000120672ca */ /* 0x000fe400000e0000 */
[----:B------:R-:W-:-:S02]  /*ccc30*/  R2UR UR56, R25 ;  /* 0x00000000193872ca */ /* 0x000fc400000e0000 */
        /* <DEDUP_REMOVED lines=8> */
[----:B----4-:R-:W-:Y:S02]  /*cccc0*/  R2UR UR18, R11 ;  /* 0x000000000b1272ca */ /* 0x010fe400000e0000 */
[----:B------:R-:W-:Y:S02]  /*cccd0*/  R2UR UR20, R26 ;  /* 0x000000001a1472ca */ /* 0x000fe400000e0000 */
[----:B------:R-:W-:Y:S02]  /*ccce0*/  R2UR UR22, R27 ;  /* 0x000000001b1672ca */ /* 0x000fe400000e0000 */
[----:B---3--:R-:W-:-:S02]  /*cccf0*/  R2UR UR24, R28 ;  /* 0x000000001c1872ca */ /* 0x008fc400000e0000 */
[----:B------:R-:W-:Y:S02]  /*ccd00*/  R2UR UR26, R4 ;  /* 0x00000000041a72ca */ /* 0x000fe400000e0000 */
[----:B------:R-:W-:Y:S02]  /*ccd10*/  R2UR UR28, R6 ;  /* 0x00000000061c72ca */ /* 0x000fe400000e0000 */
[----:B------:R-:W-:Y:S02]  /*ccd20*/  R2UR UR30, R5 ;  /* 0x00000000051e72ca */ /* 0x000fe400000e0000 */
[----:B------:R-:W-:Y:S02]  /*ccd30*/  R2UR UR32, R29 ;  /* 0x000000001d2072ca */ /* 0x000fe400000e0000 */
[----:B--2---:R-:W-:Y:S02]  /*ccd40*/  R2UR UR48, R8 ;  /* 0x00000000083072ca */ /* 0x004fe400000e0000 */
[----:B------:R-:W2:Y:S04]  /*ccd50*/  LDL.LU R8, [R1+0x2b9c] ;  /* 0x002b9c0001087983 */ /* 0x000ea80000300800 */
[----:B------:R-:W3:Y:S04]  /*ccd60*/  LDL.LU R9, [R1+0x2b98] ;  /* 0x002b980001097983 */ /* 0x000ee80000300800 */
[----:B------:R-:W4:Y:S04]  /*ccd70*/  LDL.LU R10, [R1+0x2b94] ;  /* 0x002b9400010a7983 */ /* 0x000f280000300800 */
[----:B------:R-:W2:Y:S04]  /*ccd80*/  LDL.LU R14, [R1+0x2b90] ;  /* 0x002b9000010e7983 */ /* 0x000ea80000300800 */
[----:B------:R-:W3:Y:S04]  /*ccd90*/  LDL.LU R3, [R1+0x2b8c] ;  /* 0x002b8c0001037983 */ /* 0x000ee80000300800 */
[----:B------:R-:W2:Y:S04]  /*ccda0*/  LDL.LU R18, [R1+0x2b88] ;  /* 0x002b880001127983 */ /* 0x000ea80000300800 */
[----:B------:R-:W2:Y:S04]  /*ccdb0*/  LDL.LU R25, [R1+0x2b84] ;  /* 0x002b840001197983 */ /* 0x000ea80000300800 */
[----:B------:R-:W2:Y:S04]  /*ccdc0*/  LDL.LU R24, [R1+0x2b80] ;  /* 0x002b800001187983 */ /* 0x000ea80000300800 */
[----:B------:R-:W2:Y:S04]  /*ccdd0*/  LDL.LU R23, [R1+0x2b7c] ;  /* 0x002b7c0001177983 */ /* 0x000ea80000300800 */
[----:B------:R-:W2:Y:S04]  /*ccde0*/  LDL.LU R21, [R1+0x2b78] ;  /* 0x002b780001157983 */ /* 0x000ea80000300800 */
[----:B------:R-:W2:Y:S04]  /*ccdf0*/  LDL.LU R22, [R1+0x2b74] ;  /* 0x002b740001167983 */ /* 0x000ea80000300800 */
[----:B------:R-:W4:Y:S04]  /*cce00*/  LDL.LU R20, [R1+0x2b70] ;  /* 0x002b700001147983 */ /* 0x000f280000300800 */
        /* <DEDUP_REMOVED lines=10> */
[----:B------:R-:W2:Y:S01]  /*cceb0*/  LDL.LU R29, [R1+0x2b44] ;  /* 0x002b4400011d7983 */ /* 0x000ea20000300800 */
[----:B------:R-:W-:-:S04]  /*ccec0*/  LOP3.LUT R7, R7, 0xfeffffff, RZ, 0xc0, !PT ;  /* 0xfeffffff07077812 */ /* 0x000fc800078ec0ff */
[----:B------:R-:W-:-:S04]  /*cced0*/  @P2 LOP3.LUT R7, R7, 0x1000000, RZ, 0xfc, !PT ;  /* 0x0100000007072812 */ /* 0x000fc800078efcff */
[----:B------:R-:W-:-:S04]  /*ccee0*/  LOP3.LUT R7, R7, 0xfbffffff, RZ, 0xc0, !PT ;  /* 0xfbffffff07077812 */ /* 0x000fc800078ec0ff */
[----:B------:R-:W-:Y:S02]  /*ccef0*/  @P1 LOP3.LUT R7, R7, 0x4000000, RZ, 0xfc, !PT ;  /* 0x0400000007071812 */ /* 0x000fe400078efcff */
[----:B------:R-:W-:Y:S02]  /*ccf00*/  R2UR UR38, R17 ;  /* 0x00000000112672ca */ /* 0x000fe400000e0000 */
[----:B------:R-:W-:Y:S02]  /*ccf10*/  LOP3.LUT R7, R7, 0xf7ffffff, RZ, 0xc0, !PT ;  /* 0xf7ffffff07077812 */ /* 0x000fe400078ec0ff */
[----:B------:R-:W-:Y:S02]  /*ccf20*/  R2UR UR40, R15 ;  /* 0x000000000f2872ca */ /* 0x000fe400000e0000 */
[----:B------:R-:W-:-:S04]  /*ccf30*/  @P0 LOP3.LUT R7, R7, 0x8000000, RZ, 0xfc, !PT ;  /* 0x0800000007070812 */ /* 0x000fc800078efcff */
[----:B------:R-:W-:Y:S01]  /*ccf40*/  LOP3.LUT R7, R7, 0xdfffffff, RZ, 0xc0, !PT ;  /* 0xdfffffff07077812 */ /* 0x000fe200078ec0ff */
[C---:B---3--:R-:W-:Y:S02]  /*ccf50*/  VIADD R17, R3.reuse, 0x17f ;  /* 0x0000017f03117836 */ /* 0x048fe40000000000 */
[----:B------:R-:W-:-:S03]  /*ccf60*/  VIADD R15, R3, 0x180 ;  /* 0x00000180030f7836 */ /* 0x000fc60000000000 */
[----:B------:R-:W-:Y:S02]  /*ccf70*/  ISETP.GE.AND P0, PT, R17, UR60, PT ;  /* 0x0000003c11007c0c */ /* 0x000fe4000bf06270 */
[----:B------:R-:W-:Y:S01]  /*ccf80*/  ISETP.GE.AND P1, PT, R15, UR52, PT ;  /* 0x000000340f007c0c */ /* 0x000fe2000bf26270 */
[C---:B------:R-:W-:Y:S02]  /*ccf90*/  VIADD R17, R3.reuse, 0x181 ;  /* 0x0000018103117836 */ /* 0x040fe40000000000 */
[----:B------:R-:W-:-:S05]  /*ccfa0*/  VIADD R15, R3, 0x182 ;  /* 0x00000182030f7836 */ /* 0x000fca0000000000 */
[----:B------:R-:W-:-:S03]  /*ccfb0*/  ISETP.GE.AND P2, PT, R15, UR48, PT ;  /* 0x000000300f007c0c */ /* 0x000fc6000bf46270 */
[----:B------:R-:W-:Y:S02]  /*ccfc0*/  @P0 LOP3.LUT R7, R7, 0x20000000, RZ, 0xfc, !PT ;  /* 0x2000000007070812 */ /* 0x000fe400078efcff */
[----:B------:R-:W-:Y:S01]  /*ccfd0*/  ISETP.GE.AND P0, PT, R17, UR50, PT ;  /* 0x0000003211007c0c */ /* 0x000fe2000bf06270 */
[C---:B------:R-:W-:Y:S02]  /*ccfe0*/  VIADD R17, R3.reuse, 0x183 ;  /* 0x0000018303117836 */ /* 0x040fe40000000000 */
[----:B------:R-:W-:Y:S01]  /*ccff0*/  VIADD R15, R3, 0x184 ;  /* 0x00000184030f7836 */ /* 0x000fe20000000000 */
[----:B----4-:R-:W-:-:S04]  /*cd000*/  LOP3.LUT R5, R5, 0xfffffffb, RZ, 0xc0, !PT ;  /* 0xfffffffb05057812 */ /* 0x010fc800078ec0ff */
[----:B------:R-:W-:Y:S02]  /*cd010*/  @P1 LOP3.LUT R5, R5, 0x4, RZ, 0xfc, !PT ;  /* 0x0000000405051812 */ /* 0x000fe400078efcff */
[----:B------:R-:W-:Y:S02]  /*cd020*/  ISETP.GE.AND P1, PT, R17, UR46, PT ;  /* 0x0000002e11007c0c */ /* 0x000fe4000bf26270 */
[----:B------:R-:W-:Y:S02]  /*cd030*/  LOP3.LUT R5, R5, 0xffffffdf, RZ, 0xc0, !PT ;  /* 0xffffffdf05057812 */ /* 0x000fe400078ec0ff */
[----:B--2---:R-:W-:Y:S01]  /*cd040*/  LOP3.LUT R6, R6, 0xfffffff7, RZ, 0xc0, !PT ;  /* 0xfffffff706067812 */ /* 0x004fe200078ec0ff */
[----:B------:R-:W-:Y:S01]  /*cd050*/  VIADD R17, R3, 0x185 ;  /* 0x0000018503117836 */ /* 0x000fe20000000000 */
[----:B------:R-:W-:Y:S02]  /*cd060*/  @P0 LOP3.LUT R5, R5, 0x20, RZ, 0xfc, !PT ;  /* 0x0000002005050812 */ /* 0x000fe400078efcff */
[----:B------:R-:W-:-:S02]  /*cd070*/  @P2 LOP3.LUT R6, R6, 0x8, RZ, 0xfc, !PT ;  /* 0x0000000806062812 */ /* 0x000fc400078efcff */
[----:B------:R-:W-:Y:S01]  /*cd080*/  ISETP.GE.AND P0, PT, R15, UR57, PT ;  /* 0x000000390f007c0c */ /* 0x000fe2000bf06270 */
[----:B------:R-:W-:Y:S01]  /*cd090*/  VIADD R15, R3, 0x186 ;  /* 0x00000186030f7836 */ /* 0x000fe20000000000 */
[----:B------:R-:W-:Y:S02]  /*cd0a0*/  ISETP.GE.AND P2, PT, R17, UR44, PT ;  /* 0x0000002c11007c0c */ /* 0x000fe4000bf46270 */
[----:B------:R-:W-:Y:S02]  /*cd0b0*/  LOP3.LUT R6, R6, 0xffffffef, RZ, 0xc0, !PT ;  /* 0xffffffef06067812 */ /* 0x000fe400078ec0ff */
[----:B------:R-:W-:Y:S02]  /*cd0c0*/  LOP3.LUT R5, R5, 0xffffdfff, RZ, 0xc0, !PT ;  /* 0xffffdfff05057812 */ /* 0x000fe400078ec0ff */
[----:B------:R-:W-:Y:S02]  /*cd0d0*/  @P1 LOP3.LUT R6, R6, 0x10, RZ, 0xfc, !PT ;  /* 0x0000001006061812 */ /* 0x000fe400078efcff */
[----:B------:R-:W-:Y:S01]  /*cd0e0*/  ISETP.GE.AND P1, PT, R15, UR55, PT ;  /* 0x000000370f007c0c */ /* 0x000fe2000bf26270 */
[C---:B------:R-:W-:Y:S01]  /*cd0f0*/  VIADD R15, R3.reuse, 0x188 ;  /* 0x00000188030f7836 */ /* 0x040fe20000000000 */
[----:B------:R-:W-:Y:S01]  /*cd100*/  LOP3.LUT R6, R6, 0xffffff7f, RZ, 0xc0, !PT ;  /* 0xffffff7f06067812 */ /* 0x000fe200078ec0ff */
[----:B------:R-:W-:Y:S01]  /*cd110*/  VIADD R17, R3, 0x187 ;  /* 0x0000018703117836 */ /* 0x000fe20000000000 */
[----:B------:R-:W-:-:S02]  /*cd120*/  @P0 LOP3.LUT R5, R5, 0x2000, RZ, 0xfc, !PT ;  /* 0x0000200005050812 */ /* 0x000fc400078efcff */
[----:B------:R-:W-:Y:S02]  /*cd130*/  @P2 LOP3.LUT R6, R6, 0x80, RZ, 0xfc, !PT ;  /* 0x0000008006062812 */ /* 0x000fe400078efcff */
[----:B------:R-:W-:Y:S02]  /*cd140*/  ISETP.GE.AND P2, PT, R15, UR56, PT ;  /* 0x000000380f007c0c */ /* 0x000fe4000bf46270 */
[----:B------:R-:W-:Y:S02]  /*cd150*/  LOP3.LUT R5, R5, 0xfffeffff, RZ, 0xc0, !PT ;  /* 0xfffeffff05057812 */ /* 0x000fe400078ec0ff */
[----:B------:R-:W-:Y:S01]  /*cd160*/  ISETP.GE.AND P0, PT, R17, UR6, PT ;  /* 0x0000000611007c0c */ /* 0x000fe2000bf06270 */
[----:B------:R-:W-:Y:S01]  /*cd170*/  VIADD R17, R3, 0x189 ;  /* 0x0000018903117836 */ /* 0x000fe20000000000 */
[----:B------:R-:W-:Y:S01]  /*cd180*/  @P1 LOP3.LUT R5, R5, 0x10000, RZ, 0xfc, !PT ;  /* 0x0001000005051812 */ /* 0x000fe200078efcff */
[----:B------:R-:W-:-:S03]  /*cd190*/  VIADD R15, R3, 0x18a ;  /* 0x0000018a030f7836 */ /* 0x000fc60000000000 */
[----:B------:R-:W-:Y:S02]  /*cd1a0*/  ISETP.GE.AND P1, PT, R17, UR54, PT ;  /* 0x0000003611007c0c */ /* 0x000fe4000bf26270 */
[----:B------:R-:W-:Y:S02]  /*cd1b0*/  LOP3.LUT R5, R5, 0xffdfffff, RZ, 0xc0, !PT ;  /* 0xffdfffff05057812 */ /* 0x000fe400078ec0ff */
[----:B------:R-:W-:Y:S02]  /*cd1c0*/  LOP3.LUT R6, R6, 0xfffffbff, RZ, 0xc0, !PT ;  /* 0xfffffbff06067812 */ /* 0x000fe400078ec0ff */
[----:B------:R-:W-:Y:S02]  /*cd1d0*/  @P2 LOP3.LUT R5, R5, 0x200000, RZ, 0xfc, !PT ;  /* 0x0020000005052812 */ /* 0x000fe400078efcff */
[----:B------:R-:W-:Y:S02]  /*cd1e0*/  @P0 LOP3.LUT R6, R6, 0x400, RZ, 0xfc, !PT ;  /* 0x0000040006060812 */ /* 0x000fe400078efcff */
[----:B------:R-:W-:Y:S01]  /*cd1f0*/  ISETP.GE.AND P0, PT, R15, UR59, PT ;  /* 0x0000003b0f007c0c */ /* 0x000fe2000bf06270 */
[----:B------:R-:W-:Y:S01]  /*cd200*/  VIADD R15, R3, 0x18c ;  /* 0x0000018c030f7836 */ /* 0x000fe20000000000 */
[----:B------:R-:W-:Y:S01]  /*cd210*/  LOP3.LUT R5, R5, 0xffbfffff, RZ, 0xc0, !PT ;  /* 0xffbfffff05057812 */ /* 0x000fe200078ec0ff */
[----:B------:R-:W-:-:S03]  /*cd220*/  VIADD R17, R3, 0x18b ;  /* 0x0000018b03117836 */ /* 0x000fc60000000000 */
[----:B------:R-:W-:Y:S02]  /*cd230*/  @P1 LOP3.LUT R5, R5, 0x400000, RZ, 0xfc, !PT ;  /* 0x0040000005051812 */ /* 0x000fe400078efcff */
[----:B------:R-:W-:Y:S02]  /*cd240*/  ISETP.GE.AND P1, PT, R15, UR8, PT ;  /* 0x000000080f007c0c */ /* 0x000fe4000bf26270 */
[----:B------:R-:W-:Y:S01]  /*cd250*/  ISETP.GE.AND P2, PT, R17, UR58, PT ;  /* 0x0000003a11007c0c */ /* 0x000fe2000bf46270 */
[----:B------:R-:W-:Y:S01]  /*cd260*/  VIADD R17, R3, 0x18d ;  /* 0x0000018d03117836 */ /* 0x000fe20000000000 */
[----:B------:R-:W-:Y:S02]  /*cd270*/  LOP3.LUT R5, R5, 0xfdffffff, RZ, 0xc0, !PT ;  /* 0xfdffffff05057812 */ /* 0x000fe400078ec0ff */
[----:B------:R-:W-:Y:S02]  /*cd280*/  LOP3.LUT R6, R6, 0xfffdffff, RZ, 0xc0, !PT ;  /* 0xfffdffff06067812 */ /* 0x000fe400078ec0ff */
[----:B------:R-:W-:-:S02]  /*cd290*/  @P0 LOP3.LUT R5, R5, 0x2000000, RZ, 0xfc, !PT ;  /* 0x0200000005050812 */ /* 0x000fc400078efcff */
[----:B------:R-:W-:Y:S01]  /*cd2a0*/  ISETP.GE.AND P0, PT, R17, UR10, PT ;  /* 0x0000000a11007c0c */ /* 0x000fe2000bf06270 */
[----:B------:R-:W-:Y:S01]  /*cd2b0*/  VIADD R15, R3, 0x18e ;  /* 0x0000018e030f7836 */ /* 0x000fe20000000000 */
[----:B------:R-:W-:Y:S02]  /*cd2c0*/  LOP3.LUT R5, R5, 0xf7ffffff, RZ, 0xc0, !PT ;  /* 0xf7ffffff05057812 */ /* 0x000fe400078ec0ff */
[----:B------:R-:W-:Y:S02]  /*cd2d0*/  @P1 LOP3.LUT R6, R6, 0x20000, RZ, 0xfc, !PT ;  /* 0x0002000006061812 */ /* 0x000fe400078efcff */
[----:B------:R-:W-:Y:S02]  /*cd2e0*/  @P2 LOP3.LUT R5, R5, 0x8000000, RZ, 0xfc, !PT ;  /* 0x0800000005052812 */ /* 0x000fe400078efcff */
[----:B------:R-:W-:Y:S02]  /*cd2f0*/  ISETP.GE.AND P2, PT, R15, UR12, PT ;  /* 0x0000000c0f007c0c */ /* 0x000fe4000bf46270 */
[----:B------:R-:W-:Y:S01]  /*cd300*/  LOP3.LUT R6, R6, 0xfff7ffff, RZ, 0xc0, !PT ;  /* 0xfff7ffff06067812 */ /* 0x000fe200078ec0ff */
[----:B------:R-:W-:-:S03]  /*cd310*/  VIADD R17, R3, 0x18f ;  /* 0x0000018f03117836 */ /* 0x000fc60000000000 */
        /* <DEDUP_REMOVED lines=16> */
[----:B------:R-:W-:-:S04]  /*cd420*/  @P2 LOP3.LUT R6, R6, 0x8000000, RZ, 0xfc, !PT ;  /* 0x0800000006062812 */ /* 0x000fc800078efcff */
[----:B------:R-:W-:Y:S02]  /*cd430*/  LOP3.LUT R6, R6, 0xdfffffff, RZ, 0xc0, !PT ;  /* 0xdfffffff06067812 */ /* 0x000fe400078ec0ff */
[----:B------:R-:W-:Y:S02]  /*cd440*/  R2UR UR60, R29 ;  /* 0x000000001d3c72ca */ /* 0x000fe400000e0000 */
[----:B------:R-:W2:Y:S01]  /*cd450*/  LDL.LU R29, [R1+0x2b40] ;  /* 0x002b4000011d7983 */ /* 0x000ea20000300800 */
[----:B------:R-:W-:Y:S02]  /*cd460*/  ISETP.GE.AND P2, PT, R15, UR24, PT ;  /* 0x000000180f007c0c */ /* 0x000fe4000bf46270 */
[----:B------:R-:W-:Y:S01]  /*cd470*/  @P1 LOP3.LUT R6, R6, 0x20000000, RZ, 0xfc, !PT ;  /* 0x2000000006061812 */ /* 0x000fe200078efcff */
[----:B------:R-:W3:Y:S01]  /*cd480*/  LDL.LU R15, [R1+0xb40] ;  /* 0x000b4000010f7983 */ /* 0x000ee20000300800 */
[----:B------:R-:W-:-:S03]  /*cd490*/  ISETP.GE.AND P1, PT, R4, UR26, PT ;  /* 0x0000001a04007c0c */ /* 0x000fc6000bf26270 */
[----:B------:R-:W4:Y:S01]  /*cd4a0*/  LDL.LU R4, [R1+0xd44] ;  /* 0x000d440001047983 */ /* 0x000f220000300800 */
[----:B------:R-:W-:-:S05]  /*cd4b0*/  VIADD R17, R3, 0x193 ;  /* 0x0000019303117836 */ /* 0x000fca0000000000 */
[----:B------:R-:W-:Y:S02]  /*cd4c0*/  ISETP.GE.AND P0, PT, R17, UR22, PT ;  /* 0x0000001611007c0c */ /* 0x000fe4000bf06270 */
[----:B------:R-:W-:Y:S01]  /*cd4d0*/  LOP3.LUT R5, R5, 0xfffffffd, RZ, 0xc0, !PT ;  /* 0xfffffffd05057812 */ /* 0x000fe200078ec0ff */
[----:B------:R-:W-:Y:S01]  /*cd4e0*/  VIADD R17, R3, 0x196 ;  /* 0x0000019603117836 */ /* 0x000fe20000000000 */
[----:B------:R-:W-:Y:S02]  /*cd4f0*/  LOP3.LUT R6, R6, 0xbfffffff, RZ, 0xc0, !PT ;  /* 0xbfffffff06067812 */ /* 0x000fe400078ec0ff */
[----:B------:R-:W-:Y:S02]  /*cd500*/  @P2 LOP3.LUT R5, R5, 0x2, RZ, 0xfc, !PT ;  /* 0x0000000205052812 */ /* 0x000fe400078efcff */
[----:B------:R-:W-:Y:S02]  /*cd510*/  R2UR UR42, R0 ;  /* 0x00000000002a72ca */ /* 0x000fe400000e0000 */
[----:B------:R-:W-:-:S03]  /*cd520*/  LOP3.LUT R5, R5, 0xfffffff7, RZ, 0xc0, !PT ;  /* 0xfffffff705057812 */ /* 0x000fc600078ec0ff */
[----:B------:R-:W-:Y:S02]  /*cd530*/  @P0 LOP3.LUT R6, R6, 0x40000000, RZ, 0xfc, !PT ;  /* 0x4000000006060812 */ /* 0x000fe400078efcff */
[----:B------:R-:W-:Y:S01]  /*cd540*/  ISETP.GE.AND P0, PT, R17, UR28, PT ;  /* 0x0000001c11007c0c */ /* 0x000fe2000bf06270 */
[----:B------:R-:W-:Y:S01]  /*cd550*/  VIADD R0, R3, 0x197 ;  /* 0x0000019703007836 */ /* 0x000fe20000000000 */
[----:B------:R-:W-:Y:S01]  /*cd560*/  @P1 LOP3.LUT R5, R5, 0x8, RZ, 0xfc, !PT ;  /* 0x0000000805051812 */ /* 0x000fe200078efcff */
[----:B------:R-:W-:-:S03]  /*cd570*/  VIADD R17, R3, 0x198 ;  /* 0x0000019803117836 */ /* 0x000fc60000000000 */
[----:B------:R-:W-:Y:S02]  /*cd580*/  ISETP.GE.AND P2, PT, R0, UR30, PT ;  /* 0x0000001e00007c0c */ /* 0x000fe4000bf46270 */
[----:B------:R-:W-:Y:S02]  /*cd590*/  LOP3.LUT R5, R5, 0xffffffef, RZ, 0xc0, !PT ;  /* 0xffffffef05057812 */ /* 0x000fe400078ec0ff */
[----:B------:R-:W-:-:S03]  /*cd5a0*/  R2UR UR34, R12 ;  /* 0x000000000c2272ca */ /* 0x000fc600000e0000 */
[----:B------:R-:W-:Y:S02]  /*cd5b0*/  @P0 LOP3.LUT R5, R5, 0x10, RZ, 0xfc, !PT ;  /* 0x0000001005050812 */ /* 0x000fe400078efcff */
[----:B------:R-:W-:Y:S02]  /*cd5c0*/  ISETP.GE.AND P1, PT, R17, UR32, PT ;  /* 0x0000002011007c0c */ /* 0x000fe4000bf26270 */
[----:B------:R-:W-:Y:S01]  /*cd5d0*/  LOP3.LUT R5, R5, 0xffffff7f, RZ, 0xc0, !PT ;  /* 0xffffff7f05057812 */ /* 0x000fe200078ec0ff */
[----:B------:R-:W-:-:S03]  /*cd5e0*/  VIADD R0, R3, 0x199 ;  /* 0x0000019903007836 */ /* 0x000fc60000000000 */
[----:B------:R-:W-:Y:S02]  /*cd5f0*/  @P2 LOP3.LUT R5, R5, 0x80, RZ, 0xfc, !PT ;  /* 0x0000008005052812 */ /* 0x000fe400078efcff */
[----:B------:R-:W-:Y:S02]  /*cd600*/  ISETP.GE.AND P0, PT, R0, UR34, PT ;  /* 0x0000002200007c0c */ /* 0x000fe4000bf06270 */
[----:B------:R-:W-:Y:S01]  /*cd610*/  LOP3.LUT R5, R5, 0xfffffdff, RZ, 0xc0, !PT ;  /* 0xfffffdff05057812 */ /* 0x000fe200078ec0ff */
[----:B------:R-:W-:Y:S01]  /*cd620*/  VIADD R0, R3, 0x19d ;  /* 0x0000019d03007836 */ /* 0x000fe20000000000 */
[----:B------:R-:W-:Y:S02]  /*cd630*/  R2UR UR36, R2 ;  /* 0x00000000022472ca */ /* 0x000fe400000e0000 */
[----:B------:R-:W-:Y:S01]  /*cd640*/  @P1 LOP3.LUT R5, R5, 0x200, RZ, 0xfc, !PT ;  /* 0x0000020005051812 */ /* 0x000fe200078efcff */
[C---:B------:R-:W-:Y:S01]  /*cd650*/  VIADD R12, R3.reuse, 0x19b ;  /* 0x0000019b030c7836 */ /* 0x040fe20000000000 */
[----:B------:R-:W-:Y:S01]  /*cd660*/  ISETP.GE.AND P2, PT, R0, UR42, PT ;  /* 0x0000002a00007c0c */ /* 0x000fe2000bf46270 */
[----:B------:R-:W-:Y:S01]  /*cd670*/  VIADD R2, R3, 0x19c ;  /* 0x0000019c03027836 */ /* 0x000fe20000000000 */
[----:B------:R-:W-:Y:S01]  /*cd680*/  LOP3.LUT R5, R5, 0xffffefff, RZ, 0xc0, !PT ;  /* 0xffffefff05057812 */ /* 0x000fe200078ec0ff */
[----:B------:R-:W-:Y:S01]  /*cd690*/  VIADD R0, R3, 0x19f ;  /* 0x0000019f03007836 */ /* 0x000fe20000000000 */
[----:B------:R-:W-:-:S02]  /*cd6a0*/  ISETP.GE.AND P4, PT, R12, UR38, PT ;  /* 0x000000260c007c0c */ /* 0x000fc4000bf86270 */
[----:B------:R-:W-:Y:S01]  /*cd6b0*/  @P0 LOP3.LUT R5, R5, 0x1000, RZ, 0xfc, !PT ;  /* 0x0000100005050812 */ /* 0x000fe200078efcff */
[----:B------:R-:W3:Y:S01]  /*cd6c0*/  LDL.LU R12, [R1+0x2b3c] ;  /* 0x002b3c00010c7983 */ /* 0x000ee20000300800 */
[----:B------:R-:W-:Y:S02]  /*cd6d0*/  ISETP.GE.AND P3, PT, R2, UR40, PT ;  /* 0x0000002802007c0c */ /* 0x000fe4000bf66270 */
[----:B------:R-:W-:Y:S01]  /*cd6e0*/  ISETP.GE.AND P0, PT, R0, UR61, PT ;  /* 0x0000003d00007c0c */ /* 0x000fe2000bf06270 */
[----:B------:R-:W3:Y:S04]  /*cd6f0*/  LDL.LU R2, [R1+0x2b38] ;  /* 0x002b380001027983 */ /* 0x000ee80000300800 */
[----:B------:R-:W3:Y:S01]  /*cd700*/  LDL.LU R0, [R1+0x2b34] ;  /* 0x002b340001007983 */ /* 0x000ee20000300800 */
[----:B----4-:R-:W-:-:S03]  /*cd710*/  R2UR UR61, R4 ;  /* 0x00000000043d72ca */ /* 0x010fc600000e0000 */
[----:B------:R-:W4:Y:S01]  /*cd720*/  LDL.LU R4, [R1+0x2b30] ;  /* 0x002b300001047983 */ /* 0x000f220000300800 */
[----:B------:R-:W-:-:S05]  /*cd730*/  VIADD R17, R3, 0x19a ;  /* 0x0000019a03117836 */ /* 0x000fca0000000000 */
[----:B------:R-:W-:Y:S01]  /*cd740*/  ISETP.GE.AND P5, PT, R17, UR36, PT ;  /* 0x0000002411007c0c */ /* 0x000fe2000bfa6270 */
[----:B------:R-:W-:Y:S01]  /*cd750*/  VIADD R17, R3, 0x19e ;  /* 0x0000019e03117836 */ /* 0x000fe20000000000 */
[----:B--2---:R-:W-:-:S04]  /*cd760*/  LOP3.LUT R29, R29, 0xfffff7ff, RZ, 0xc0, !PT ;  /* 0xfffff7ff1d1d7812 */ /* 0x004fc800078ec0ff */
[----:B------:R-:W-:Y:S01]  /*cd770*/  ISETP.GE.AND P1, PT, R17, UR60, PT ;  /* 0x0000003c11007c0c */ /* 0x000fe2000bf26270 */
[----:B------:R-:W-:-:S06]  /*cd780*/  VIADD R17, R3, 0x1a0 ;  /* 0x000001a003117836 */ /* 0x000fcc0000000000 */
[----:B------:R-:W-:Y:S02]  /*cd790*/  @P5 LOP3.LUT R29, R29, 0x800, RZ, 0xfc, !PT ;  /* 0x000008001d1d5812 */ /* 0x000fe400078efcff */
[----:B------:R-:W-:Y:S02]  /*cd7a0*/  LOP3.LUT P5, RZ, R9, 0x8, RZ, 0xc0, !PT ;  /* 0x0000000809ff7812 */ /* 0x000fe400078ac0ff */
[----:B------:R-:W-:Y:S02]  /*cd7b0*/  ISETP.GE.AND P6, PT, R17, UR43, PT ;  /* 0x0000002b11007c0c */ /* 0x000fe4000bfc6270 */
[----:B---3--:R-:W-:Y:S01]  /*cd7c0*/  R2UR UR60, R15 ;  /* 0x000000000f3c72ca */ /* 0x008fe200000e0000 */
[----:B------:R-:W-:Y:S01]  /*cd7d0*/  VIADD R15, R3, 0x1a1 ;  /* 0x000001a1030f7836 */ /* 0x000fe20000000000 */
[----:B------:R-:W-:-:S07]  /*cd7e0*/  LOP3.LUT R29, R29, 0xffffefff, RZ, 0xc0, !PT ;  /* 0xffffefff1d1d7812 */ /* 0x000fce00078ec0ff */
[----:B------:R-:W-:Y:S02]  /*cd7f0*/  @P5 LOP3.LUT R29, R29, 0x1000, RZ, 0xfc, !PT ;  /* 0x000010001d1d5812 */ /* 0x000fe400078efcff */
[----:B------:R-:W-:Y:S01]  /*cd800*/  ISETP.GE.AND P5, PT, R15, UR41, PT ;  /* 0x000000290f007c0c */ /* 0x000fe2000bfa6270 */
[C---:B------:R-:W-:Y:S02]  /*cd810*/  VIADD R17, R3.reuse, 0x1a2 ;  /* 0x000001a203117836 */ /* 0x040fe40000000000 */
[----:B------:R-:W-:Y:S01]  /*cd820*/  VIADD R15, R3, 0x1a3 ;  /* 0x000001a3030f7836 */ /* 0x000fe20000000000 */
[----:B----4-:R-:W-:-:S04]  /*cd830*/  LOP3.LUT R4, R4, 0xfffffffd, RZ, 0xc0, !PT ;  /* 0xfffffffd04047812 */ /* 0x010fc800078ec0ff */
[----:B------:R-:W-:-:S04]  /*cd840*/  @P6 LOP3.LUT R4, R4, 0x2, RZ, 0xfc, !PT ;  /* 0x0000000204046812 */ /* 0x000fc800078efcff */
[----:B------:R-:W-:Y:S02]  /*cd850*/  LOP3.LUT R4, R4, 0xfffffff7, RZ, 0xc0, !PT ;  /* 0xfffffff704047812 */ /* 0x000fe400078ec0ff */
[----:B------:R-:W-:Y:S02]  /*cd860*/  ISETP.GE.AND P6, PT, R17, UR39, PT ;  /* 0x0000002711007c0c */ /* 0x000fe4000bfc6270 */
[----:B------:R-:W-:Y:S01]  /*cd870*/  @P5 LOP3.LUT R4, R4, 0x8, RZ, 0xfc, !PT ;  /* 0x0000000804045812 */ /* 0x000fe200078efcff */
[----:B------:R-:W2:Y:S01]  /*cd880*/  LDL.LU R17, [R1+0x2b2c] ;  /* 0x002b2c0001117983 */ /* 0x000ea20000300800 */
[----:B------:R-:W-:-:S03]  /*cd890*/  ISETP.GE.AND P5, PT, R15, UR37, PT ;  /* 0x000000250f007c0c */ /* 0x000fc6000bfa6270 */
[----:B------:R-:W3:Y:S01]  /*cd8a0*/  LDL.LU R15, [R1+0x2b28] ;  /* 0x002b2800010f7983 */ /* 0x000ee20000300800 */
[----:B------:R-:W-:-:S05]  /*cd8b0*/  LOP3.LUT R4, R4, 0xffffffdf, RZ, 0xc0, !PT ;  /* 0xffffffdf04047812 */ /* 0x000fca00078ec0ff */
[----:B------:R-:W-:-:S04]  /*cd8c0*/  @P6 LOP3.LUT R4, R4, 0x20, RZ, 0xfc, !PT ;  /* 0x0000002004046812 */ /* 0x000fc800078efcff */
[----:B------:R-:W-:-:S04]  /*cd8d0*/  LOP3.LUT R4, R4, 0xfffffeff, RZ, 0xc0, !PT ;  /* 0xfffffeff04047812 */ /* 0x000fc800078ec0ff */
[----:B------:R-:W-:-:S04]  /*cd8e0*/  @P5 LOP3.LUT R4, R4, 0x100, RZ, 0xfc, !PT ;  /* 0x0000010004045812 */ /* 0x000fc800078efcff */
[----:B------:R-:W-:Y:S02]  /*cd8f0*/  LOP3.LUT R4, R4, 0xfffffdff, RZ, 0xc0, !PT ;  /* 0xfffffdff04047812 */ /* 0x000fe400078ec0ff */
[----:B---3--:R-:W-:Y:S02]  /*cd900*/  ISETP.GE.AND P6, PT, R15, UR35, PT ;  /* 0x000000230f007c0c */ /* 0x008fe4000bfc6270 */
[----:B--2---:R-:W-:Y:S01]  /*cd910*/  ISETP.GE.AND P5, PT, R17, UR33, PT ;  /* 0x0000002111007c0c */ /* 0x004fe2000bfa6270 */
[----:B------:R-:W2:Y:S04]  /*cd920*/  LDL.LU R15, [R1+0x2b24] ;  /* 0x002b2400010f7983 */ /* 0x000ea80000300800 */
[----:B------:R-:W3:Y:S06]  /*cd930*/  LDL.LU R17, [R1+0x2b20] ;  /* 0x002b200001117983 */ /* 0x000eec0000300800 */
[----:B------:R-:W-:-:S04]  /*cd940*/  @P6 LOP3.LUT R4, R4, 0x200, RZ, 0xfc, !PT ;  /* 0x0000020004046812 */ /* 0x000fc800078efcff */
[----:B------:R-:W-:Y:S02]  /*cd950*/  LOP3.LUT R4, R4, 0xffffefff, RZ, 0xc0, !PT ;  /* 0xffffefff04047812 */ /* 0x000fe400078ec0ff */
[----:B------:R-:W-:Y:S02]  /*cd960*/  ISETP.GE.AND P6, PT, R0, UR31, PT ;  /* 0x0000001f00007c0c */ /* 0x000fe4000bfc6270 */
[----:B------:R-:W-:Y:S01]  /*cd970*/  @P5 LOP3.LUT R4, R4, 0x1000, RZ, 0xfc, !PT ;  /* 0x0000100004045812 */ /* 0x000fe200078efcff */
[----:B------:R-:W4:Y:S01]  /*cd980*/  LDL.LU R0, [R1+0x2b1c] ;  /* 0x002b1c0001007983 */ /* 0x000f220000300800 */
[----:B------:R-:W-:-:S03]  /*cd990*/  ISETP.GE.AND P5, PT, R2, UR29, PT ;  /* 0x0000001d02007c0c */ /* 0x000fc6000bfa6270 */
[----:B------:R-:W2:Y:S01]  /*cd9a0*/  LDL.LU R2, [R1+0x2b18] ;  /* 0x002b180001027983 */ /* 0x000ea20000300800 */
[----:B------:R-:W-:-:S05]  /*cd9b0*/  LOP3.LUT R4, R4, 0xffffbfff, RZ, 0xc0, !PT ;  /* 0xffffbfff04047812 */ /* 0x000fca00078ec0ff */
[----:B------:R-:W-:Y:S02]  /*cd9c0*/  @P6 LOP3.LUT R4, R4, 0x4000, RZ, 0xfc, !PT ;  /* 0x0000400004046812 */ /* 0x000fe400078efcff */
[----:B------:R-:W-:Y:S02]  /*cd9d0*/  ISETP.GE.AND P6, PT, R12, UR27, PT ;  /* 0x0000001b0c007c0c */ /* 0x000fe4000bfc6270 */
[----:B------:R-:W-:Y:S01]  /*cd9e0*/  LOP3.LUT R4, R4, 0xfffeffff, RZ, 0xc0, !PT ;  /* 0xfffeffff04047812 */ /* 0x000fe200078ec0ff */
[----:B------:R-:W3:Y:S03]  /*cd9f0*/  LDL.LU R12, [R1+0x2b14] ;  /* 0x002b1400010c7983 */ /* 0x000ee60000300800 */
[----:B------:R-:W-:Y:S02]  /*cda00*/  @P5 LOP3.LUT R4, R4, 0x10000, RZ, 0xfc, !PT ;  /* 0x0001000004045812 */ /* 0x000fe400078efcff */
[----:B------:R-:W-:-:S02]  /*cda10*/  ISETP.GE.AND P5, PT, R28, UR25, PT ;  /* 0x000000191c007c0c */ /* 0x000fc4000bfa6270 */
[----:B------:R-:W-:Y:S01]  /*cda20*/  LOP3.LUT R4, R4, 0xfff7ffff, RZ, 0xc0, !PT ;  /* 0xfff7ffff04047812 */ /* 0x000fe200078ec0ff */
[----:B------:R-:W3:Y:S03]  /*cda30*/  LDL.LU R28, [R1+0x2b10] ;  /* 0x002b1000011c7983 */ /* 0x000ee60000300800 */
[----:B------:R-:W-:Y:S02]  /*cda40*/  @P6 LOP3.LUT R4, R4, 0x80000, RZ, 0xfc, !PT ;  /* 0x0008000004046812 */ /* 0x000fe400078efcff */
[----:B------:R-:W-:Y:S02]  /*cda50*/  ISETP.GE.AND P6, PT, R27, UR23, PT ;  /* 0x000000171b007c0c */ /* 0x000fe4000bfc6270 */
[----:B------:R-:W-:Y:S01]  /*cda60*/  LOP3.LUT R4, R4, 0xffefffff, RZ, 0xc0, !PT ;  /* 0xffefffff04047812 */ /* 0x000fe200078ec0ff */
[----:B------:R-:W3:Y:S03]  /*cda70*/  LDL.LU R27, [R1+0x2b0c] ;  /* 0x002b0c00011b7983 */ /* 0x000ee60000300800 */
[----:B------:R-:W-:-:S02]  /*cda80*/  @P5 LOP3.LUT R4, R4, 0x100000, RZ, 0xfc, !PT ;  /* 0x0010000004045812 */ /* 0x000fc400078efcff */
[----:B------:R-:W-:Y:S02]  /*cda90*/  ISETP.GE.AND P5, PT, R26, UR21, PT ;  /* 0x000000151a007c0c */ /* 0x000fe4000bfa6270 */
[----:B------:R-:W-:Y:S01]  /*cdaa0*/  LOP3.LUT R4, R4, 0xff7fffff, RZ, 0xc0, !PT ;  /* 0xff7fffff04047812 */ /* 0x000fe200078ec0ff */
[----:B------:R-:W3:Y:S03]  /*cdab0*/  LDL.LU R26, [R1+0x2b08] ;  /* 0x002b0800011a7983 */ /* 0x000ee60000300800 */
[----:B------:R-:W-:Y:S02]  /*cdac0*/  @P6 LOP3.LUT R4, R4, 0x800000, RZ, 0xfc, !PT ;  /* 0x0080000004046812 */ /* 0x000fe400078efcff */
[----:B------:R-:W-:Y:S02]  /*cdad0*/  ISETP.GE.AND P6, PT, R11, UR19, PT ;  /* 0x000000130b007c0c */ /* 0x000fe4000bfc6270 */
[----:B------:R-:W-:Y:S01]  /*cdae0*/  LOP3.LUT R4, R4, 0xfdffffff, RZ, 0xc0, !PT ;  /* 0xfdffffff04047812 */ /* 0x000fe200078ec0ff */
[----:B------:R-:W3:Y:S03]  /*cdaf0*/  LDL.LU R11, [R1+0x2b04] ;  /* 0x002b0400010b7983 */ /* 0x000ee60000300800 */
[----:B------:R-:W-:-:S04]  /*cdb00*/  @P5 LOP3.LUT R4, R4, 0x2000000, RZ, 0xfc, !PT ;  /* 0x0200000004045812 */ /* 0x000fc800078efcff */
[----:B------:R-:W-:Y:S02]  /*cdb10*/  LOP3.LUT R4, R4, 0xf7ffffff, RZ, 0xc0, !PT ;  /* 0xf7ffffff04047812 */ /* 0x000fe400078ec0ff */
[----:B------:R-:W-:Y:S02]  /*cdb20*/  ISETP.GE.AND P5, PT, R13, UR17, PT ;  /* 0x000000110d007c0c */ /* 0x000fe4000bfa6270 */
[----:B------:R-:W-:Y:S01]  /*cdb30*/  @P6 LOP3.LUT R4, R4, 0x8000000, RZ, 0xfc, !PT ;  /* 0x0800000004046812 */ /* 0x000fe200078efcff */
[----:B------:R-:W3:Y:S01]  /*cdb40*/  LDL.LU R13, [R1+0x2b00] ;  /* 0x002b0000010d7983 */ /* 0x000ee20000300800 */
[----:B------:R-:W-:-:S03]  /*cdb50*/  ISETP.GE.AND P6, PT, R16, UR15, PT ;  /* 0x0000000f10007c0c */ /* 0x000fc6000bfc6270 */
[----:B------:R-:W3:Y:S01]  /*cdb60*/  LDL.LU R16, [R1+0xd40] ;  /* 0x000d400001107983 */ /* 0x000ee20000300800 */
        /* <DEDUP_REMOVED lines=8> */
[----:B------:R-:W3:Y:S01]  /*cdbf0*/  LDL.LU R20, [R1+0x2af8] ;  /* 0x002af80001147983 */ /* 0x000ee20000300800 */
[----:B--2---:R-:W-:-:S04]  /*cdc00*/  LOP3.LUT R2, R2, 0xfffffffb, RZ, 0xc0, !PT ;  /* 0xfffffffb02027812 */ /* 0x004fc800078ec0ff */
[----:B------:R-:W-:Y:S02]  /*cdc10*/  @P5 LOP3.LUT R2, R2, 0x4, RZ, 0xfc, !PT ;  /* 0x0000000402025812 */ /* 0x000fe400078efcff */
[----:B------:R-:W-:Y:S02]  /*cdc20*/  ISETP.GE.AND P5, PT, R22, UR9, PT ;  /* 0x0000000916007c0c */ /* 0x000fe4000bfa6270 */
[----:B------:R-:W-:Y:S01]  /*cdc30*/  LOP3.LUT R2, R2, 0xffffffef, RZ, 0xc0, !PT ;  /* 0xffffffef02027812 */ /* 0x000fe200078ec0ff */
[----:B------:R-:W2:Y:S01]  /*cdc40*/  LDL.LU R22, [R1+0x2af4] ;  /* 0x002af40001167983 */ /* 0x000ea20000300800 */
[----:B----4-:R-:W-:Y:S02]  /*cdc50*/  LOP3.LUT R0, R0, 0xbfffffff, RZ, 0xc0, !PT ;  /* 0xbfffffff00007812 */ /* 0x010fe400078ec0ff */
[----:B------:R-:W-:Y:S02]  /*cdc60*/  @P6 LOP3.LUT R2, R2, 0x10, RZ, 0xfc, !PT ;  /* 0x0000001002026812 */ /* 0x000fe400078efcff */
[----:B------:R-:W-:-:S02]  /*cdc70*/  ISETP.GE.AND P6, PT, R21, UR7, PT ;  /* 0x0000000715007c0c */ /* 0x000fc4000bfc6270 */
[----:B------:R-:W4:Y:S03]  /*cdc80*/  LDL.LU R21, [R1+0x2af0] ;  /* 0x002af00001157983 */ /* 0x000f260000300800 */
[----:B------:R-:W-:Y:S02]  /*cdc90*/  @P5 LOP3.LUT R0, R0, 0x40000000, RZ, 0xfc, !PT ;  /* 0x4000000000005812 */ /* 0x000fe400078efcff */
[----:B------:R-:W-:Y:S02]  /*cdca0*/  ISETP.GE.AND P5, PT, R23, UR5, PT ;  /* 0x0000000517007c0c */ /* 0x000fe4000bfa6270 */
[----:B------:R-:W-:Y:S01]  /*cdcb0*/  LOP3.LUT R0, R0, 0xdfffffff, RZ, 0xc0, !PT ;  /* 0xdfffffff00007812 */ /* 0x000fe200078ec0ff */
[----:B------:R-:W2:Y:S03]  /*cdcc0*/  LDL.LU R23, [R1+0x2aec] ;  /* 0x002aec0001177983 */ /* 0x000ea60000300800 */
[----:B------:R-:W-:-:S04]  /*cdcd0*/  @P6 LOP3.LUT R0, R0, 0x20000000, RZ, 0xfc, !PT ;  /* 0x2000000000006812 */ /* 0x000fc800078efcff */
[----:B------:R-:W-:-:S04]  /*cdce0*/  LOP3.LUT R0, R0, 0xfbffffff, RZ, 0xc0, !PT ;  /* 0xfbffffff00007812 */ /* 0x000fc800078ec0ff */
[----:B------:R-:W-:Y:S02]  /*cdcf0*/  @P5 LOP3.LUT R0, R0, 0x4000000, RZ, 0xfc, !PT ;  /* 0x0400000000005812 */ /* 0x000fe400078efcff */
[----:B------:R-:W-:Y:S02]  /*cdd00*/  ISETP.GE.AND P5, PT, R25, UR49, PT ;  /* 0x0000003119007c0c */ /* 0x000fe4000bfa6270 */
[----:B------:R-:W-:-:S11]  /*cdd10*/  LOP3.LUT R0, R0, 0xfeffffff, RZ, 0xc0, !PT ;  /* 0xfeffffff00007812 */ /* 0x000fd600078ec0ff */
[----:B------:R-:W-:Y:S02]  /*cdd20*/  @P5 LOP3.LUT R0, R0, 0x1000000, RZ, 0xfc, !PT ;  /* 0x0100000000005812 */ /* 0x000fe400078efcff */
[----:B------:R-:W-:Y:S02]  /*cdd30*/  ISETP.GE.AND P5, PT, R18, UR53, PT ;  /* 0x0000003512007c0c */ /* 0x000fe4000bfa6270 */
[----:B------:R-:W-:-:S11]  /*cdd40*/  LOP3.LUT R0, R0, 0xfff7ffff, RZ, 0xc0, !PT ;  /* 0xfff7ffff00007812 */ /* 0x000fd600078ec0ff */
[----:B------:R-:W-:Y:S02]  /*cdd50*/  @P5 LOP3.LUT R0, R0, 0x80000, RZ, 0xfc, !PT ;  /* 0x0008000000005812 */ /* 0x000fe400078efcff */
[----:B------:R-:W-:Y:S02]  /*cdd60*/  ISETP.GE.AND P5, PT, R14, UR51, PT ;  /* 0x000000330e007c0c */ /* 0x000fe4000bfa6270 */
[----:B------:R-:W-:-:S11]  /*cdd70*/  LOP3.LUT R0, R0, 0xffbfffff, RZ, 0xc0, !PT ;  /* 0xffbfffff00007812 */ /* 0x000fd600078ec0ff */
[----:B------:R-:W-:Y:S02]  /*cdd80*/  @P5 LOP3.LUT R0, R0, 0x400000, RZ, 0xfc, !PT ;  /* 0x0040000000005812 */ /* 0x000fe400078efcff */
[----:B------:R-:W-:-:S13]  /*cdd90*/  ISETP.GE.AND P5, PT, R15, UR60, PT ;  /* 0x0000003c0f007c0c */ /* 0x000fda000bfa6270 */
[----:B------:R-:W-:Y:S02]  /*cdda0*/  @P5 LOP3.LUT R10, R10, 0x1, RZ, 0xfc, !PT ;  /* 0x000000010a0a5812 */ /* 0x000fe400078efcff */
[----:B------:R-:W-:Y:S02]  /*cddb0*/  ISETP.GE.AND P5, PT, R3, UR45, PT ;  /* 0x0000002d03007c0c */ /* 0x000fe4000bfa6270 */
[----:B------:R-:W-:Y:S02]  /*cddc0*/  LOP3.LUT R10, R10, 0xfffffffb, RZ, 0xc0, !PT ;  /* 0xfffffffb0a0a7812 */ /* 0x000fe400078ec0ff */
[----:B------:R-:W-:Y:S02]  /*cddd0*/  ISETP.GE.AND P6, PT, R24, UR47, PT ;  /* 0x0000002f18007c0c */ /* 0x000fe4000bfc6270 */
[----:B------:R-:W2:Y:S01]  /*cdde0*/  LDL.LU R24, [R1+0x2ae8] ;  /* 0x002ae80001187983 */ /* 0x000ea20000300800 */
[----:B---3--:R-:W-:-:S03]  /*cddf0*/  R2UR UR60, R16 ;  /* 0x00000000103c72ca */ /* 0x008fc600000e0000 */
[----:B------:R-:W3:Y:S03]  /*cde00*/  LDL.LU R25, [R1+0x2ae4] ;  /* 0x002ae40001197983 */ /* 0x000ee60000300800 */
[----:B------:R-:W-:Y:S01]  /*cde10*/  @P5 LOP3.LUT R10, R10, 0x4, RZ, 0xfc, !PT ;  /* 0x000000040a0a5812 */ /* 0x000fe200078efcff */
[----:B------:R-:W4:Y:S01]  /*cde20*/  LDL.LU R18, [R1+0x2ae0] ;  /* 0x002ae00001127983 */ /* 0x000f220000300800 */
[----:B------:R-:W-:-:S03]  /*cde30*/  LOP3.LUT P5, RZ, R29, 0x1000, RZ, 0xc0, !PT ;  /* 0x000010001dff7812 */ /* 0x000fc600078ac0ff */
[----:B------:R-:W2:Y:S01]  /*cde40*/  LDL.LU R14, [R1+0x2adc] ;  /* 0x002adc00010e7983 */ /* 0x000ea20000300800 */
[----:B------:R-:W-:-:S03]  /*cde50*/  ISETP.LT.AND P5, PT, R17, UR4, !P5 ;  /* 0x0000000411007c0c */ /* 0x000fc6000efa1270 */
[----:B------:R-:W2:Y:S04]  /*cde60*/  LDL.LU R15, [R1+0x2ad8] ;  /* 0x002ad800010f7983 */ /* 0x000ea80000300800 */
[----:B------:R-:W3:Y:S04]  /*cde70*/  LDL.LU R16, [R1+0x2ad4] ;  /* 0x002ad40001107983 */ /* 0x000ee80000300800 */
[----:B------:R-:W3:Y:S01]  /*cde80*/  LDL.LU R17, [R1+0x2ad0] ;  /* 0x002ad00001117983 */ /* 0x000ee20000300800 */
[----:B------:R-:W-:-:S04]  /*cde90*/  LOP3.LUT R8, R8, 0xfffeffff, RZ, 0xc0, !PT ;  /* 0xfffeffff08087812 */ /* 0x000fc800078ec0ff */
[----:B------:R-:W-:Y:S02]  /*cdea0*/  @P5 LOP3.LUT R8, R8, 0x10000, RZ, 0xfc, !PT ;  /* 0x0001000008085812 */ /* 0x000fe400078efcff */
[----:B------:R-:W-:Y:S01]  /*cdeb0*/  LOP3.LUT P5, RZ, R29, 0x800, RZ, 0xc0, !PT ;  /* 0x000008001dff7812 */ /* 0x000fe200078ac0ff */
[----:B--2---:R0:W-:Y:S01]  /*cdec0*/  STL.64 [R1+0x2d88], R14 ;  /* 0x002d880e01007387 */ /* 0x0041e20000100a00 */
[----:B----4-:R-:W-:Y:S01]  /*cded0*/  LOP3.LUT R18, R18, 0xfffeffff, RZ, 0xc0, !PT ;  /* 0xfffeffff12127812 */ /* 0x010fe200078ec0ff */
[----:B------:R-:W-:Y:S01]  /*cdee0*/  ULDC UR5, c[0x0][0x228] ;  /* 0x00008a0000057ab9 */ /* 0x000fe20000000800 */
[----:B------:R-:W-:Y:S01]  /*cdef0*/  ULDC.64 UR6, c[0x0][0x228] ;  /* 0x00008a0000067ab9 */ /* 0x000fe20000000a00 */
        /* <DEDUP_REMOVED lines=8> */
[----:B0-----:R-:W2:Y:S01]  /*cdf80*/  LDL R15, [R1+0xd00] ;  /* 0x000d0000010f7983 */ /* 0x001ea20000100800 */
[----:B------:R-:W-:Y:S01]  /*cdf90*/  ULDC.64 UR24, c[0x0][0x228] ;  /* 0x00008a0000187ab9 */ /* 0x000fe20000000a00 */
[----:B------:R-:W-:Y:S01]  /*cdfa0*/  ULDC.64 UR26, c[0x0][0x228] ;  /* 0x00008a00001a7ab9 */ /* 0x000fe20000000a00 */
[----:B------:R-:W-:Y:S01]  /*cdfb0*/  ULDC.64 UR28, c[0x0][0x228] ;  /* 0x00008a00001c7ab9 */ /* 0x000fe20000000a00 */
[----:B------:R-:W-:Y:S01]  /*cdfc0*/  STL [R1+0x2d00], R8 ;  /* 0x002d000801007387 */ /* 0x000fe20000100800 */
        /* <DEDUP_REMOVED lines=19> */
[----:B------:R-:W-:Y:S04]  /*ce100*/  STL [R1+0x2c60], R26 ;  /* 0x002c601a01007387 */ /* 0x000fe80000100800 */
[----:B------:R-:W-:Y:S04]  /*ce110*/  STL [R1+0x2c58], R11 ;  /* 0x002c580b01007387 */ /* 0x000fe80000100800 */
[----:B------:R-:W-:Y:S04]  /*ce120*/  STL [R1+0x2c24], R21 ;  /* 0x002c241501007387 */ /* 0x000fe80000100800 */
[----:B------:R-:W-:Y:S04]  /*ce130*/  STL [R1+0x2c20], R22 ;  /* 0x002c201601007387 */ /* 0x000fe80000100800 */
[----:B------:R0:W-:Y:S04]  /*ce140*/  STL [R1+0x2c1c], R20 ;  /* 0x002c1c1401007387 */ /* 0x0001e80000100800 */
[----:B------:R-:W-:Y:S04]  /*ce150*/  STL [R1+0x2c08], R23 ;  /* 0x002c081701007387 */ /* 0x000fe80000100800 */
[----:B------:R1:W-:Y:S04]  /*ce160*/  STL [R1+0x2c14], R23 ;  /* 0x002c141701007387 */ /* 0x0003e80000100800 */
[----:B0-----:R-:W4:Y:S04]  /*ce170*/  LDL.LU R20, [R1+0x20] ;  /* 0x0000200001147983 */ /* 0x001f280000300800 */
[----:B------:R-:W4:Y:S04]  /*ce180*/  LDL.LU R21, [R1+0x24] ;  /* 0x0000240001157983 */ /* 0x000f280000300800 */
[----:B------:R-:W4:Y:S04]  /*ce190*/  LDL.LU R22, [R1+0x28] ;  /* 0x0000280001167983 */ /* 0x000f280000300800 */
[----:B-1----:R-:W4:Y:S04]  /*ce1a0*/  LDL.LU R23, [R1+0x2c] ;  /* 0x00002c0001177983 */ /* 0x002f280000300800 */
[----:B------:R-:W2:Y:S04]  /*ce1b0*/  LDL.LU R29, [R1+0xd30] ;  /* 0x000d3000011d7983 */ /* 0x000ea80000300800 */
[----:B------:R0:W-:Y:S04]  /*ce1c0*/  STL [R1+0x2c00], R24 ;  /* 0x002c001801007387 */ /* 0x0001e80000100800 */
[----:B---3--:R1:W-:Y:S04]  /*ce1d0*/  STL [R1+0x2bd4], R25 ;  /* 0x002bd41901007387 */ /* 0x0083e80000100800 */
[----:B0-----:R-:W3:Y:S04]  /*ce1e0*/  LDL.LU R24, [R1+0x10] ;  /* 0x0000100001187983 */ /* 0x001ee80000300800 */
[----:B-1----:R-:W3:Y:S04]  /*ce1f0*/  LDL.LU R25, [R1+0x14] ;  /* 0x0000140001197983 */ /* 0x002ee80000300800 */
[----:B------:R-:W3:Y:S04]  /*ce200*/  LDL.LU R26, [R1+0x18] ;  /* 0x00001800011a7983 */ /* 0x000ee80000300800 */
[----:B------:R-:W3:Y:S04]  /*ce210*/  LDL.LU R27, [R1+0x1c] ;  /* 0x00001c00011b7983 */ /* 0x000ee80000300800 */
[----:B------:R-:W4:Y:S01]  /*ce220*/  LDL.LU R7, [R1+0x2acc] ;  /* 0x002acc0001077983 */ /* 0x000f220000300800 */
[----:B------:R-:W-:Y:S01]  /*ce230*/  @P5 LOP3.LUT R18, R18, 0x10000, RZ, 0xfc, !PT ;  /* 0x0001000012125812 */ /* 0x000fe200078efcff */
[----:B------:R-:W-:Y:S03]  /*ce240*/  BAR.SYNC.DEFER_BLOCKING 0x0 ;  /* 0x0000000000007b1d */ /* 0x000fe60000010000 */
[----:B------:R-:W-:-:S02]  /*ce250*/  LOP3.LUT R18, R18, 0xffff7fff, RZ, 0xc0, !PT ;  /* 0xffff7fff12127812 */ /* 0x000fc400078ec0ff */
[----:B------:R-:W-:Y:S02]  /*ce260*/  LOP3.LUT P5, RZ, R10, 0x1, RZ, 0xc0, !PT ;  /* 0x000000010aff7812 */ /* 0x000fe400078ac0ff */
[----:B------:R-:W-:Y:S01]  /*ce270*/  @P4 LOP3.LUT R18, R18, 0x8000, RZ, 0xfc, !PT ;  /* 0x0000800012124812 */ /* 0x000fe200078efcff */
[----:B------:R-:W0:Y:S03]  /*ce280*/  S2R R14, SR_TID.X ;  /* 0x00000000000e7919 */ /* 0x000e260000002100 */
[----:B------:R-:W-:Y:S01]  /*ce290*/  LOP3.LUT R18, R18, 0xffffbfff, RZ, 0xc0, !PT ;  /* 0xffffbfff12127812 */ /* 0x000fe200078ec0ff */
[----:B------:R-:W-:Y:S03]  /*ce2a0*/  STL [R1+0x2b1c], R6 ;  /* 0x002b1c0601007387 */ /* 0x000fe60000100800 */
[----:B------:R-:W-:Y:S01]  /*ce2b0*/  @P3 LOP3.LUT R18, R18, 0x4000, RZ, 0xfc, !PT ;  /* 0x0000400012123812 */ /* 0x000fe200078efcff */
[----:B------:R-:W-:Y:S03]  /*ce2c0*/  STL [R1+0x2b18], R5 ;  /* 0x002b180501007387 */ /* 0x000fe60000100800 */
[----:B------:R-:W-:Y:S01]  /*ce2d0*/  LOP3.LUT R18, R18, 0xffffdfff, RZ, 0xc0, !PT ;  /* 0xffffdfff12127812 */ /* 0x000fe200078ec0ff */
[----:B------:R-:W-:Y:S03]  /*ce2e0*/  STL [R1+0x2b14], R0 ;  /* 0x002b140001007387 */ /* 0x000fe60000100800 */
[----:B------:R-:W-:Y:S01]  /*ce2f0*/  @P2 LOP3.LUT R18, R18, 0x2000, RZ, 0xfc, !PT ;  /* 0x0000200012122812 */ /* 0x000fe200078efcff */
[----:B------:R-:W-:Y:S03]  /*ce300*/  STL [R1+0x2b00], R4 ;  /* 0x002b000401007387 */ /* 0x000fe60000100800 */
[----:B------:R-:W-:Y:S01]  /*ce310*/  LOP3.LUT R18, R18, 0xffffefff, RZ, 0xc0, !PT ;  /* 0xffffefff12127812 */ /* 0x000fe200078ec0ff */
[----:B------:R-:W-:Y:S03]  /*ce320*/  STL [R1+0x2af8], R19 ;  /* 0x002af81301007387 */ /* 0x000fe60000100800 */
[----:B------:R-:W-:Y:S01]  /*ce330*/  @P1 LOP3.LUT R18, R18, 0x1000, RZ, 0xfc, !PT ;  /* 0x0000100012121812 */ /* 0x000fe200078efcff */
[----:B------:R1:W-:Y:S03]  /*ce340*/  STL [R1+0x2af4], R2 ;  /* 0x002af40201007387 */ /* 0x0003e60000100800 */
[----:B------:R-:W-:Y:S01]  /*ce350*/  LOP3.LUT R18, R18, 0xfffff7ff, RZ, 0xc0, !PT ;  /* 0xfffff7ff12127812 */ /* 0x000fe200078ec0ff */
[----:B------:R-:W-:Y:S03]  /*ce360*/  STL [R1+0x2ae8], R13 ;  /* 0x002ae80d01007387 */ /* 0x000fe60000100800 */
[----:B------:R-:W-:Y:S01]  /*ce370*/  @P0 LOP3.LUT R18, R18, 0x800, RZ, 0xfc, !PT ;  /* 0x0000080012120812 */ /* 0x000fe200078efcff */
[C---:B0-----:R-:W-:Y:S01]  /*ce380*/  IMAD.SHL.U32 R8, R14.reuse, 0x10, RZ ;  /* 0x000000100e087824 */ /* 0x041fe200078e00ff */
[----:B------:R-:W-:-:S03]  /*ce390*/  LOP3.LUT R14, R14, 0x3f, RZ, 0xc0, !PT ;  /* 0x0000003f0e0e7812 */ /* 0x000fc600078ec0ff */
[----:B------:R-:W-:Y:S01]  /*ce3a0*/  STL [R1+0x2b2c], R18 ;  /* 0x002b2c1201007387 */ /* 0x000fe20000100800 */
[----:B------:R-:W-:Y:S02]  /*ce3b0*/  LOP3.LUT R8, R8, 0x1f0, RZ, 0xc0, !PT ;  /* 0x000001f008087812 */ /* 0x000fe400078ec0ff */
[----:B--2---:R-:W-:-:S13]  /*ce3c0*/  R2UR UR4, R29 ;  /* 0x000000001d0472ca */ /* 0x004fda00000e0000 */
[----:B-1----:R-:W-:Y:S02]  /*ce3d0*/  LEA R2, R14, UR4, 0x4 ;  /* 0x000000040e027c11 */ /* 0x002fe4000f8e20ff */
[----:B----4-:R-:W-:Y:S01]  /*ce3e0*/  IADD3 R0, R8, UR4, R7 ;  /* 0x0000000408007c10 */ /* 0x010fe2000fffe007 */
[----:B------:R-:W-:Y:S01]  /*ce3f0*/  IMAD.WIDE R14, R15, 0x2, R16 ;  /* 0x000000020f0e7825 */ /* 0x000fe200078e0210 */
[----:B------:R-:W-:-:S03]  /*ce400*/  ULDC UR4, c[0x0][0x22c] ;  /* 0x00008b0000047ab9 */ /* 0x000fc60000000800 */
[----:B------:R-:W-:Y:S04]  /*ce410*/  STL [R1], R0 ;  /* 0x0000000001007387 */ /* 0x000fe80000100800 */
[----:B------:R-:W-:Y:S04]  /*ce420*/  STL [R1+0x8], R2 ;  /* 0x0000080201007387 */ /* 0x000fe80000100800 */
[----:B---3--:R0:W-:Y:S04]  /*ce430*/  STSM.16.M88.4 [R0], R24 ;  /* 0x0000001800007844 */ /* 0x0081e80000000200 */
[----:B------:R1:W-:Y:S04]  /*ce440*/  STSM.16.M88.4 [R0+0x200], R20 ;  /* 0x0002001400007844 */ /* 0x0003e80000000200 */
[----:B0-----:R-:W2:Y:S04]  /*ce450*/  LDL.LU R24, [R1+0x30] ;  /* 0x0000300001187983 */ /* 0x001ea80000300800 */
[----:B------:R-:W2:Y:S04]  /*ce460*/  LDL.LU R25, [R1+0x34] ;  /* 0x0000340001197983 */ /* 0x000ea80000300800 */
[----:B------:R-:W2:Y:S04]  /*ce470*/  LDL.LU R26, [R1+0x38] ;  /* 0x00003800011a7983 */ /* 0x000ea80000300800 */
[----:B------:R-:W2:Y:S04]  /*ce480*/  LDL.LU R27, [R1+0x3c] ;  /* 0x00003c00011b7983 */ /* 0x000ea80000300800 */
[----:B-1----:R-:W3:Y:S04]  /*ce490*/  LDL.LU R20, [R1+0x40] ;  /* 0x0000400001147983 */ /* 0x002ee80000300800 */
[----:B------:R-:W3:Y:S04]  /*ce4a0*/  LDL.LU R21, [R1+0x44] ;  /* 0x0000440001157983 */ /* 0x000ee80000300800 */
[----:B------:R-:W3:Y:S04]  /*ce4b0*/  LDL.LU R22, [R1+0x48] ;  /* 0x0000480001167983 */ /* 0x000ee80000300800 */
[----:B------:R-:W3:Y:S04]  /*ce4c0*/  LDL.LU R23, [R1+0x4c] ;  /* 0x00004c0001177983 */ /* 0x000ee80000300800 */
[----:B------:R-:W4:Y:S04]  /*ce4d0*/  LDL.LU R4, [R1+0x60] ;  /* 0x0000600001047983 */ /* 0x000f280000300800 */
[----:B------:R-:W4:Y:S04]  /*ce4e0*/  LDL.LU R5, [R1+0x64] ;  /* 0x0000640001057983 */ /* 0x000f280000300800 */
[----:B------:R-:W2:Y:S04]  /*ce4f0*/  LDL.LU R6, [R1+0x68] ;  /* 0x0000680001067983 */ /* 0x000ea80000300800 */
[----:B------:R-:W2:Y:S01]  /*ce500*/  LDL.LU R7, [R1+0x6c] ;  /* 0x00006c0001077983 */ /* 0x000ea20000300800 */
[----:B------:R-:W-:Y:S06]  /*ce510*/  BAR.SYNC.DEFER_BLOCKING 0x0 ;  /* 0x0000000000007b1d */ /* 0x000fec0000010000 */
[----:B--2---:R-:W-:Y:S04]  /*ce520*/  STL.64 [R1+0x3160], R6 ;  /* 0x0031600601007387 */ /* 0x004fe80000100a00 */
[----:B----4-:R0:W-:Y:S04]  /*ce530*/  STL.64 [R1+0x3158], R4 ;  /* 0x0031580401007387 */ /* 0x0101e80000100a00 */
[----:B0-----:R-:W2:Y:S04]  /*ce540*/  LDL.LU R4, [R1+0x50] ;  /* 0x0000500001047983 */ /* 0x001ea80000300800 */
[----:B------:R-:W2:Y:S04]  /*ce550*/  LDL.LU R5, [R1+0x54] ;  /* 0x0000540001057983 */ /* 0x000ea80000300800 */
[----:B------:R-:W4:Y:S04]  /*ce560*/  LDL.LU R6, [R1+0x58] ;  /* 0x0000580001067983 */ /* 0x000f280000300800 */
[----:B------:R-:W4:Y:S04]  /*ce570*/  LDL.LU R7, [R1+0x5c] ;  /* 0x00005c0001077983 */ /* 0x000f280000300800 */
[----:B----4-:R-:W-:Y:S04]  /*ce580*/  STL.64 [R1+0x3170], R6 ;  /* 0x0031700601007387 */ /* 0x010fe80000100a00 */
[----:B--2---:R-:W-:Y:S04]  /*ce590*/  STL.64 [R1+0x3168], R4 ;  /* 0x0031680401007387 */ /* 0x004fe80000100a00 */
[----:B------:R-:W-:Y:S04]  /*ce5a0*/  STL.64 [R1+0x2fc8], R14 ;  /* 0x002fc80e01007387 */ /* 0x000fe80000100a00 */
[----:B------:R-:W-:Y:S04]  /*ce5b0*/  STL [R1+0x2fc0], R12 ;  /* 0x002fc00c01007387 */ /* 0x000fe80000100800 */
[----:B------:R0:W-:Y:S04]  /*ce5c0*/  STL [R1+0x2dc0], R16 ;  /* 0x002dc01001007387 */ /* 0x0001e80000100800 */
[----:B0-----:R-:W2:Y:S04]  /*ce5d0*/  LDL R16, [R1+0x8] ;  /* 0x0000080001107983 */ /* 0x001ea80000100800 */
[----:B------:R0:W-:Y:S04]  /*ce5e0*/  STL [R1+0x2d98], R17 ;  /* 0x002d981101007387 */ /* 0x0001e80000100800 */
[----:B0-----:R-:W4:Y:S01]  /*ce5f0*/  LDL.LU R17, [R1] ;  /* 0x0000000001117983 */ /* 0x001f220000300800 */
[----:B------:R-:W-:Y:S01]  /*ce600*/  ISETP.LT.AND P2, PT, R3, UR4, !P5 ;  /* 0x0000000403007c0c */ /* 0x000fe2000ef41270 */
[----:B------:R-:W-:Y:S01]  /*ce610*/  ULDC UR4, c[0x0][0x228] ;  /* 0x00008a0000047ab9 */ /* 0x000fe20000000800 */
[C---:B------:R-:W-:Y:S01]  /*ce620*/  LOP3.LUT P3, RZ, R10.reuse, 0x4, RZ, 0xc0, !PT ;  /* 0x000000040aff7812 */ /* 0x040fe2000786c0ff */
[----:B------:R-:W-:Y:S01]  /*ce630*/  STL [R1+0x2ad4], R3 ;  /* 0x002ad40301007387 */ /* 0x000fe20000100800 */
[----:B------:R-:W-:-:S02]  /*ce640*/  LOP3.LUT P4, RZ, R10, 0x2, RZ, 0xc0, !PT ;  /* 0x000000020aff7812 */ /* 0x000fc4000788c0ff */
[----:B------:R-:W-:Y:S01]  /*ce650*/  LOP3.LUT P5, RZ, R10, 0x8, RZ, 0xc0, !PT ;  /* 0x000000080aff7812 */ /* 0x000fe200078ac0ff */
[----:B--2---:R-:W0:Y:S04]  /*ce660*/  LDS.128 R12, [R16] ;  /* 0x00000000100c7984 */ /* 0x004e280000000c00 */
[----:B------:R-:W1:Y:S01]  /*ce670*/  LDS.128 R4, [R16+0x400] ;  /* 0x0004000010047984 */ /* 0x000e620000000c00 */
[----:B------:R-:W-:Y:S06]  /*ce680*/  BAR.SYNC.DEFER_BLOCKING 0x0 ;  /* 0x0000000000007b1d */ /* 0x000fec0000010000 */
[----:B----4-:R-:W-:Y:S04]  /*ce690*/  STSM.16.M88.4 [R17], R24 ;  /* 0x0000001811007844 */ /* 0x010fe80000000200 */
[----:B---3--:R-:W-:Y:S04]  /*ce6a0*/  STSM.16.M88.4 [R17+0x200], R20 ;  /* 0x0002001411007844 */ /* 0x008fe80000000200 */
[----:B0-----:R0:W-:Y:S04]  /*ce6b0*/  STL.64 [R1+0x270], R12 ;  /* 0x0002700c01007387 */ /* 0x0011e80000100a00 */
[----:B------:R2:W-:Y:S04]  /*ce6c0*/  STL.64 [R1+0x278], R14 ;  /* 0x0002780e01007387 */ /* 0x0005e80000100a00 */
[----:B-1----:R-:W-:Y:S04]  /*ce6d0*/  STL.64 [R1+0x260], R4 ;  /* 0x0002600401007387 */ /* 0x002fe80000100a00 */
[----:B------:R-:W-:Y:S04]  /*ce6e0*/  STL.64 [R1+0x268], R6 ;  /* 0x0002680601007387 */ /* 0x000fe80000100a00 */
[----:B0-----:R-:W3:Y:S04]  /*ce6f0*/  LDL.LU R12, [R1+0xa0] ;  /* 0x0000a000010c7983 */ /* 0x001ee80000300800 */
[----:B------:R-:W3:Y:S04]  /*ce700*/  LDL.LU R13, [R1+0xa4] ;  /* 0x0000a400010d7983 */ /* 0x000ee80000300800 */
[----:B--2---:R-:W2:Y:S04]  /*ce710*/  LDL.LU R14, [R1+0xa8] ;  /* 0x0000a800010e7983 */ /* 0x004ea80000300800 */
[----:B------:R-:W2:Y:S01]  /*ce720*/  LDL.LU R15, [R1+0xac] ;  /* 0x0000ac00010f7983 */ /* 0x000ea20000300800 */
[----:B------:R-:W-:Y:S06]  /*ce730*/  BAR.SYNC.DEFER_BLOCKING 0x0 ;  /* 0x0000000000007b1d */ /* 0x000fec0000010000 */
[----:B------:R-:W0:Y:S04]  /*ce740*/  LDS.128 R4, [R16] ;  /* 0x0000000010047984 */ /* 0x000e280000000c00 */
[----:B--2---:R-:W-:Y:S04]  /*ce750*/  STL.64 [R1+0x3150], R14 ;  /* 0x0031500e01007387 */ /* 0x004fe80000100a00 */
[----:B---3--:R1:W-:Y:S04]  /*ce760*/  STL.64 [R1+0x3148], R12 ;  /* 0x0031480c01007387 */ /* 0x0083e80000100a00 */
        /* <DEDUP_REMOVED lines=12> */
[----:B0-----:R-:W-:Y:S04]  /*ce830*/  STL.64 [R1+0x40], R4 ;  /* 0x0000400401007387 */ /* 0x001fe80000100a00 */
[----:B------:R-:W-:Y:S04]  /*ce840*/  STL.64 [R1+0x48], R6 ;  /* 0x0000480601007387 */ /* 0x000fe80000100a00 */
[----:B------:R-:W0:Y:S04]  /*ce850*/  LDS.128 R4, [R16+0x400] ;  /* 0x0004000010047984 */ /* 0x000e280000000c00 */
[----:B0-----:R-:W-:Y:S04]  /*ce860*/  STL.64 [R1+0x30], R4 ;  /* 0x0000300401007387 */ /* 0x001fe80000100a00 */
[----:B------:R0:W-:Y:S04]  /*ce870*/  STL.64 [R1+0x38], R6 ;  /* 0x0000380601007387 */ /* 0x0001e80000100a00 */
[----:B0-----:R-:W2:Y:S04]  /*ce880*/  LDL.LU.64 R6, [R1+0x3170] ;  /* 0x0031700001067983 */ /* 0x001ea80000300a00 */
[----:B------:R-:W2:Y:S01]  /*ce890*/  LDL.LU.64 R4, [R1+0x3168] ;  /* 0x0031680001047983 */ /* 0x000ea20000300a00 */
[----:B------:R-:W-:Y:S06]  /*ce8a0*/  BAR.SYNC.DEFER_BLOCKING 0x0 ;  /* 0x0000000000007b1d */ /* 0x000fec0000010000 */
[----:B--2---:R0:W-:Y:S04]  /*ce8b0*/  STSM.16.M88.4 [R17], R4 ;  /* 0x0000000411007844 */ /* 0x0041e80000000200 */
[----:B0-----:R-:W2:Y:S04]  /*ce8c0*/  LDL.LU.64 R6, [R1+0x3160] ;  /* 0x0031600001067983 */ /* 0x001ea80000300a00 */
[----:B------:R-:W2:Y:S04]  /*ce8d0*/  LDL.LU.64 R4, [R1+0x3158] ;  /* 0x0031580001047983 */ /* 0x000ea80000300a00 */
[----:B--2---:R-:W-:Y:S01]  /*ce8e0*/  STSM.16.M88.4 [R17+0x200], R4 ;  /* 0x0002000411007844 */ /* 0x004fe20000000200 */
[----:B------:R-:W-:Y:S06]  /*ce8f0*/  BAR.SYNC.DEFER_BLOCKING 0x0 ;  /* 0x0000000000007b1d */ /* 0x000fec0000010000 */
[----:B------:R-:W0:Y:S04]  /*ce900*/  LDS.128 R4, [R16] ;  /* 0x0000000010047984 */ /* 0x000e280000000c00 */
[----:B0-----:R-:W-:Y:S04]  /*ce910*/  STL.64 [R1+0x20], R4 ;  /* 0x0000200401007387 */ /* 0x001fe80000100a00 */
[----:B------:R-:W-:Y:S04]  /*ce920*/  STL.64 [R1+0x28], R6 ;  /* 0x0000280601007387 */ /* 0x000fe80000100a00 */
[----:B------:R-:W0:Y:S04]  /*ce930*/  LDS.128 R4, [R16+0x400] ;  /* 0x0004000010047984 */ /* 0x000e280000000c00 */
[----:B0-----:R0:W-:Y:S04]  /*ce940*/  STL.64 [R1+0x60], R4 ;  /* 0x0000600401007387 */ /* 0x0011e80000100a00 */
[----:B------:R1:W-:Y:S04]  /*ce950*/  STL [R1+0x68], R6 ;  /* 0x0000680601007387 */ /* 0x0003e80000100800 */
[----:B------:R2:W-:Y:S04]  /*ce960*/  STL [R1+0x2ce8], R7 ;  /* 0x002ce80701007387 */ /* 0x0005e80000100800 */
[----:B0-----:R-:W3:Y:S04]  /*ce970*/  LDL.LU R4, [R1+0x70] ;  /* 0x0000700001047983 */ /* 0x001ee80000300800 */
[----:B------:R-:W3:Y:S04]  /*ce980*/  LDL.LU R5, [R1+0x74] ;  /* 0x0000740001057983 */ /* 0x000ee80000300800 */
[----:B-1----:R-:W3:Y:S04]  /*ce990*/  LDL.LU R6, [R1+0x78] ;  /* 0x0000780001067983 */ /* 0x002ee80000300800 */
[----:B--2---:R-:W3:Y:S01]  /*ce9a0*/  LDL.LU R7, [R1+0x7c] ;  /* 0x00007c0001077983 */ /* 0x004ee20000300800 */
[----:B------:R-:W-:Y:S06]  /*ce9b0*/  BAR.SYNC.DEFER_BLOCKING 0x0 ;  /* 0x0000000000007b1d */ /* 0x000fec0000010000 */
[----:B---3--:R-:W-:Y:S04]  /*ce9c0*/  STSM.16.M88.4 [R17], R4 ;  /* 0x0000000411007844 */ /* 0x008fe80000000200 */
[----:B------:R-:W-:Y:S01]  /*ce9d0*/  STSM.16.M88.4 [R17+0x200], R12 ;  /* 0x0002000c11007844 */ /* 0x000fe20000000200 */
[----:B------:R-:W-:Y:S06]  /*ce9e0*/  BAR.SYNC.DEFER_BLOCKING 0x0 ;  /* 0x0000000000007b1d */ /* 0x000fec0000010000 */
[----:B------:R-:W0:Y:S04]  /*ce9f0*/  LDS.128 R4, [R16] ;  /* 0x0000000010047984 */ /* 0x000e280000000c00 */
[----:B------:R-:W1:Y:S04]  /*cea00*/  LDS.128 R12, [R16+0x400] ;  /* 0x00040000100c7984 */ /* 0x000e680000000c00 */
[----:B0-----:R-:W-:Y:S04]  /*cea10*/  STL.64 [R1+0x10], R4 ;  /* 0x0000100401007387 */ /* 0x001fe80000100a00 */
[----:B------:R0:W-:Y:S01]  /*cea20*/  STL.64 [R1+0x18], R6 ;  /* 0x0000180601007387 */ /* 0x0001e20000100a00 */
[----:B-1----:R-:W-:-:S02]  /*cea30*/  IMAD.MOV.U32 R29, RZ, RZ, R15 ;  /* 0x000000ffff1d7224 */ /* 0x002fc400078e000f */
[----:B------:R-:W-:Y:S01]  /*cea40*/  IMAD.MOV.U32 R8, RZ, RZ, R13 ;  /* 0x000000ffff087224 */ /* 0x000fe200078e000d */
[----:B------:R1:W-:Y:S01]  /*cea50*/  STL [R1+0x50], R12 ;  /* 0x0000500c01007387 */ /* 0x0003e20000100800 */
[----:B0-----:R-:W-:-:S03]  /*cea60*/  IMAD.MOV.U32 R7, RZ, RZ, R14 ;  /* 0x000000ffff077224 */ /* 0x001fc600078e000e */
[----:B------:R-:W2:Y:S04]  /*cea70*/  LDL.LU.64 R14, [R1+0x3150] ;  /* 0x00315000010e7983 */ /* 0x000ea80000300a00 */
[----:B-1----:R-:W2:Y:S04]  /*cea80*/  LDL.LU.64 R12, [R1+0x3148] ;  /* 0x00314800010c7983 */ /* 0x002ea80000300a00 */
[----:B------:R0:W-:Y:S04]  /*cea90*/  STL [R1+0x3038], R7 ;  /* 0x0030380701007387 */ /* 0x0001e80000100800 */
[----:B------:R-:W3:Y:S04]  /*ceaa0*/  LDL.LU R4, [R1+0x90] ;  /* 0x0000900001047983 */ /* 0x000ee80000300800 */
[----:B------:R-:W3:Y:S04]  /*ceab0*/  LDL.LU R5, [R1+0x94] ;  /* 0x0000940001057983 */ /* 0x000ee80000300800 */
[----:B------:R-:W3:Y:S04]  /*ceac0*/  LDL.LU R6, [R1+0x98] ;  /* 0x0000980001067983 */ /* 0x000ee80000300800 */
[----:B0-----:R-:W3:Y:S01]  /*cead0*/  LDL.LU R7, [R1+0x9c] ;  /* 0x00009c0001077983 */ /* 0x001ee20000300800 */
[----:B------:R-:W-:Y:S06]  /*ceae0*/  BAR.SYNC.DEFER_BLOCKING 0x0 ;  /* 0x0000000000007b1d */ /* 0x000fec0000010000 */
[----:B------:R-:W-:Y:S04]  /*ceaf0*/  STL.64 [R1+0x2d10], R8 ;  /* 0x002d100801007387 */ /* 0x000fe80000100a00 */
[----:B------:R-:W-:Y:S04]  /*ceb00*/  STL [R1+0x30f0], R10 ;  /* 0x0030f00a01007387 */ /* 0x000fe80000100800 */
[----:B---3--:R-:W-:Y:S04]  /*ceb10*/  STSM.16.M88.4 [R17], R4 ;  /* 0x0000000411007844 */ /* 0x008fe80000000200 */
[----:B--2---:R-:W-:Y:S01]  /*ceb20*/  STSM.16.M88.4 [R17+0x200], R12 ;  /* 0x0002000c11007844 */ /* 0x004fe20000000200 */
[----:B------:R-:W-:Y:S06]  /*ceb30*/  BAR.SYNC.DEFER_BLOCKING 0x0 ;  /* 0x0000000000007b1d */ /* 0x000fec0000010000 */
[----:B------:R-:W0:Y:S04]  /*ceb40*/  LDS.128 R8, [R16] ;  /* 0x0000000010087984 */ /* 0x000e280000000c00 */
[----:B------:R-:W1:Y:S01]  /*ceb50*/  LDS.128 R4, [R16+0x400] ;  /* 0x0004000010047984 */ /* 0x000e620000000c00 */
[----:B------:R-:W-:Y:S06]  /*ceb60*/  BAR.SYNC.DEFER_BLOCKING 0x0 ;  /* 0x0000000000007b1d */ /* 0x000fec0000010000 */
[----:B----4-:R-:W-:Y:S04]  /*ceb70*/  STSM.16.M88.4 [R17], R24 ;  /* 0x0000001811007844 */ /* 0x010fe80000000200 */
[----:B------:R-:W-:Y:S04]  /*ceb80*/  STSM.16.M88.4 [R17+0x200], R20 ;  /* 0x0002001411007844 */ /* 0x000fe80000000200 */
[----:B0-----:R-:W-:Y:S04]  /*ceb90*/  STL.64 [R1+0x80], R8 ;  /* 0x0000800801007387 */ /* 0x001fe80000100a00 */
[----:B------:R-:W-:Y:S01]  /*ceba0*/  STL.64 [R1+0x88], R10 ;  /* 0x0000880a01007387 */ /* 0x000fe20000100a00 */
[----:B------:R-:W-:Y:S06]  /*cebb0*/  BAR.SYNC.DEFER_BLOCKING 0x0 ;  /* 0x0000000000007b1d */ /* 0x000fec0000010000 */
[----:B-1----:R-:W-:Y:S04]  /*cebc0*/  STL.64 [R1+0xa0], R4 ;  /* 0x0000a00401007387 */ /* 0x002fe80000100a00 */
[----:B------:R-:W-:Y:S04]  /*cebd0*/  STL.64 [R1+0xa8], R6 ;  /* 0x0000a80601007387 */ /* 0x000fe80000100a00 */
[----:B------:R-:W0:Y:S04]  /*cebe0*/  LDS.128 R4, [R16] ;  /* 0x0000000010047984 */ /* 0x000e280000000c00 */
[----:B------:R-:W1:Y:S01]  /*cebf0*/  LDS.128 R8, [R16+0x400] ;  /* 0x0004000010087984 */ /* 0x000e620000000c00 */
[----:B0-----:R-:W-:-:S03]  /*cec00*/  IMAD.MOV.U32 R28, RZ, RZ, R7 ;  /* 0x000000ffff1c7224 */ /* 0x001fc600078e0007 */
[----:B------:R0:W-:Y:S04]  /*cec10*/  STL.64 [R1+0x70], R4 ;  /* 0x0000700401007387 */ /* 0x0001e80000100a00 */
[----:B------:R2:W-:Y:S04]  /*cec20*/  STL [R1+0x78], R6 ;  /* 0x0000780601007387 */ /* 0x0005e80000100800 */
[----:B------:R-:W-:Y:S04]  /*cec30*/  STL.64 [R1+0x2ce0], R28 ;  /* 0x002ce01c01007387 */ /* 0x000fe80000100a00 */
[----:B0-----:R-:W3:Y:S04]  /*cec40*/  LDL.LU R4, [R1+0x140] ;  /* 0x0001400001047983 */ /* 0x001ee80000300800 */
[----:B-1----:R-:W-:Y:S04]  /*cec50*/  STL.64 [R1+0x90], R8 ;  /* 0x0000900801007387 */ /* 0x002fe80000100a00 */
[----:B------:R-:W-:Y:S04]  /*cec60*/  STL.64 [R1+0x98], R10 ;  /* 0x0000980a01007387 */ /* 0x000fe80000100a00 */
[----:B------:R-:W3:Y:S04]  /*cec70*/  LDL.LU R5, [R1+0x144] ;  /* 0x0001440001057983 */ /* 0x000ee80000300800 */
[----:B--2---:R-:W2:Y:S04]  /*cec80*/  LDL.LU R6, [R1+0x148] ;  /* 0x0001480001067983 */ /* 0x004ea80000300800 */
[----:B------:R-:W2:Y:S01]  /*cec90*/  LDL.LU R7, [R1+0x14c] ;  /* 0x00014c0001077983 */ /* 0x000ea20000300800 */
[----:B------:R-:W-:Y:S06]  /*ceca0*/  BAR.SYNC.DEFER_BLOCKING 0x0 ;  /* 0x0000000000007b1d */ /* 0x000fec0000010000 */
[----:B--2---:R-:W-:Y:S04]  /*cecb0*/  STL.64 [R1+0x3100], R6 ;  /* 0x0031000601007387 */ /* 0x004fe80000100a00 */
[----:B---3--:R0:W-:Y:S04]  /*cecc0*/  STL.64 [R1+0x30f8], R4 ;  /* 0x0030f80401007387 */ /* 0x0081e80000100a00 */
        /* <DEDUP_REMOVED lines=44> */
[----:B--2---:R-:W-:Y:S04]  /*cef90*/  STSM.16.M88.4 [R17], R4 ;  /* 0x0000000411007844 */ /* 0x004fe80000000200 */
[----:B----4-:R-:W-:Y:S01]  /*cefa0*/  STSM.16.M88.4 [R17+0x200], R24 ;  /* 0x0002001811007844 */ /* 0x010fe20000000200 */
[----:B------:R-:W-:Y:S06]  /*cefb0*/  BAR.SYNC.DEFER_BLOCKING 0x0 ;  /* 0x0000000000007b1d */ /* 0x000fec0000010000 */
[----:B------:R-:W0:Y:S04]  /*cefc0*/  LDS.128 R4, [R16] ;  /* 0x0000000010047984 */ /* 0x000e280000000c00 */
[----:B0-----:R-:W-:Y:S01]  /*cefd0*/  STL.64 [R1+0xc0], R4 ;  /* 0x0000c00401007387 */ /* 0x001fe20000100a00 */
[----:B------:R-:W-:-:S03]  /*cefe0*/  IMAD.MOV.U32 R27, RZ, RZ, R7 ;  /* 0x000000ffff1b7224 */ /* 0x000fc600078e0007 */
[----:B------:R-:W-:Y:S04]  /*ceff0*/  STL [R1+0xc8], R6 ;  /* 0x0000c80601007387 */ /* 0x000fe80000100800 */
        /* <DEDUP_REMOVED lines=26> */
[----:B0-----:R-:W-:Y:S01]  /*cf1a0*/  STL.64 [R1+0x100], R4 ;  /* 0x0001000401007387 */ /* 0x001fe20000100a00 */
[----:B------:R-:W-:-:S03]  /*cf1b0*/  IMAD.MOV.U32 R26, RZ, RZ, R7 ;  /* 0x000000ffff1a7224 */ /* 0x000fc600078e0007 */
[----:B------:R-:W-:Y:S04]  /*cf1c0*/  STL [R1+0x108], R6 ;  /* 0x0001080601007387 */ /* 0x000fe80000100800 */
[----:B------:R-:W0:Y:S04]  /*cf1d0*/  LDS.128 R4, [R16+0x400] ;  /* 0x0004000010047984 */ /* 0x000e280000000c00 */
[----:B------:R-:W-:Y:S01]  /*cf1e0*/  STL [R1+0x2c64], R26 ;  /* 0x002c641a01007387 */ /* 0x000fe20000100800 */
[----:B------:R-:W-:Y:S06]  /*cf1f0*/  BAR.SYNC.DEFER_BLOCKING 0x0 ;  /* 0x0000000000007b1d */ /* 0x000fec0000010000 */
[----:B0-----:R-:W-:Y:S04]  /*cf200*/  STL.64 [R1+0x120], R4 ;  /* 0x0001200401007387 */ /* 0x001fe80000100a00 */
[----:B------:R0:W-:Y:S04]  /*cf210*/  STL.64 [R1+0x128], R6 ;  /* 0x0001280601007387 */ /* 0x0001e80000100a00 */
[----:B0-----:R-:W2:Y:S04]  /*cf220*/  LDL.LU.64 R6, [R1+0x3100] ;  /* 0x0031000001067983 */ /* 0x001ea80000300a00 */
[----:B------:R-:W2:Y:S04]  /*cf230*/  LDL.LU.64 R4, [R1+0x30f8] ;  /* 0x0030f80001047983 */ /* 0x000ea80000300a00 */
[----:B---3--:R0:W-:Y:S04]  /*cf240*/  STSM.16.M88.4 [R17], R8 ;  /* 0x0000000811007844 */ /* 0x0081e80000000200 */
[----:B0-----:R-:W3:Y:S04]  /*cf250*/  LDL.LU R10, [R1+0x30f0] ;  /* 0x0030f000010a7983 */ /* 0x001ee80000300800 */
[----:B--2---:R-:W-:Y:S01]  /*cf260*/  STSM.16.M88.4 [R17+0x200], R4 ;  /* 0x0002000411007844 */ /* 0x004fe20000000200 */
[----:B------:R-:W-:Y:S06]  /*cf270*/  BAR.SYNC.DEFER_BLOCKING 0x0 ;  /* 0x0000000000007b1d */ /* 0x000fec0000010000 */
[----:B------:R-:W0:Y:S04]  /*cf280*/  LDS.128 R4, [R16] ;  /* 0x0000000010047984 */ /* 0x000e280000000c00 */
[----:B0-----:R-:W-:Y:S01]  /*cf290*/  STL [R1+0xf0], R4 ;  /* 0x0000f00401007387 */ /* 0x001fe20000100800 */
[----:B------:R-:W-:-:S03]  /*cf2a0*/  IMAD.MOV.U32 R26, RZ, RZ, R5 ;  /* 0x000000ffff1a7224 */ /* 0x000fc600078e0005 */
[----:B------:R-:W-:Y:S04]  /*cf2b0*/  STL.64 [R1+0xf8], R6 ;  /* 0x0000f80601007387 */ /* 0x000fe80000100a00 */
[----:B------:R-:W0:Y:S04]  /*cf2c0*/  LDS.128 R4, [R16+0x400] ;  /* 0x0004000010047984 */ /* 0x000e280000000c00 */
[----:B------:R1:W-:Y:S01]  /*cf2d0*/  STL.64 [R1+0x2c70], R26 ;  /* 0x002c701a01007387 */ /* 0x0003e20000100a00 */
[----:B------:R-:W-:Y:S06]  /*cf2e0*/  BAR.SYNC.DEFER_BLOCKING 0x0 ;  /* 0x0000000000007b1d */ /* 0x000fec0000010000 */
[----:B------:R-:W-:Y:S04]  /*cf2f0*/  STSM.16.M88.4 [R17], R12 ;  /* 0x0000000c11007844 */ /* 0x000fe80000000200 */
[----:B------:R-:W-:Y:S04]  /*cf300*/  STSM.16.M88.4 [R17+0x200], R20 ;  /* 0x0002001411007844 */ /* 0x000fe80000000200 */
[----:B0-----:R-:W-:Y:S04]  /*cf310*/  STL.64 [R1+0x110], R4 ;  /* 0x0001100401007387 */ /* 0x001fe80000100a00 */
[----:B------:R-:W-:Y:S04]  /*cf320*/  STL.64 [R1+0x118], R6 ;  /* 0x0001180601007387 */ /* 0x000fe80000100a00 */
[----:B------:R-:W2:Y:S04]  /*cf330*/  LDL.LU R24, [R1+0x1a0] ;  /* 0x0001a00001187983 */ /* 0x000ea80000300800 */
[----:B------:R-:W2:Y:S04]  /*cf340*/  LDL.LU R25, [R1+0x1a4] ;  /* 0x0001a40001197983 */ /* 0x000ea80000300800 */
[----:B-1----:R-:W4:Y:S04]  /*cf350*/  LDL.LU R26, [R1+0x1a8] ;  /* 0x0001a800011a7983 */ /* 0x002f280000300800 */
[----:B------:R-:W4:Y:S01]  /*cf360*/  LDL.LU R27, [R1+0x1ac] ;  /* 0x0001ac00011b7983 */ /* 0x000f220000300800 */
[----:B------:R-:W-:Y:S06]  /*cf370*/  BAR.SYNC.DEFER_BLOCKING 0x0 ;  /* 0x0000000000007b1d */ /* 0x000fec0000010000 */
[----:B------:R-:W0:Y:S04]  /*cf380*/  LDS.128 R4, [R16] ;  /* 0x0000000010047984 */ /* 0x000e280000000c00 */
[----:B------:R-:W1:Y:S01]  /*cf390*/  LDS.128 R20, [R16+0x400] ;  /* 0x0004000010147984 */ /* 0x000e620000000c00 */
[----:B0-----:R-:W-:Y:S01]  /*cf3a0*/  IMAD.MOV.U32 R11, RZ, RZ, R7 ;  /* 0x000000ffff0b7224 */ /* 0x001fe200078e0007 */
[----:B------:R-:W-:Y:S06]  /*cf3b0*/  BAR.SYNC.DEFER_BLOCKING 0x0 ;  /* 0x0000000000007b1d */ /* 0x000fec0000010000 */
[----:B----4-:R-:W-:Y:S04]  /*cf3c0*/  STL.64 [R1+0x30e8], R26 ;  /* 0x0030e81a01007387 */ /* 0x010fe80000100a00 */
[----:B--2---:R0:W-:Y:S04]  /*cf3d0*/  STL.64 [R1+0x30e0], R24 ;  /* 0x0030e01801007387 */ /* 0x0041e80000100a00 */
[----:B0-----:R-:W2:Y:S04]  /*cf3e0*/  LDL.LU R24, [R1+0x180] ;  /* 0x0001800001187983 */ /* 0x001ea80000300800 */
[----:B------:R-:W2:Y:S04]  /*cf3f0*/  LDL.LU R25, [R1+0x184] ;  /* 0x0001840001197983 */ /* 0x000ea80000300800 */
[----:B------:R-:W2:Y:S04]  /*cf400*/  LDL.LU R26, [R1+0x188] ;  /* 0x00018800011a7983 */ /* 0x000ea80000300800 */
[----:B------:R-:W2:Y:S04]  /*cf410*/  LDL.LU R27, [R1+0x18c] ;  /* 0x00018c00011b7983 */ /* 0x000ea80000300800 */
[----:B------:R0:W-:Y:S04]  /*cf420*/  STL.64 [R1+0x140], R4 ;  /* 0x0001400401007387 */ /* 0x0001e80000100a00 */
[----:B------:R4:W-:Y:S04]  /*cf430*/  STL [R1+0x148], R6 ;  /* 0x0001480601007387 */ /* 0x0009e80000100800 */
[----:B0-----:R-:W3:Y:S04]  /*cf440*/  LDL.LU R4, [R1+0x1b0] ;  /* 0x0001b00001047983 */ /* 0x001ee80000300800 */
[----:B------:R-:W3:Y:S04]  /*cf450*/  LDL.LU R5, [R1+0x1b4] ;  /* 0x0001b40001057983 */ /* 0x000ee80000300800 */
[----:B----4-:R-:W4:Y:S04]  /*cf460*/  LDL.LU R6, [R1+0x1b8] ;  /* 0x0001b80001067983 */ /* 0x010f280000300800 */
[----:B------:R-:W4:Y:S04]  /*cf470*/  LDL.LU R7, [R1+0x1bc] ;  /* 0x0001bc0001077983 */ /* 0x000f280000300800 */
[----:B------:R-:W4:Y:S04]  /*cf480*/  LDL.LU R12, [R1+0x1c0] ;  /* 0x0001c000010c7983 */ /* 0x000f280000300800 */
[----:B------:R-:W4:Y:S04]  /*cf490*/  LDL.LU R13, [R1+0x1c4] ;  /* 0x0001c400010d7983 */ /* 0x000f280000300800 */
[----:B------:R-:W4:Y:S04]  /*cf4a0*/  LDL.LU R14, [R1+0x1c8] ;  /* 0x0001c800010e7983 */ /* 0x000f280000300800 */
[----:B------:R-:W4:Y:S04]  /*cf4b0*/  LDL.LU R15, [R1+0x1cc] ;  /* 0x0001cc00010f7983 */ /* 0x000f280000300800 */
[----:B------:R-:W-:Y:S04]  /*cf4c0*/  STL [R1+0x2c5c], R11 ;  /* 0x002c5c0b01007387 */ /* 0x000fe80000100800 */
[----:B-1----:R0:W-:Y:S04]  /*cf4d0*/  STL.64 [R1+0x160], R20 ;  /* 0x0001601401007387 */ /* 0x0021e80000100a00 */
[----:B------:R-:W-:Y:S01]  /*cf4e0*/  STL [R1+0x168], R22 ;  /* 0x0001681601007387 */ /* 0x000fe20000100800 */
[----:B0-----:R-:W-:-:S05]  /*cf4f0*/  IMAD.MOV.U32 R21, RZ, RZ, R23 ;  /* 0x000000ffff157224 */ /* 0x001fca00078e0017 */
[----:B------:R0:W-:Y:S04]  /*cf500*/  STL [R1+0x2c28], R21 ;  /* 0x002c281501007387 */ /* 0x0001e80000100800 */
[----:B------:R-:W2:Y:S04]  /*cf510*/  LDL.LU R20, [R1+0x170] ;  /* 0x0001700001147983 */ /* 0x000ea80000300800 */
[----:B0-----:R-:W2:Y:S04]  /*cf520*/  LDL.LU R21, [R1+0x174] ;  /* 0x0001740001157983 */ /* 0x001ea80000300800 */
[----:B------:R-:W2:Y:S04]  /*cf530*/  LDL.LU R22, [R1+0x178] ;  /* 0x0001780001167983 */ /* 0x000ea80000300800 */
[----:B------:R-:W2:Y:S04]  /*cf540*/  LDL.LU R23, [R1+0x17c] ;  /* 0x00017c0001177983 */ /* 0x000ea80000300800 */
[----:B--2---:R-:W-:Y:S04]  /*cf550*/  STSM.16.M88.4 [R17], R20 ;  /* 0x0000001411007844 */ /* 0x004fe80000000200 */
[----:B------:R-:W-:Y:S01]  /*cf560*/  STSM.16.M88.4 [R17+0x200], R24 ;  /* 0x0002001811007844 */ /* 0x000fe20000000200 */
[----:B------:R-:W-:Y:S06]  /*cf570*/  BAR.SYNC.DEFER_BLOCKING 0x0 ;  /* 0x0000000000007b1d */ /* 0x000fec0000010000 */
[----:B------:R-:W0:Y:S04]  /*cf580*/  LDS.128 R20, [R16] ;  /* 0x0000000010147984 */ /* 0x000e280000000c00 */
[----:B------:R-:W1:Y:S01]  /*cf590*/  LDS.128 R24, [R16+0x400] ;  /* 0x0004000010187984 */ /* 0x000e620000000c00 */
[----:B0-----:R-:W-:-:S03]  /*cf5a0*/  IMAD.MOV.U32 R11, RZ, RZ, R21 ;  /* 0x000000ffff0b7224 */ /* 0x001fc600078e0015 */
[----:B------:R-:W-:Y:S04]  /*cf5b0*/  STL [R1+0x130], R20 ;  /* 0x0001301401007387 */ /* 0x000fe80000100800 */
[----:B------:R0:W-:Y:S04]  /*cf5c0*/  STL.64 [R1+0x138], R22 ;  /* 0x0001381601007387 */ /* 0x0001e80000100a00 */
[----:B------:R-:W-:Y:S04]  /*cf5d0*/  STL [R1+0x2c9c], R11 ;  /* 0x002c9c0b01007387 */ /* 0x000fe80000100800 */
[----:B---3--:R2:W-:Y:S04]  /*cf5e0*/  STL.64 [R1+0x2dc8], R10 ;  /* 0x002dc80a01007387 */ /* 0x0085e80000100a00 */
[----:B------:R-:W3:Y:S01]  /*cf5f0*/  LDL.LU R8, [R1+0x190] ;  /* 0x0001900001087983 */ /* 0x000ee20000300800 */
[----:B-1----:R-:W-:-:S03]  /*cf600*/  IMAD.MOV.U32 R21, RZ, RZ, R26 ;  /* 0x000000ffff157224 */ /* 0x002fc600078e001a */
[----:B------:R-:W3:Y:S01]  /*cf610*/  LDL.LU R9, [R1+0x194] ;  /* 0x0001940001097983 */ /* 0x000ee20000300800 */
[----:B0-----:R-:W-:-:S03]  /*cf620*/  IMAD.MOV.U32 R23, RZ, RZ, R27 ;  /* 0x000000ffff177224 */ /* 0x001fc600078e001b */
[----:B--2---:R-:W3:Y:S04]  /*cf630*/  LDL.LU R10, [R1+0x198] ;  /* 0x00019800010a7983 */ /* 0x004ee80000300800 */
[----:B------:R-:W3:Y:S04]  /*cf640*/  LDL.LU R11, [R1+0x19c] ;  /* 0x00019c00010b7983 */ /* 0x000ee80000300800 */
[----:B------:R0:W-:Y:S04]  /*cf650*/  STL.64 [R1+0x150], R24 ;  /* 0x0001501801007387 */ /* 0x0001e80000100a00 */
[----:B------:R-:W2:Y:S01]  /*cf660*/  LDL.LU.64 R26, [R1+0x30e8] ;  /* 0x0030e800011a7983 */ /* 0x000ea20000300a00 */
[----:B------:R-:W-:Y:S06]  /*cf670*/  BAR.SYNC.DEFER_BLOCKING 0x0 ;  /* 0x0000000000007b1d */ /* 0x000fec0000010000 */
[----:B0-----:R-:W2:Y:S04]  /*cf680*/  LDL.LU.64 R24, [R1+0x30e0] ;  /* 0x0030e00001187983 */ /* 0x001ea80000300a00 */
[----:B------:R-:W-:Y:S04]  /*cf690*/  STL [R1+0x2c30], R21 ;  /* 0x002c301501007387 */ /* 0x000fe80000100800 */
[----:B------:R-:W-:Y:S04]  /*cf6a0*/  STL [R1+0x2c3c], R21 ;  /* 0x002c3c1501007387 */ /* 0x000fe80000100800 */
[----:B------:R-:W-:Y:S04]  /*cf6b0*/  STL [R1+0x2c2c], R23 ;  /* 0x002c2c1701007387 */ /* 0x000fe80000100800 */
[----:B---3--:R-:W-:Y:S04]  /*cf6c0*/  STSM.16.M88.4 [R17], R8 ;  /* 0x0000000811007844 */ /* 0x008fe80000000200 */
[----:B--2---:R-:W-:Y:S01]  /*cf6d0*/  STSM.16.M88.4 [R17+0x200], R24 ;  /* 0x0002001811007844 */ /* 0x004fe20000000200 */
[----:B------:R-:W-:Y:S06]  /*cf6e0*/  BAR.SYNC.DEFER_BLOCKING 0x0 ;  /* 0x0000000000007b1d */ /* 0x000fec0000010000 */
[----:B------:R-:W0:Y:S04]  /*cf6f0*/  LDS.128 R8, [R16] ;  /* 0x0000000010087984 */ /* 0x000e280000000c00 */
[----:B0-----:R-:W-:Y:S01]  /*cf700*/  STL [R1+0x184], R9 ;  /* 0x0001840901007387 */ /* 0x001fe20000100800 */
[----:B------:R-:W-:-:S03]  /*cf710*/  IMAD.MOV.U32 R22, RZ, RZ, R8 ;  /* 0x000000ffff167224 */ /* 0x000fc600078e0008 */
[----:B------:R-:W-:Y:S04]  /*cf720*/  STL.64 [R1+0x188], R10 ;  /* 0x0001880a01007387 */ /* 0x000fe80000100a00 */
[----:B------:R-:W0:Y:S01]  /*cf730*/  LDS.128 R8, [R16+0x400] ;  /* 0x0004000010087984 */ /* 0x000e220000000c00 */
[----:B------:R-:W-:Y:S06]  /*cf740*/  BAR.SYNC.DEFER_BLOCKING 0x0 ;  /* 0x0000000000007b1d */ /* 0x000fec0000010000 */
[----:B------:R-:W-:Y:S04]  /*cf750*/  STL [R1+0x2c34], R22 ;  /* 0x002c341601007387 */ /* 0x000fe80000100800 */
[----:B----4-:R-:W-:Y:S04]  /*cf760*/  STSM.16.M88.4 [R17], R4 ;  /* 0x0000000411007844 */ /* 0x010fe80000000200 */
[----:B------:R-:W-:Y:S01]  /*cf770*/  STSM.16.M88.4 [R17+0x200], R12 ;  /* 0x0002000c11007844 */ /* 0x000fe20000000200 */
[----:B------:R-:W-:Y:S01]  /*cf780*/  BAR.SYNC.DEFER_BLOCKING 0x0 ;  /* 0x0000000000007b1d */ /* 0x000fe20000010000 */
[----:B0-----:R-:W-:-:S05]  /*cf790*/  IMAD.MOV.U32 R25, RZ, RZ, R11 ;  /* 0x000000ffff197224 */ /* 0x001fca00078e000b */
[----:B------:R-:W-:Y:S04]  /*cf7a0*/  STL.64 [R1+0x1a0], R8 ;  /* 0x0001a00801007387 */ /* 0x000fe80000100a00 */
[----:B------:R-:W-:Y:S04]  /*cf7b0*/  STL [R1+0x1a8], R10 ;  /* 0x0001a80a01007387 */ /* 0x000fe80000100800 */
[----:B------:R-:W-:Y:S04]  /*cf7c0*/  STL [R1+0x2bd8], R25 ;  /* 0x002bd81901007387 */ /* 0x000fe80000100800 */
[----:B------:R-:W0:Y:S04]  /*cf7d0*/  LDS.128 R4, [R16] ;  /* 0x0000000010047984 */ /* 0x000e280000000c00 */
[----:B0-----:R-:W-:Y:S01]  /*cf7e0*/  STL [R1+0x174], R5 ;  /* 0x0001740501007387 */ /* 0x001fe20000100800 */
[----:B------:R-:W-:-:S02]  /*cf7f0*/  IMAD.MOV.U32 R20, RZ, RZ, R4 ;  /* 0x000000ffff147224 */ /* 0x000fc400078e0004 */
[----:B------:R-:W-:Y:S01]  /*cf800*/  IMAD.MOV.U32 R24, RZ, RZ, R6 ;  /* 0x000000ffff187224 */ /* 0x000fe200078e0006 */
[----:B------:R-:W-:Y:S04]  /*cf810*/  STL [R1+0x17c], R7 ;  /* 0x00017c0701007387 */ /* 0x000fe80000100800 */
[----:B------:R-:W2:Y:S04]  /*cf820*/  LDL.LU R12, [R1+0x280] ;  /* 0x00028000010c7983 */ /* 0x000ea80000300800 */
[----:B------:R-:W2:Y:S04]  /*cf830*/  LDL.LU R13, [R1+0x284] ;  /* 0x00028400010d7983 */ /* 0x000ea80000300800 */
[----:B------:R-:W3:Y:S04]  /*cf840*/  LDL.LU R14, [R1+0x288] ;  /* 0x00028800010e7983 */ /* 0x000ee80000300800 */
[----:B------:R-:W3:Y:S04]  /*cf850*/  LDL.LU R15, [R1+0x28c] ;  /* 0x00028c00010f7983 */ /* 0x000ee80000300800 */
[----:B---3--:R-:W-:Y:S04]  /*cf860*/  STL.64 [R1+0x3098], R14 ;  /* 0x0030980e01007387 */ /* 0x008fe80000100a00 */
[----:B--2---:R-:W-:Y:S04]  /*cf870*/  STL.64 [R1+0x3090], R12 ;  /* 0x0030900c01007387 */ /* 0x004fe80000100a00 */
        /* <DEDUP_REMOVED lines=36> */
[----:B------:R0:W-:Y:S04]  /*cfac0*/  STL [R1+0x2c38], R20 ;  /* 0x002c381401007387 */ /* 0x0001e80000100800 */
[----:B0-----:R-:W4:Y:S04]  /*cfad0*/  LDL.LU R20, [R1+0x230] ;  /* 0x0002300001147983 */ /* 0x001f280000300800 */
[----:B------:R-:W4:Y:S04]  /*cfae0*/  LDL.LU R21, [R1+0x234] ;  /* 0x0002340001157983 */ /* 0x000f280000300800 */
[----:B------:R-:W4:Y:S04]  /*cfaf0*/  LDL.LU R22, [R1+0x238] ;  /* 0x0002380001167983 */ /* 0x000f280000300800 */
[----:B------:R-:W4:Y:S04]  /*cfb00*/  LDL.LU R23, [R1+0x23c] ;  /* 0x00023c0001177983 */ /* 0x000f280000300800 */
[----:B------:R-:W-:Y:S04]  /*cfb10*/  STL [R1+0x2c0c], R24 ;  /* 0x002c0c1801007387 */ /* 0x000fe80000100800 */
[----:B------:R-:W-:Y:S04]  /*cfb20*/  STL [R1+0x2c48], R24 ;  /* 0x002c481801007387 */ /* 0x000fe80000100800 */
[----:B------:R-:W0:Y:S01]  /*cfb30*/  LDS.128 R24, [R16+0x400] ;  /* 0x0004000010187984 */ /* 0x000e220000000c00 */
[----:B------:R-:W-:Y:S06]  /*cfb40*/  BAR.SYNC.DEFER_BLOCKING 0x0 ;  /* 0x0000000000007b1d */ /* 0x000fec0000010000 */
[----:B0-----:R0:W-:Y:S04]  /*cfb50*/  STL.64 [R1+0x190], R24 ;  /* 0x0001901801007387 */ /* 0x0011e80000100a00 */
[----:B------:R-:W-:Y:S01]  /*cfb60*/  STL [R1+0x19c], R27 ;  /* 0x00019c1b01007387 */ /* 0x000fe20000100800 */
[----:B0-----:R-:W-:-:S05]  /*cfb70*/  IMAD.MOV.U32 R25, RZ, RZ, R26 ;  /* 0x000000ffff197224 */ /* 0x001fca00078e001a */
[----:B------:R-:W-:Y:S04]  /*cfb80*/  STL [R1+0x2be0], R25 ;  /* 0x002be01901007387 */ /* 0x000fe80000100800 */
[----:B------:R0:W-:Y:S04]  /*cfb90*/  STL [R1+0x2bec], R25 ;  /* 0x002bec1901007387 */ /* 0x0001e80000100800 */
[----:B------:R-:W4:Y:S04]  /*cfba0*/  LDL.LU R24, [R1+0x220] ;  /* 0x0002200001187983 */ /* 0x000f280000300800 */
[----:B0-----:R-:W4:Y:S04]  /*cfbb0*/  LDL.LU R25, [R1+0x224] ;  /* 0x0002240001197983 */ /* 0x001f280000300800 */
[----:B------:R-:W4:Y:S04]  /*cfbc0*/  LDL.LU R26, [R1+0x228] ;  /* 0x00022800011a7983 */ /* 0x000f280000300800 */
[----:B------:R-:W4:Y:S04]  /*cfbd0*/  LDL.LU R27, [R1+0x22c] ;  /* 0x00022c00011b7983 */ /* 0x000f280000300800 */
        /* <DEDUP_REMOVED lines=22> */
[----:B------:R-:W0:Y:S01]  /*cfd40*/  LDS.128 R8, [R16+0x400] ;  /* 0x0004000010087984 */ /* 0x000e220000000c00 */
[----:B------:R-:W-:Y:S06]  /*cfd50*/  BAR.SYNC.DEFER_BLOCKING 0x0 ;  /* 0x0000000000007b1d */ /* 0x000fec0000010000 */
[----:B0-----:R-:W-:Y:S04]  /*cfd60*/  STL.64 [R1+0x1d0], R8 ;  /* 0x0001d00801007387 */ /* 0x001fe80000100a00 */
[----:B------:R0:W-:Y:S04]  /*cfd70*/  STL.64 [R1+0x1d8], R10 ;  /* 0x0001d80a01007387 */ /* 0x0001e80000100a00 */
[----:B0-----:R-:W2:Y:S04]  /*cfd80*/  LDL.LU.64 R10, [R1+0x30a8] ;  /* 0x0030a800010a7983 */ /* 0x001ea80000300a00 */
[----:B------:R-:W2:Y:S04]  /*cfd90*/  LDL.LU.64 R8, [R1+0x30a0] ;  /* 0x0030a00001087983 */ /* 0x000ea80000300a00 */
[----:B---3--:R0:W-:Y:S04]  /*cfda0*/  STSM.16.M88.4 [R17], R12 ;  /* 0x0000000c11007844 */ /* 0x0081e80000000200 */
[----:B0-----:R-:W3:Y:S04]  /*cfdb0*/  LDL.LU.64 R14, [R1+0x3098] ;  /* 0x00309800010e7983 */ /* 0x001ee80000300a00 */
[----:B------:R-:W3:Y:S04]  /*cfdc0*/  LDL.LU.64 R12, [R1+0x3090] ;  /* 0x00309000010c7983 */ /* 0x000ee80000300a00 */
[----:B----4-:R-:W-:Y:S01]  /*cfdd0*/  STSM.16.M88.4 [R17+0x200], R24 ;  /* 0x0002001811007844 */ /* 0x010fe20000000200 */
[----:B------:R-:W-:Y:S06]  /*cfde0*/  BAR.SYNC.DEFER_BLOCKING 0x0 ;  /* 0x0000000000007b1d */ /* 0x000fec0000010000 */
[----:B------:R-:W0:Y:S04]  /*cfdf0*/  LDS.128 R24, [R16] ;  /* 0x0000000010187984 */ /* 0x000e280000000c00 */
[----:B0-----:R-:W-:Y:S04]  /*cfe00*/  STL.64 [R1+0x200], R24 ;  /* 0x0002001801007387 */ /* 0x001fe80000100a00 */
[----:B------:R-:W-:Y:S04]  /*cfe10*/  STL.64 [R1+0x208], R26 ;  /* 0x0002081a01007387 */ /* 0x000fe80000100a00 */
[----:B------:R-:W0:Y:S01]  /*cfe20*/  LDS.128 R24, [R16+0x400] ;  /* 0x0004000010187984 */ /* 0x000e220000000c00 */
[----:B------:R-:W-:Y:S06]  /*cfe30*/  BAR.SYNC.DEFER_BLOCKING 0x0 ;  /* 0x0000000000007b1d */ /* 0x000fec0000010000 */
[----:B------:R-:W-:Y:S04]  /*cfe40*/  STSM.16.M88.4 [R17], R20 ;  /* 0x0000001411007844 */ /* 0x000fe80000000200 */
[----:B0-----:R-:W-:Y:S04]  /*cfe50*/  STL.64 [R1+0x220], R24 ;  /* 0x0002201801007387 */ /* 0x001fe80000100a00 */
[----:B------:R-:W-:Y:S04]  /*cfe60*/  STL.64 [R1+0x228], R26 ;  /* 0x0002281a01007387 */ /* 0x000fe80000100a00 */
[----:B--2---:R-:W-:Y:S01]  /*cfe70*/  STSM.16.M88.4 [R17+0x200], R8 ;  /* 0x0002000811007844 */ /* 0x004fe20000000200 */
[----:B------:R-:W-:Y:S06]  /*cfe80*/  BAR.SYNC.DEFER_BLOCKING 0x0 ;  /* 0x0000000000007b1d */ /* 0x000fec0000010000 */
[----:B------:R-:W0:Y:S04]  /*cfe90*/  LDS.128 R20, [R16] ;  /* 0x0000000010147984 */ /* 0x000e280000000c00 */
[----:B------:R-:W1:Y:S01]  /*cfea0*/  LDS.128 R8, [R16+0x400] ;  /* 0x0004000010087984 */ /* 0x000e620000000c00 */
[----:B------:R-:W-:Y:S06]  /*cfeb0*/  BAR.SYNC.DEFER_BLOCKING 0x0 ;  /* 0x0000000000007b1d */ /* 0x000fec0000010000 */
[----:B------:R-:W-:Y:S04]  /*cfec0*/  STSM.16.M88.4 [R17], R4 ;  /* 0x0000000411007844 */ /* 0x000fe80000000200 */
[----:B---3--:R-:W-:Y:S01]  /*cfed0*/  STSM.16.M88.4 [R17+0x200], R12 ;  /* 0x0002000c11007844 */ /* 0x008fe20000000200 */
[----:B------:R-:W-:Y:S06]  /*cfee0*/  BAR.SYNC.DEFER_BLOCKING 0x0 ;  /* 0x0000000000007b1d */ /* 0x000fec0000010000 */
[----:B0-----:R-:W-:Y:S04]  /*cfef0*/  STL.64 [R1+0x1f0], R20 ;  /* 0x0001f01401007387 */ /* 0x001fe80000100a00 */
[----:B------:R-:W-:Y:S04]  /*cff00*/  STL.64 [R1+0x1f8], R22 ;  /* 0x0001f81601007387 */ /* 0x000fe80000100a00 */
[----:B-1----:R-:W-:Y:S04]  /*cff10*/  STL.64 [R1+0x210], R8 ;  /* 0x0002100801007387 */ /* 0x002fe80000100a00 */
[----:B------:R-:W-:Y:S04]  /*cff20*/  STL.64 [R1+0x218], R10 ;  /* 0x0002180a01007387 */ /* 0x000fe80000100a00 */
[----:B------:R-:W0:Y:S04]  /*cff30*/  LDS.128 R4, [R16+0x400] ;  /* 0x0004000010047984 */ /* 0x000e280000000c00 */
[----:B------:R-:W1:Y:S04]  /*cff40*/  LDS.128 R8, [R16] ;  /* 0x0000000010087984 */ /* 0x000e680000000c00 */
[----:B0-----:R0:W-:Y:S01]  /*cff50*/  STL [R1+0x254], R5 ;  /* 0x0002540501007387 */ /* 0x0011e20000100800 */
[----:B------:R-:W-:-:S03]  /*cff60*/  IMAD.MOV.U32 R18, RZ, RZ, R4 ;  /* 0x000000ffff127224 */ /* 0x000fc600078e0004 */
[----:B-1----:R-:W-:Y:S04]  /*cff70*/  STL.64 [R1+0x240], R8 ;  /* 0x0002400801007387 */ /* 0x002fe80000100a00 */
[----:B------:R-:W-:Y:S04]  /*cff80*/  STL.64 [R1+0x248], R10 ;  /* 0x0002480a01007387 */ /* 0x000fe80000100a00 */
[----:B------:R1:W-:Y:S04]  /*cff90*/  STL.64 [R1+0x258], R6 ;  /* 0x0002580601007387 */ /* 0x0003e80000100a00 */
[----:B------:R-:W2:Y:S04]  /*cffa0*/  LDL.LU R20, [R1+0x300] ;  /* 0x0003000001147983 */ /* 0x000ea80000300800 */
[----:B------:R-:W2:Y:S04]  /*cffb0*/  LDL.LU R21, [R1+0x304] ;  /* 0x0003040001157983 */ /* 0x000ea80000300800 */
[----:B------:R-:W3:Y:S04]  /*cffc0*/  LDL.LU R22, [R1+0x308] ;  /* 0x0003080001167983 */ /* 0x000ee80000300800 */
[----:B------:R-:W3:Y:S01]  /*cffd0*/  LDL.LU R23, [R1+0x30c] ;  /* 0x00030c0001177983 */ /* 0x000ee20000300800 */
[----:B------:R-:W-:Y:S06]  /*cffe0*/  BAR.SYNC.DEFER_BLOCKING 0x0 ;  /* 0x0000000000007b1d */ /* 0x000fec0000010000 */
[----:B---3--:R-:W-:Y:S04]  /*cfff0*/  STL.64 [R1+0x3048], R22 ;  /* 0x0030481601007387 */ /* 0x008fe80000100a00 */
[----:B--2---:R-:W-:Y:S04]  /*d0000*/  STL.64 [R1+0x3040], R20 ;  /* 0x0030401401007387 */ /* 0x004fe80000100a00 */
[----:B------:R-:W2:Y:S04]  /*d0010*/  LDL.LU R4, [R1+0x2e0] ;  /* 0x0002e00001047983 */ /* 0x000ea80000300800 */
[----:B0-----:R-:W2:Y:S04]  /*d0020*/  LDL.LU R5, [R1+0x2e4] ;  /* 0x0002e40001057983 */ /* 0x001ea80000300800 */
        /* <DEDUP_REMOVED lines=53> */
[----:B------:R-:W-:Y:S04]  /*d0380*/  STL [R1+0x2b38], R18 ;  /* 0x002b381201007387 */ /* 0x000fe80000100800 */
[----:B------:R-:W-:Y:S04]  /*d0390*/  STL [R1+0x2b44], R18 ;  /* 0x002b441201007387 */ /* 0x000fe80000100800 */
[----:B------:R-:W-:Y:S04]  /*d03a0*/  STL [R1+0x2c4c], R18 ;  /* 0x002c4c1201007387 */ /* 0x000fe80000100800 */
        /* <DEDUP_REMOVED lines=22> */
[----:B--2---:R-:W-:Y:S01]  /*d0510*/  STSM.16.M88.4 [R17+0x200], R4 ;  /* 0x0002000411007844 */ /* 0x004fe20000000200 */
[----:B------:R-:W-:Y:S06]  /*d0520*/  BAR.SYNC.DEFER_BLOCKING 0x0 ;  /* 0x0000000000007b1d */ /* 0x000fec0000010000 */
[----:B------:R-:W0:Y:S04]  /*d0530*/  LDS.128 R4, [R16] ;  /* 0x0000000010047984 */ /* 0x000e280000000c00 */
[----:B0-----:R-:W-:Y:S04]  /*d0540*/  STL.64 [R1+0x2a0], R4 ;  /* 0x0002a00401007387 */ /* 0x001fe80000100a00 */
[----:B------:R-:W-:Y:S04]  /*d0550*/  STL.64 [R1+0x2a8], R6 ;  /* 0x0002a80601007387 */ /* 0x000fe80000100a00 */
[----:B------:R-:W0:Y:S01]  /*d0560*/  LDS.128 R4, [R16+0x400] ;  /* 0x0004000010047984 */ /* 0x000e220000000c00 */
[----:B------:R-:W-:Y:S06]  /*d0570*/  BAR.SYNC.DEFER_BLOCKING 0x0 ;  /* 0x0000000000007b1d */ /* 0x000fec0000010000 */
[----:B----4-:R-:W-:Y:S04]  /*d0580*/  STSM.16.M88.4 [R17], R24 ;  /* 0x0000001811007844 */ /* 0x010fe80000000200 */
[----:B---3--:R-:W-:Y:S01]  /*d0590*/  STSM.16.M88.4 [R17+0x200], R20 ;  /* 0x0002001411007844 */ /* 0x008fe20000000200 */
[----:B------:R-:W-:Y:S06]  /*d05a0*/  BAR.SYNC.DEFER_BLOCKING 0x0 ;  /* 0x0000000000007b1d */ /* 0x000fec0000010000 */
[----:B0-----:R-:W-:Y:S04]  /*d05b0*/  STL.64 [R1+0x2c0], R4 ;  /* 0x0002c00401007387 */ /* 0x001fe80000100a00 */
[----:B------:R0:W-:Y:S04]  /*d05c0*/  STL.64 [R1+0x2c8], R6 ;  /* 0x0002c80601007387 */ /* 0x0001e80000100a00 */
[----:B------:R-:W1:Y:S04]  /*d05d0*/  LDS.128 R24, [R16] ;  /* 0x0000000010187984 */ /* 0x000e680000000c00 */
[----:B------:R-:W2:Y:S01]  /*d05e0*/  LDS.128 R20, [R16+0x400] ;  /* 0x0004000010147984 */ /* 0x000ea20000000c00 */
[----:B------:R-:W-:Y:S06]  /*d05f0*/  BAR.SYNC.DEFER_BLOCKING 0x0 ;  /* 0x0000000000007b1d */ /* 0x000fec0000010000 */
[----:B0-----:R-:W3:Y:S04]  /*d0600*/  LDL.LU R7, [R1+0x3038] ;  /* 0x0030380001077983 */ /* 0x001ee80000300800 */
[----:B------:R-:W-:Y:S04]  /*d0610*/  STSM.16.M88.4 [R17], R8 ;  /* 0x0000000811007844 */ /* 0x000fe80000000200 */
[----:B------:R-:W-:Y:S01]  /*d0620*/  STSM.16.M88.4 [R17+0x200], R12 ;  /* 0x0002000c11007844 */ /* 0x000fe20000000200 */
[----:B------:R-:W-:Y:S06]  /*d0630*/  BAR.SYNC.DEFER_BLOCKING 0x0 ;  /* 0x0000000000007b1d */ /* 0x000fec0000010000 */
[----:B-1----:R-:W-:Y:S04]  /*d0640*/  STL.64 [R1+0x2d0], R24 ;  /* 0x0002d01801007387 */ /* 0x002fe80000100a00 */
[----:B------:R-:W-:Y:S04]  /*d0650*/  STL.64 [R1+0x2d8], R26 ;  /* 0x0002d81a01007387 */ /* 0x000fe80000100a00 */
[----:B--2---:R-:W-:Y:S04]  /*d0660*/  STL.64 [R1+0x2f0], R20 ;  /* 0x0002f01401007387 */ /* 0x004fe80000100a00 */
[----:B------:R-:W-:Y:S04]  /*d0670*/  STL.64 [R1+0x2f8], R22 ;  /* 0x0002f81601007387 */ /* 0x000fe80000100a00 */
[----:B------:R-:W0:Y:S04]  /*d0680*/  LDS.128 R8, [R16+0x400] ;  /* 0x0004000010087984 */ /* 0x000e280000000c00 */
[----:B------:R-:W1:Y:S04]  /*d0690*/  LDS.128 R12, [R16] ;  /* 0x00000000100c7984 */ /* 0x000e680000000c00 */
[----:B0-----:R0:W-:Y:S01]  /*d06a0*/  STL.64 [R1+0x300], R8 ;  /* 0x0003000801007387 */ /* 0x0011e20000100a00 */
[----:B------:R-:W-:-:S03]  /*d06b0*/  IMAD.MOV.U32 R6, RZ, RZ, R10 ;  /* 0x000000ffff067224 */ /* 0x000fc600078e000a */
[----:B-1----:R-:W-:Y:S04]  /*d06c0*/  STL.64 [R1+0x2e0], R12 ;  /* 0x0002e00c01007387 */ /* 0x002fe80000100a00 */
[----:B------:R-:W-:Y:S04]  /*d06d0*/  STL.64 [R1+0x2e8], R14 ;  /* 0x0002e80e01007387 */ /* 0x000fe80000100a00 */
[----:B------:R1:W-:Y:S04]  /*d06e0*/  STL [R1+0x30c], R11 ;  /* 0x00030c0b01007387 */ /* 0x0003e80000100800 */
[----:B------:R-:W2:Y:S04]  /*d06f0*/  LDL.LU R20, [R1+0x460] ;  /* 0x0004600001147983 */ /* 0x000ea80000300800 */
[----:B------:R-:W2:Y:S04]  /*d0700*/  LDL.LU R21, [R1+0x464] ;  /* 0x0004640001157983 */ /* 0x000ea80000300800 */
[----:B------:R-:W2:Y:S04]  /*d0710*/  LDL.LU R22, [R1+0x468] ;  /* 0x0004680001167983 */ /* 0x000ea80000300800 */
[----:B------:R-:W2:Y:S04]  /*d0720*/  LDL.LU R23, [R1+0x46c] ;  /* 0x00046c0001177983 */ /* 0x000ea80000300800 */
[----:B------:R-:W4:Y:S04]  /*d0730*/  LDL.LU R24, [R1+0x450] ;  /* 0x0004500001187983 */ /* 0x000f280000300800 */
[----:B------:R-:W4:Y:S04]  /*d0740*/  LDL.LU R25, [R1+0x454] ;  /* 0x0004540001197983 */ /* 0x000f280000300800 */
[----:B------:R-:W4:Y:S04]  /*d0750*/  LDL.LU R26, [R1+0x458] ;  /* 0x00045800011a7983 */ /* 0x000f280000300800 */
[----:B------:R-:W4:Y:S04]  /*d0760*/  LDL.LU R27, [R1+0x45c] ;  /* 0x00045c00011b7983 */ /* 0x000f280000300800 */
[----:B0-----:R-:W2:Y:S04]  /*d0770*/  LDL.LU R8, [R1+0x470] ;  /* 0x0004700001087983 */ /* 0x001ea80000300800 */
[----:B------:R-:W2:Y:S04]  /*d0780*/  LDL.LU R9, [R1+0x474] ;  /* 0x0004740001097983 */ /* 0x000ea80000300800 */
[----:B------:R-:W2:Y:S04]  /*d0790*/  LDL.LU R10, [R1+0x478] ;  /* 0x00047800010a7983 */ /* 0x000ea80000300800 */
[----:B-1----:R-:W2:Y:S04]  /*d07a0*/  LDL.LU R11, [R1+0x47c] ;  /* 0x00047c00010b7983 */ /* 0x002ea80000300800 */
[----:B------:R-:W2:Y:S04]  /*d07b0*/  LDL.LU R12, [R1+0x480] ;  /* 0x00048000010c7983 */ /* 0x000ea80000300800 */
[----:B------:R-:W2:Y:S04]  /*d07c0*/  LDL.LU R13, [R1+0x484] ;  /* 0x00048400010d7983 */ /* 0x000ea80000300800 */
[----:B------:R-:W2:Y:S04]  /*d07d0*/  LDL.LU R14, [R1+0x488] ;  /* 0x00048800010e7983 */ /* 0x000ea80000300800 */
[----:B------:R-:W2:Y:S01]  /*d07e0*/  LDL.LU R15, [R1+0x48c] ;  /* 0x00048c00010f7983 */ /* 0x000ea20000300800 */
[----:B------:R-:W-:Y:S06]  /*d07f0*/  BAR.SYNC.DEFER_BLOCKING 0x0 ;  /* 0x0000000000007b1d */ /* 0x000fec0000010000 */
        /* <DEDUP_REMOVED lines=9> */
[----:B---3--:R-:W-:Y:S04]  /*d0890*/  STL.64 [R1+0x2cf8], R6 ;  /* 0x002cf80601007387 */ /* 0x008fe80000100a00 */
[----:B------:R-:W-:Y:S04]  /*d08a0*/  STL [R1+0x2d04], R6 ;  /* 0x002d040601007387 */ /* 0x000fe80000100800 */
[----:B------:R-:W-:Y:S04]  /*d08b0*/  STL.64 [R1+0x2d18], R6 ;  /* 0x002d180601007387 */ /* 0x000fe80000100a00 */
        /* <DEDUP_REMOVED lines=10> */
[----:B----4-:R-:W-:Y:S04]  /*d0960*/  STSM.16.M88.4 [R17], R24 ;  /* 0x0000001811007844 */ /* 0x010fe80000000200 */
[----:B--2---:R-:W-:Y:S01]  /*d0970*/  STSM.16.M88.4 [R17+0x200], R20 ;  /* 0x0002001411007844 */ /* 0x004fe20000000200 */
[----:B------:R-:W-:Y:S06]  /*d0980*/  BAR.SYNC.DEFER_BLOCKING 0x0 ;  /* 0x0000000000007b1d */ /* 0x000fec0000010000 */
[----:B------:R-:W0:Y:S04]  /*d0990*/  LDS.128 R24, [R16] ;  /* 0x0000000010187984 */ /* 0x000e280000000c00 */
[----:B------:R-:W1:Y:S01]  /*d09a0*/  LDS.128 R20, [R16+0x400] ;  /* 0x0004000010147984 */ /* 0x000e620000000c00 */
[----:B------:R-:W-:Y:S06]  /*d09b0*/  BAR.SYNC.DEFER_BLOCKING 0x0 ;  /* 0x0000000000007b1d */ /* 0x000fec0000010000 */
[----:B------:R-:W-:Y:S04]  /*d09c0*/  STSM.16.M88.4 [R17], R8 ;  /* 0x0000000811007844 */ /* 0x000fe80000000200 */
[----:B------:R-:W-:Y:S01]  /*d09d0*/  STSM.16.M88.4 [R17+0x200], R12 ;  /* 0x0002000c11007844 */ /* 0x000fe20000000200 */
[----:B------:R-:W-:Y:S06]  /*d09e0*/  BAR.SYNC.DEFER_BLOCKING 0x0 ;  /* 0x0000000000007b1d */ /* 0x000fec0000010000 */
[----:B0-----:R-:W-:Y:S04]  /*d09f0*/  STL.64 [R1+0x320], R24 ;  /* 0x0003201801007387 */ /* 0x001fe80000100a00 */
[----:B------:R-:W-:Y:S04]  /*d0a00*/  STL.64 [R1+0x328], R26 ;  /* 0x0003281a01007387 */ /* 0x000fe80000100a00 */
[----:B-1----:R-:W-:Y:S04]  /*d0a10*/  STL.64 [R1+0x340], R20 ;  /* 0x0003401401007387 */ /* 0x002fe80000100a00 */
[----:B------:R-:W-:Y:S04]  /*d0a20*/  STL.64 [R1+0x348], R22 ;  /* 0x0003481601007387 */ /* 0x000fe80000100a00 */
[----:B------:R-:W0:Y:S02]  /*d0a30*/  LDS.128 R8, [R16] ;  /* 0x0000000010087984 */ /* 0x000e240000000c00 */
[----:B0-----:R-:W-:-:S02]  /*d0a40*/  IMAD.MOV.U32 R5, RZ, RZ, R11 ;  /* 0x000000ffff057224 */ /* 0x001fc400078e000b */
        /* <DEDUP_REMOVED lines=12> */
[----:B------:R-:W2:Y:S04]  /*d0b10*/  LDL.LU R4, [R1+0x4c0] ;  /* 0x0004c00001047983 */ /* 0x000ea80000300800 */
[----:B------:R-:W1:Y:S04]  /*d0b20*/  LDS.128 R8, [R16+0x400] ;  /* 0x0004000010087984 */ /* 0x000e680000000c00 */
[----:B0-----:R-:W2:Y:S04]  /*d0b30*/  LDL.LU R5, [R1+0x4c4] ;  /* 0x0004c40001057983 */ /* 0x001ea80000300800 */
[----:B------:R-:W3:Y:S04]  /*d0b40*/  LDL.LU R6, [R1+0x4c8] ;  /* 0x0004c80001067983 */ /* 0x000ee80000300800 */
[----:B------:R-:W3:Y:S01]  /*d0b50*/  LDL.LU R7, [R1+0x4cc] ;  /* 0x0004cc0001077983 */ /* 0x000ee20000300800 */
[----:B------:R-:W-:Y:S06]  /*d0b60*/  BAR.SYNC.DEFER_BLOCKING 0x0 ;  /* 0x0000000000007b1d */ /* 0x000fec0000010000 */
        /* <DEDUP_REMOVED lines=12> */
[----:B-1----:R-:W-:-:S03]  /*d0c30*/  IMAD.MOV.U32 R0, RZ, RZ, R11 ;  /* 0x000000ffff007224 */ /* 0x002fc600078e000b */
[----:B---3--:R-:W-:Y:S04]  /*d0c40*/  STL.64 [R1+0x3030], R6 ;  /* 0x0030300601007387 */ /* 0x008fe80000100a00 */
[----:B--2---:R0:W-:Y:S04]  /*d0c50*/  STL.64 [R1+0x3028], R4 ;  /* 0x0030280401007387 */ /* 0x0041e80000100a00 */
[----:B0-----:R-:W2:Y:S04]  /*d0c60*/  LDL.LU R4, [R1+0x490] ;  /* 0x0004900001047983 */ /* 0x001ea80000300800 */
[----:B------:R-:W2:Y:S04]  /*d0c70*/  LDL.LU R5, [R1+0x494] ;  /* 0x0004940001057983 */ /* 0x000ea80000300800 */
[----:B------:R-:W2:Y:S04]  /*d0c80*/  LDL.LU R6, [R1+0x498] ;  /* 0x0004980001067983 */ /* 0x000ea80000300800 */
[----:B------:R-:W2:Y:S04]  /*d0c90*/  LDL.LU R7, [R1+0x49c] ;  /* 0x00049c0001077983 */ /* 0x000ea80000300800 */
[----:B------:R0:W-:Y:S04]  /*d0ca0*/  STL.64 [R1+0x330], R8 ;  /* 0x0003300801007387 */ /* 0x0001e80000100a00 */
[----:B------:R1:W-:Y:S04]  /*d0cb0*/  STL [R1+0x338], R10 ;  /* 0x0003380a01007387 */ /* 0x0003e80000100800 */
        /* <DEDUP_REMOVED lines=8> */
[----:B0-----:R-:W4:Y:S04]  /*d0d40*/  LDL.LU R8, [R1+0x4f0] ;  /* 0x0004f00001087983 */ /* 0x001f280000300800 */
[----:B------:R-:W4:Y:S04]  /*d0d50*/  LDL.LU R9, [R1+0x4f4] ;  /* 0x0004f40001097983 */ /* 0x000f280000300800 */
[----:B-1----:R-:W4:Y:S04]  /*d0d60*/  LDL.LU R10, [R1+0x4f8] ;  /* 0x0004f800010a7983 */ /* 0x002f280000300800 */
        /* <DEDUP_REMOVED lines=30> */
[----:B---3--:R-:W-:Y:S04]  /*d0f50*/  STSM.16.M88.4 [R17], R24 ;  /* 0x0000001811007844 */ /* 0x008fe80000000200 */
[----:B----4-:R-:W-:Y:S01]  /*d0f60*/  STSM.16.M88.4 [R17+0x200], R20 ;  /* 0x0002001411007844 */ /* 0x010fe20000000200 */
[----:B------:R-:W-:Y:S01]  /*d0f70*/  BAR.SYNC.DEFER_BLOCKING 0x0 ;  /* 0x0000000000007b1d */ /* 0x000fe20000010000 */
[----:B0-----:R-:W-:-:S05]  /*d0f80*/  IMAD.MOV.U32 R0, RZ, RZ, R5 ;  /* 0x000000ffff007224 */ /* 0x001fca00078e0005 */
[----:B------:R-:W-:Y:S04]  /*d0f90*/  STL [R1+0x370], R4 ;  /* 0x0003700401007387 */ /* 0x000fe80000100800 */
[----:B------:R0:W-:Y:S04]  /*d0fa0*/  STL.64 [R1+0x378], R6 ;  /* 0x0003780601007387 */ /* 0x0001e80000100a00 */
[----:B------:R-:W-:Y:S04]  /*d0fb0*/  LDS.128 R24, [R16] ;  /* 0x0000000010187984 */ /* 0x000fe80000000c00 */
[----:B------:R-:W1:Y:S01]  /*d0fc0*/  LDS.128 R20, [R16+0x400] ;  /* 0x0004000010147984 */ /* 0x000e620000000c00 */
[----:B------:R-:W-:Y:S06]  /*d0fd0*/  BAR.SYNC.DEFER_BLOCKING 0x0 ;  /* 0x0000000000007b1d */ /* 0x000fec0000010000 */
[----:B0-----:R-:W2:Y:S04]  /*d0fe0*/  LDL.LU R6, [R1+0x3004] ;  /* 0x0030040001067983 */ /* 0x001ea80000300800 */
[----:B------:R-:W3:Y:S04]  /*d0ff0*/  LDL.LU R5, [R1+0x3000] ;  /* 0x0030000001057983 */ /* 0x000ee80000300800 */
[----:B------:R-:W-:Y:S04]  /*d1000*/  STL [R1+0x2b3c], R0 ;  /* 0x002b3c0001007387 */ /* 0x000fe80000100800 */
[----:B------:R-:W-:Y:S04]  /*d1010*/  STL [R1+0x2b70], R0 ;  /* 0x002b700001007387 */ /* 0x000fe80000100800 */
[----:B------:R-:W-:Y:S04]  /*d1020*/  STSM.16.M88.4 [R17], R8 ;  /* 0x0000000811007844 */ /* 0x000fe80000000200 */
[----:B------:R-:W-:Y:S01]  /*d1030*/  STSM.16.M88.4 [R17+0x200], R12 ;  /* 0x0002000c11007844 */ /* 0x000fe20000000200 */
[----:B------:R-:W-:Y:S01]  /*d1040*/  BAR.SYNC.DEFER_BLOCKING 0x0 ;  /* 0x0000000000007b1d */ /* 0x000fe20000010000 */
[----:B-1----:R-:W-:-:S05]  /*d1050*/  IMAD.MOV.U32 R19, RZ, RZ, R22 ;  /* 0x000000ffff137224 */ /* 0x002fca00078e0016 */
[----:B------:R-:W-:Y:S04]  /*d1060*/  STL [R1+0x2b78], R0 ;  /* 0x002b780001007387 */ /* 0x000fe80000100800 */
[----:B------:R-:W-:Y:S04]  /*d1070*/  STL [R1+0x2bb8], R0 ;  /* 0x002bb80001007387 */ /* 0x000fe80000100800 */
[----:B------:R-:W-:Y:S04]  /*d1080*/  STL [R1+0x2be4], R0 ;  /* 0x002be40001007387 */ /* 0x000fe80000100800 */
[----:B------:R-:W-:Y:S04]  /*d1090*/  STL [R1+0x2c18], R0 ;  /* 0x002c180001007387 */ /* 0x000fe80000100800 */
[----:B------:R-:W0:Y:S04]  /*d10a0*/  LDS.128 R8, [R16] ;  /* 0x0000000010087984 */ /* 0x000e280000000c00 */
[----:B------:R-:W-:Y:S04]  /*d10b0*/  STL.64 [R1+0x3c0], R20 ;  /* 0x0003c01401007387 */ /* 0x000fe80000100a00 */
[----:B------:R-:W-:Y:S04]  /*d10c0*/  STL.64 [R1+0x3a0], R24 ;  /* 0x0003a01801007387 */ /* 0x000fe80000100a00 */
[----:B------:R-:W-:Y:S04]  /*d10d0*/  STL.64 [R1+0x3a8], R26 ;  /* 0x0003a81a01007387 */ /* 0x000fe80000100a00 */
[----:B------:R-:W-:Y:S04]  /*d10e0*/  STL [R1+0x3cc], R23 ;  /* 0x0003cc1701007387 */ /* 0x000fe80000100800 */
[----:B------:R-:W-:Y:S04]  /*d10f0*/  STL [R1+0x2afc], R19 ;  /* 0x002afc1301007387 */ /* 0x000fe80000100800 */
[----:B0-----:R-:W-:Y:S01]  /*d1100*/  STL.64 [R1+0x390], R8 ;  /* 0x0003900801007387 */ /* 0x001fe20000100a00 */
[----:B------:R-:W-:-:S03]  /*d1110*/  IMAD.MOV.U32 R4, RZ, RZ, R11 ;  /* 0x000000ffff047224 */ /* 0x000fc600078e000b */
[----:B------:R-:W-:Y:S04]  /*d1120*/  STL [R1+0x398], R10 ;  /* 0x0003980a01007387 */ /* 0x000fe80000100800 */
[----:B------:R-:W4:Y:S04]  /*d1130*/  LDL.LU R12, [R1+0x540] ;  /* 0x00054000010c7983 */ /* 0x000f280000300800 */
[----:B------:R-:W4:Y:S04]  /*d1140*/  LDL.LU R13, [R1+0x544] ;  /* 0x00054400010d7983 */ /* 0x000f280000300800 */
[----:B------:R-:W2:Y:S04]  /*d1150*/  LDL.LU R14, [R1+0x548] ;  /* 0x00054800010e7983 */ /* 0x000ea80000300800 */
[----:B------:R-:W2:Y:S04]  /*d1160*/  LDL.LU R15, [R1+0x54c] ;  /* 0x00054c00010f7983 */ /* 0x000ea80000300800 */
[----:B------:R-:W0:Y:S04]  /*d1170*/  LDS.128 R8, [R16+0x400] ;  /* 0x0004000010087984 */ /* 0x000e280000000c00 */
[----:B--2---:R-:W-:Y:S04]  /*d1180*/  STL.64 [R1+0x2fd8], R14 ;  /* 0x002fd80e01007387 */ /* 0x004fe80000100a00 */
[----:B----4-:R1:W-:Y:S04]  /*d1190*/  STL.64 [R1+0x2fd0], R12 ;  /* 0x002fd00c01007387 */ /* 0x0103e80000100a00 */
[----:B-1----:R-:W2:Y:S04]  /*d11a0*/  LDL.LU R12, [R1+0x530] ;  /* 0x00053000010c7983 */ /* 0x002ea80000300800 */
[----:B------:R-:W2:Y:S04]  /*d11b0*/  LDL.LU R13, [R1+0x534] ;  /* 0x00053400010d7983 */ /* 0x000ea80000300800 */
[----:B------:R-:W4:Y:S04]  /*d11c0*/  LDL.LU R14, [R1+0x538] ;  /* 0x00053800010e7983 */ /* 0x000f280000300800 */
[----:B------:R-:W4:Y:S01]  /*d11d0*/  LDL.LU R15, [R1+0x53c] ;  /* 0x00053c00010f7983 */ /* 0x000f220000300800 */
[----:B------:R-:W-:Y:S06]  /*d11e0*/  BAR.SYNC.DEFER_BLOCKING 0x0 ;  /* 0x0000000000007b1d */ /* 0x000fec0000010000 */
[----:B----4-:R-:W-:Y:S04]  /*d11f0*/  STL.64 [R1+0x2fe8], R14 ;  /* 0x002fe80e01007387 */ /* 0x010fe80000100a00 */
[----:B--2---:R1:W-:Y:S04]  /*d1200*/  STL.64 [R1+0x2fe0], R12 ;  /* 0x002fe00c01007387 */ /* 0x0043e80000100a00 */
[----:B-1----:R-:W2:Y:S04]  /*d1210*/  LDL.LU R12, [R1+0x520] ;  /* 0x00052000010c7983 */ /* 0x002ea80000300800 */
[----:B------:R-:W2:Y:S04]  /*d1220*/  LDL.LU R13, [R1+0x524] ;  /* 0x00052400010d7983 */ /* 0x000ea80000300800 */
[----:B------:R-:W4:Y:S04]  /*d1230*/  LDL.LU R14, [R1+0x528] ;  /* 0x00052800010e7983 */ /* 0x000f280000300800 */
[----:B------:R-:W4:Y:S01]  /*d1240*/  LDL.LU R15, [R1+0x52c] ;  /* 0x00052c00010f7983 */ /* 0x000f220000300800 */
[----:B0-----:R-:W-:-:S03]  /*d1250*/  IMAD.MOV.U32 R19, RZ, RZ, R9 ;  /* 0x000000ffff137224 */ /* 0x001fc600078e0009 */
        /* <DEDUP_REMOVED lines=16> */
[----:B------:R-:W-:Y:S04]  /*d1360*/  STL [R1+0x2c90], R4 ;  /* 0x002c900401007387 */ /* 0x000fe80000100800 */
[----:B------:R-:W-:Y:S04]  /*d1370*/  STL [R1+0x2c94], R4 ;  /* 0x002c940401007387 */ /* 0x000fe80000100800 */
[----:B------:R-:W-:Y:S04]  /*d1380*/  STL.64 [R1+0x2ca0], R4 ;  /* 0x002ca00401007387 */ /* 0x000fe80000100a00 */
[----:B------:R-:W-:Y:S04]  /*d1390*/  STL [R1+0x2cb0], R4 ;  /* 0x002cb00401007387 */ /* 0x000fe80000100800 */
[----:B------:R-:W-:Y:S04]  /*d13a0*/  STL.64 [R1+0x2cb8], R4 ;  /* 0x002cb80401007387 */ /* 0x000fe80000100a00 */
        /* <DEDUP_REMOVED lines=9> */
[----:B------:R-:W-:Y:S04]  /*d1440*/  STL [R1+0x2d94], R6 ;  /* 0x002d940601007387 */ /* 0x000fe80000100800 */
[----:B------:R-:W-:Y:S04]  /*d1450*/  STL [R1+0x2d90], R4 ;  /* 0x002d900401007387 */ /* 0x000fe80000100800 */
[----:B------:R0:W-:Y:S04]  /*d1460*/  STL [R1+0x3b0], R8 ;  /* 0x0003b00801007387 */ /* 0x0001e80000100800 */
[----:B------:R1:W-:Y:S04]  /*d1470*/  STL.64 [R1+0x3b8], R10 ;  /* 0x0003b80a01007387 */ /* 0x0003e80000100a00 */
[----:B0-----:R-:W3:Y:S04]  /*d1480*/  LDL.LU R8, [R1+0x660] ;  /* 0x0006600001087983 */ /* 0x001ee80000300800 */
[----:B------:R-:W3:Y:S04]  /*d1490*/  LDL.LU R9, [R1+0x664] ;  /* 0x0006640001097983 */ /* 0x000ee80000300800 */
[----:B-1----:R-:W3:Y:S04]  /*d14a0*/  LDL.LU R10, [R1+0x668] ;  /* 0x00066800010a7983 */ /* 0x002ee80000300800 */
[----:B------:R-:W3:Y:S04]  /*d14b0*/  LDL.LU R11, [R1+0x66c] ;  /* 0x00066c00010b7983 */ /* 0x000ee80000300800 */
[----:B------:R-:W4:Y:S04]  /*d14c0*/  LDL.LU R4, [R1+0x630] ;  /* 0x0006300001047983 */ /* 0x000f280000300800 */
[----:B------:R-:W4:Y:S04]  /*d14d0*/  LDL.LU R5, [R1+0x634] ;  /* 0x0006340001057983 */ /* 0x000f280000300800 */
        /* <DEDUP_REMOVED lines=10> */
[----:B------:R-:W-:Y:S04]  /*d1580*/  STL [R1+0x2b08], R19 ;  /* 0x002b081301007387 */ /* 0x000fe80000100800 */
[----:B------:R-:W-:Y:S04]  /*d1590*/  STL [R1+0x2bfc], R19 ;  /* 0x002bfc1301007387 */ /* 0x000fe80000100800 */
[----:B------:R-:W-:Y:S04]  /*d15a0*/  STL [R1+0x2c98], R18 ;  /* 0x002c981201007387 */ /* 0x000fe80000100800 */
[----:B------:R-:W-:Y:S04]  /*d15b0*/  STL.64 [R1+0x2cc0], R18 ;  /* 0x002cc01201007387 */ /* 0x000fe80000100a00 */
        /* <DEDUP_REMOVED lines=23> */
[----:B------:R-:W0:Y:S01]  /*d1730*/  LDS.128 R12, [R16+0x400] ;  /* 0x00040000100c7984 */ /* 0x000e220000000c00 */
[----:B------:R-:W-:Y:S06]  /*d1740*/  BAR.SYNC.DEFER_BLOCKING 0x0 ;  /* 0x0000000000007b1d */ /* 0x000fec0000010000 */
[----:B------:R-:W-:Y:S04]  /*d1750*/  STL [R1+0x2b0c], R2 ;  /* 0x002b0c0201007387 */ /* 0x000fe80000100800 */
[----:B------:R-:W-:Y:S04]  /*d1760*/  STL [R1+0x2b48], R2 ;  /* 0x002b480201007387 */ /* 0x000fe80000100800 */
[----:B------:R-:W-:Y:S04]  /*d1770*/  STL [R1+0x2b5c], R2 ;  /* 0x002b5c0201007387 */ /* 0x000fe80000100800 */
[----:B------:R-:W-:Y:S04]  /*d1780*/  STL [R1+0x2b7c], R2 ;  /* 0x002b7c0201007387 */ /* 0x000fe80000100800 */
[----:B----4-:R-:W-:Y:S04]  /*d1790*/  STSM.16.M88.4 [R17], R4 ;  /* 0x0000000411007844 */ /* 0x010fe80000000200 */
[----:B---3--:R-:W-:Y:S01]  /*d17a0*/  STSM.16.M88.4 [R17+0x200], R24 ;  /* 0x0002001811007844 */ /* 0x008fe20000000200 */
[----:B------:R-:W-:Y:S06]  /*d17b0*/  BAR.SYNC.DEFER_BLOCKING 0x0 ;  /* 0x0000000000007b1d */ /* 0x000fec0000010000 */
[----:B------:R-:W-:Y:S04]  /*d17c0*/  STL [R1+0x2ba4], R2 ;  /* 0x002ba40201007387 */ /* 0x000fe80000100800 */
[----:B------:R-:W-:Y:S04]  /*d17d0*/  STL [R1+0x2bbc], R2 ;  /* 0x002bbc0201007387 */ /* 0x000fe80000100800 */
[----:B------:R-:W-:Y:S04]  /*d17e0*/  STL [R1+0x2bf0], R2 ;  /* 0x002bf00201007387 */ /* 0x000fe80000100800 */
[----:B0-----:R-:W-:Y:S04]  /*d17f0*/  STL.64 [R1+0x3f0], R12 ;  /* 0x0003f00c01007387 */ /* 0x001fe80000100a00 */
[----:B------:R-:W-:Y:S04]  /*d1800*/  LDS.128 R24, [R16] ;  /* 0x0000000010187984 */ /* 0x000fe80000000c00 */
[----:B------:R-:W0:Y:S01]  /*d1810*/  LDS.128 R4, [R16+0x400] ;  /* 0x0004000010047984 */ /* 0x000e220000000c00 */
[----:B------:R-:W-:Y:S06]  /*d1820*/  BAR.SYNC.DEFER_BLOCKING 0x0 ;  /* 0x0000000000007b1d */ /* 0x000fec0000010000 */
[----:B------:R1:W-:Y:S04]  /*d1830*/  STL.64 [R1+0x3f8], R14 ;  /* 0x0003f80e01007387 */ /* 0x0003e80000100a00 */
[----:B-1----:R-:W2:Y:S04]  /*d1840*/  LDL.LU.64 R14, [R1+0x2fc8] ;  /* 0x002fc800010e7983 */ /* 0x002ea80000300a00 */
[----:B------:R-:W-:Y:S04]  /*d1850*/  STSM.16.M88.4 [R17], R20 ;  /* 0x0000001411007844 */ /* 0x000fe80000000200 */
[----:B------:R-:W-:Y:S01]  /*d1860*/  STSM.16.M88.4 [R17+0x200], R8 ;  /* 0x0002000811007844 */ /* 0x000fe20000000200 */
[----:B------:R-:W-:Y:S01]  /*d1870*/  BAR.SYNC.DEFER_BLOCKING 0x0 ;  /* 0x0000000000007b1d */ /* 0x000fe20000010000 */
[----:B0-----:R-:W-:-:S05]  /*d1880*/  IMAD.MOV.U32 R13, RZ, RZ, R6 ;  /* 0x000000ffff0d7224 */ /* 0x001fca00078e0006 */
[----:B------:R-:W3:Y:S04]  /*d1890*/  LDL.LU R12, [R1+0x2fc0] ;  /* 0x002fc000010c7983 */ /* 0x000ee80000300800 */
[----:B------:R-:W-:Y:S04]  /*d18a0*/  STL.64 [R1+0x440], R4 ;  /* 0x0004400401007387 */ /* 0x000fe80000100a00 */
[----:B------:R-:W-:Y:S04]  /*d18b0*/  STL.64 [R1+0x420], R24 ;  /* 0x0004201801007387 */ /* 0x000fe80000100a00 */
[----:B------:R-:W-:Y:S04]  /*d18c0*/  STL.64 [R1+0x428], R26 ;  /* 0x0004281a01007387 */ /* 0x000fe80000100a00 */
[----:B------:R-:W-:Y:S04]  /*d18d0*/  STL [R1+0x44c], R7 ;  /* 0x00044c0701007387 */ /* 0x000fe80000100800 */
[----:B------:R-:W0:Y:S04]  /*d18e0*/  LDS.128 R4, [R16+0x400] ;  /* 0x0004000010047984 */ /* 0x000e280000000c00 */
[----:B------:R-:W1:Y:S04]  /*d18f0*/  LDS.128 R8, [R16] ;  /* 0x0000000010087984 */ /* 0x000e680000000c00 */
[----:B------:R4:W-:Y:S04]  /*d1900*/  STL [R1+0x2aec], R13 ;  /* 0x002aec0d01007387 */ /* 0x0009e80000100800 */
[----:B0-----:R-:W-:Y:S01]  /*d1910*/  STL [R1+0x434], R5 ;  /* 0x0004340501007387 */ /* 0x001fe20000100800 */
[----:B----4-:R-:W-:-:S03]  /*d1920*/  IMAD.MOV.U32 R13, RZ, RZ, R4 ;  /* 0x000000ffff0d7224 */ /* 0x010fc600078e0004 */
[----:B-1----:R0:W-:Y:S04]  /*d1930*/  STL.64 [R1+0x410], R8 ;  /* 0x0004100801007387 */ /* 0x0021e80000100a00 */
[----:B------:R1:W-:Y:S04]  /*d1940*/  STL.64 [R1+0x418], R10 ;  /* 0x0004180a01007387 */ /* 0x0003e80000100a00 */
[----:B------:R4:W-:Y:S04]  /*d1950*/  STL.64 [R1+0x438], R6 ;  /* 0x0004380601007387 */ /* 0x0009e80000100a00 */
[----:B0-----:R-:W4:Y:S04]  /*d1960*/  LDL.LU R8, [R1+0x810] ;  /* 0x0008100001087983 */ /* 0x001f280000300800 */
[----:B------:R-:W4:Y:S04]  /*d1970*/  LDL.LU R9, [R1+0x814] ;  /* 0x0008140001097983 */ /* 0x000f280000300800 */
[----:B-1----:R-:W2:Y:S04]  /*d1980*/  LDL.LU R10, [R1+0x818] ;  /* 0x00081800010a7983 */ /* 0x002ea80000300800 */
[----:B------:R-:W2:Y:S01]  /*d1990*/  LDL.LU R11, [R1+0x81c] ;  /* 0x00081c00010b7983 */ /* 0x000ea20000300800 */
[----:B------:R-:W-:Y:S06]  /*d19a0*/  BAR.SYNC.DEFER_BLOCKING 0x0 ;  /* 0x0000000000007b1d */ /* 0x000fec0000010000 */
[----:B--2---:R-:W-:Y:S04]  /*d19b0*/  STL.64 [R1+0x2f78], R10 ;  /* 0x002f780a01007387 */ /* 0x004fe80000100a00 */
[----:B----4-:R-:W-:Y:S04]  /*d19c0*/  STL.64 [R1+0x2f70], R8 ;  /* 0x002f700801007387 */ /* 0x010fe80000100a00 */
[----:B------:R-:W2:Y:S04]  /*d19d0*/  LDL.LU R4, [R1+0x6d0] ;  /* 0x0006d00001047983 */ /* 0x000ea80000300800 */
        /* <DEDUP_REMOVED lines=42> */
[----:B---3--:R-:W-:Y:S04]  /*d1c80*/  STL.64 [R1+0x2cd0], R12 ;  /* 0x002cd00c01007387 */ /* 0x008fe80000100a00 */
[----:B------:R-:W-:Y:S04]  /*d1c90*/  STL.64 [R1+0x2da8], R14 ;  /* 0x002da80e01007387 */ /* 0x000fe80000100a00 */
[----:B------:R0:W-:Y:S04]  /*d1ca0*/  STL.64 [R1+0x2da0], R12 ;  /* 0x002da00c01007387 */ /* 0x0001e80000100a00 */
[----:B0-----:R-:W3:Y:S04]  /*d1cb0*/  LDL.LU R12, [R1+0x6c0] ;  /* 0x0006c000010c7983 */ /* 0x001ee80000300800 */
[----:B------:R-:W3:Y:S04]  /*d1cc0*/  LDL.LU R13, [R1+0x6c4] ;  /* 0x0006c400010d7983 */ /* 0x000ee80000300800 */
[----:B------:R-:W3:Y:S04]  /*d1cd0*/  LDL.LU R14, [R1+0x6c8] ;  /* 0x0006c800010e7983 */ /* 0x000ee80000300800 */
[----:B------:R-:W3:Y:S04]  /*d1ce0*/  LDL.LU R15, [R1+0x6cc] ;  /* 0x0006cc00010f7983 */ /* 0x000ee80000300800 */
        /* <DEDUP_REMOVED lines=28> */
[----:B----4-:R0:W-:Y:S04]  /*d1eb0*/  STSM.16.M88.4 [R17], R8 ;  /* 0x0000000811007844 */ /* 0x0101e80000000200 */
[----:B0-----:R-:W4:Y:S04]  /*d1ec0*/  LDL.LU.64 R10, [R1+0x2f78] ;  /* 0x002f7800010a7983 */ /* 0x001f280000300a00 */
[----:B------:R-:W4:Y:S04]  /*d1ed0*/  LDL.LU.64 R8, [R1+0x2f70] ;  /* 0x002f700001087983 */ /* 0x000f280000300a00 */
[----:B---3--:R-:W-:Y:S01]  /*d1ee0*/  STSM.16.M88.4 [R17+0x200], R12 ;  /* 0x0002000c11007844 */ /* 0x008fe20000000200 */
[----:B------:R-:W-:Y:S06]  /*d1ef0*/  BAR.SYNC.DEFER_BLOCKING 0x0 ;  /* 0x0000000000007b1d */ /* 0x000fec0000010000 */
[----:B------:R-:W0:Y:S04]  /*d1f00*/  LDS.128 R12, [R16] ;  /* 0x00000000100c7984 */ /* 0x000e280000000c00 */
[----:B0-----:R-:W-:Y:S04]  /*d1f10*/  STL.64 [R1+0x4a0], R12 ;  /* 0x0004a00c01007387 */ /* 0x001fe80000100a00 */
[----:B------:R-:W-:Y:S04]  /*d1f20*/  STL.64 [R1+0x4a8], R14 ;  /* 0x0004a80e01007387 */ /* 0x000fe80000100a00 */
[----:B------:R-:W0:Y:S01]  /*d1f30*/  LDS.128 R12, [R16+0x400] ;  /* 0x00040000100c7984 */ /* 0x000e220000000c00 */
[----:B------:R-:W-:Y:S06]  /*d1f40*/  BAR.SYNC.DEFER_BLOCKING 0x0 ;  /* 0x0000000000007b1d */ /* 0x000fec0000010000 */
[----:B0-----:R-:W-:Y:S04]  /*d1f50*/  STL.64 [R1+0x4c0], R12 ;  /* 0x0004c00c01007387 */ /* 0x001fe80000100a00 */
[----:B------:R-:W-:Y:S04]  /*d1f60*/  STL.64 [R1+0x4c8], R14 ;  /* 0x0004c80e01007387 */ /* 0x000fe80000100a00 */
[----:B--2---:R-:W-:Y:S04]  /*d1f70*/  STSM.16.M88.4 [R17], R4 ;  /* 0x0000000411007844 */ /* 0x004fe80000000200 */
[----:B------:R-:W-:Y:S01]  /*d1f80*/  STSM.16.M88.4 [R17+0x200], R24 ;  /* 0x0002001811007844 */ /* 0x000fe20000000200 */
[----:B------:R-:W-:Y:S06]  /*d1f90*/  BAR.SYNC.DEFER_BLOCKING 0x0 ;  /* 0x0000000000007b1d */ /* 0x000fec0000010000 */
[----:B------:R-:W0:Y:S04]  /*d1fa0*/  LDS.128 R12, [R16] ;  /* 0x00000000100c7984 */ /* 0x000e280000000c00 */
[----:B------:R-:W1:Y:S01]  /*d1fb0*/  LDS.128 R4, [R16+0x400] ;  /* 0x0004000010047984 */ /* 0x000e620000000c00 */
[----:B------:R-:W-:Y:S06]  /*d1fc0*/  BAR.SYNC.DEFER_BLOCKING 0x0 ;  /* 0x0000000000007b1d */ /* 0x000fec0000010000 */
[----:B------:R-:W-:Y:S04]  /*d1fd0*/  STSM.16.M88.4 [R17], R20 ;  /* 0x0000001411007844 */ /* 0x000fe80000000200 */
[----:B----4-:R-:W-:Y:S01]  /*d1fe0*/  STSM.16.M88.4 [R17+0x200], R8 ;  /* 0x0002000811007844 */ /* 0x010fe20000000200 */
[----:B------:R-:W-:Y:S06]  /*d1ff0*/  BAR.SYNC.DEFER_BLOCKING 0x0 ;  /* 0x0000000000007b1d */ /* 0x000fec0000010000 */
[----:B0-----:R-:W-:Y:S04]  /*d2000*/  STL.64 [R1+0x490], R12 ;  /* 0x0004900c01007387 */ /* 0x001fe80000100a00 */
[----:B------:R-:W-:Y:S04]  /*d2010*/  STL.64 [R1+0x498], R14 ;  /* 0x0004980e01007387 */ /* 0x000fe80000100a00 */
[----:B-1----:R0:W-:Y:S04]  /*d2020*/  STL.64 [R1+0x4b0], R4 ;  /* 0x0004b00401007387 */ /* 0x0021e80000100a00 */
[----:B------:R-:W-:Y:S04]  /*d2030*/  STL.64 [R1+0x4b8], R6 ;  /* 0x0004b80601007387 */ /* 0x000fe80000100a00 */
[----:B------:R-:W1:Y:S04]  /*d2040*/  LDS.128 R12, [R16] ;  /* 0x00000000100c7984 */ /* 0x000e680000000c00 */
[----:B------:R-:W2:Y:S04]  /*d2050*/  LDS.128 R8, [R16+0x400] ;  /* 0x0004000010087984 */ /* 0x000ea80000000c00 */
[----:B0-----:R-:W3:Y:S04]  /*d2060*/  LDL.LU R4, [R1+0x9c0] ;  /* 0x0009c00001047983 */ /* 0x001ee80000300800 */
[----:B-1----:R-:W-:Y:S04]  /*d2070*/  STL.64 [R1+0x4e0], R12 ;  /* 0x0004e00c01007387 */ /* 0x002fe80000100a00 */
[----:B------:R-:W-:Y:S04]  /*d2080*/  STL.64 [R1+0x4e8], R14 ;  /* 0x0004e80e01007387 */ /* 0x000fe80000100a00 */
[----:B--2---:R-:W-:Y:S04]  /*d2090*/  STL.64 [R1+0x500], R8 ;  /* 0x0005000801007387 */ /* 0x004fe80000100a00 */
[----:B------:R-:W-:Y:S04]  /*d20a0*/  STL.64 [R1+0x508], R10 ;  /* 0x0005080a01007387 */ /* 0x000fe80000100a00 */
[----:B------:R-:W3:Y:S04]  /*d20b0*/  LDL.LU R5, [R1+0x9c4] ;  /* 0x0009c40001057983 */ /* 0x000ee80000300800 */
[----:B------:R-:W2:Y:S04]  /*d20c0*/  LDL.LU R6, [R1+0x9c8] ;  /* 0x0009c80001067983 */ /* 0x000ea80000300800 */
        /* <DEDUP_REMOVED lines=111> */
[----:B------:R-:W-:Y:S06]  /*d27c0*/  BAR.SYNC.DEFER_BLOCKING 0x0 ;  /* 0x0000000000007b1d */ /* 0x000fec0000010000 */
[----:B------:R-:W-:Y:S04]  /*d27d0*/  STSM.16.M88.4 [R17], R8 ;  /* 0x0000000811007844 */ /* 0x000fe80000000200 */
[----:B0-----:R-:W-:Y:S04]  /*d27e0*/  STL.64 [R1+0x550], R12 ;  /* 0x0005500c01007387 */ /* 0x001fe80000100a00 */
[----:B------:R-:W-:Y:S04]  /*d27f0*/  STL.64 [R1+0x558], R14 ;  /* 0x0005580e01007387 */ /* 0x000fe80000100a00 */
[----:B-1----:R-:W-:Y:S04]  /*d2800*/  STL.64 [R1+0x570], R4 ;  /* 0x0005700401007387 */ /* 0x002fe80000100a00 */
        /* <DEDUP_REMOVED lines=99> */
[----:B---3--:R-:W-:Y:S01]  /*d2e40*/  STSM.16.M88.4 [R17+0x200], R12 ;  /* 0x0002000c11007844 */ /* 0x008fe20000000200 */
[----:B------:R-:W-:Y:S06]  /*d2e50*/  BAR.SYNC.DEFER_BLOCKING 0x0 ;  /* 0x0000000000007b1d */ /* 0x000fec0000010000 */
[----:B------:R-:W0:Y:S04]  /*d2e60*/  LDS.128 R12, [R16] ;  /* 0x00000000100c7984 */ /* 0x000e280000000c00 */
[----:B0-----:R-:W-:Y:S04]  /*d2e70*/  STL.64 [R1+0x5d0], R12 ;  /* 0x0005d00c01007387 */ /* 0x001fe80000100a00 */
[----:B------:R-:W-:Y:S04]  /*d2e80*/  STL.64 [R1+0x5d8], R14 ;  /* 0x0005d80e01007387 */ /* 0x000fe80000100a00 */
[----:B------:R-:W0:Y:S01]  /*d2e90*/  LDS.128 R12, [R16+0x400] ;  /* 0x00040000100c7984 */ /* 0x000e220000000c00 */
[----:B------:R-:W-:Y:S06]  /*d2ea0*/  BAR.SYNC.DEFER_BLOCKING 0x0 ;  /* 0x0000000000007b1d */ /* 0x000fec0000010000 */
[----:B----4-:R-:W-:Y:S04]  /*d2eb0*/  STSM.16.M88.4 [R17], R4 ;  /* 0x0000000411007844 */ /* 0x010fe80000000200 */
        /* <DEDUP_REMOVED lines=8> */
[----:B------:R-:W-:Y:S04]  /*d2f40*/  STSM.16.M88.4 [R17+0x200], R8 ;  /* 0x0002000811007844 */ /* 0x000fe80000000200 */
[----:B0-----:R0:W-:Y:S04]  /*d2f50*/  STL.64 [R1+0x630], R12 ;  /* 0x0006300c01007387 */ /* 0x0011e80000100a00 */
[----:B------:R2:W-:Y:S04]  /*d2f60*/  STL.64 [R1+0x638], R14 ;  /* 0x0006380e01007387 */ /* 0x0005e80000100a00 */
[----:B-1----:R-:W-:Y:S04]  /*d2f70*/  STL.64 [R1+0x660], R4 ;  /* 0x0006600401007387 */ /* 0x002fe80000100a00 */
[----:B------:R-:W-:Y:S04]  /*d2f80*/  STL.64 [R1+0x668], R6 ;  /* 0x0006680601007387 */ /* 0x000fe80000100a00 */
[----:B0-----:R-:W3:Y:S04]  /*d2f90*/  LDL.LU R12, [R1+0xfa0] ;  /* 0x000fa000010c7983 */ /* 0x001ee80000300800 */
[----:B------:R-:W3:Y:S04]  /*d2fa0*/  LDL.LU R13, [R1+0xfa4] ;  /* 0x000fa400010d7983 */ /* 0x000ee80000300800 */
[----:B--2---:R-:W2:Y:S04]  /*d2fb0*/  LDL.LU R14, [R1+0xfa8] ;  /* 0x000fa800010e7983 */ /* 0x004ea80000300800 */
[----:B------:R-:W2:Y:S04]  /*d2fc0*/  LDL.LU R15, [R1+0xfac] ;  /* 0x000fac00010f7983 */ /* 0x000ea80000300800 */
[----:B------:R-:W4:Y:S04]  /*d2fd0*/  LDL.LU R8, [R1+0xdc0] ;  /* 0x000dc00001087983 */ /* 0x000f280000300800 */
[----:B------:R-:W4:Y:S04]  /*d2fe0*/  LDL.LU R9, [R1+0xdc4] ;  /* 0x000dc40001097983 */ /* 0x000f280000300800 */
[----:B------:R-:W3:Y:S04]  /*d2ff0*/  LDL.LU R10, [R1+0xdc8] ;  /* 0x000dc800010a7983 */ /* 0x000ee80000300800 */
[----:B------:R-:W3:Y:S01]  /*d3000*/  LDL.LU R11, [R1+0xdcc] ;  /* 0x000dcc00010b7983 */ /* 0x000ee20000300800 */
[----:B------:R-:W-:Y:S06]  /*d3010*/  BAR.SYNC.DEFER_BLOCKING 0x0 ;  /* 0x0000000000007b1d */ /* 0x000fec0000010000 */
[----:B---3--:R-:W-:Y:S04]  /*d3020*/  STL.64 [R1+0x2ea8], R10 ;  /* 0x002ea80a01007387 */ /* 0x008fe80000100a00 */
[----:B----4-:R-:W-:Y:S04]  /*d3030*/  STL.64 [R1+0x2ea0], R8 ;  /* 0x002ea00801007387 */ /* 0x010fe80000100a00 */
[----:B------:R-:W3:Y:S04]  /*d3040*/  LDL.LU R20, [R1+0xdb0] ;  /* 0x000db00001147983 */ /* 0x000ee80000300800 */
[----:B------:R-:W3:Y:S04]  /*d3050*/  LDL.LU R21, [R1+0xdb4] ;  /* 0x000db40001157983 */ /* 0x000ee80000300800 */
[----:B------:R-:W3:Y:S04]  /*d3060*/  LDL.LU R22, [R1+0xdb8] ;  /* 0x000db80001167983 */ /* 0x000ee80000300800 */
[----:B------:R-:W3:Y:S04]  /*d3070*/  LDL.LU R23, [R1+0xdbc] ;  /* 0x000dbc0001177983 */ /* 0x000ee80000300800 */
[----:B--2---:R-:W-:Y:S04]  /*d3080*/  STL.64 [R1+0x2e78], R14 ;  /* 0x002e780e01007387 */ /* 0x004fe80000100a00 */
[----:B------:R0:W-:Y:S04]  /*d3090*/  STL.64 [R1+0x2e70], R12 ;  /* 0x002e700c01007387 */ /* 0x0001e80000100a00 */
[----:B------:R-:W1:Y:S04]  /*d30a0*/  LDS.128 R8, [R16] ;  /* 0x0000000010087984 */ /* 0x000e680000000c00 */
        /* <DEDUP_REMOVED lines=24> */
[----:B-1----:R-:W-:Y:S04]  /*d3230*/  STL.64 [R1+0x620], R8 ;  /* 0x0006200801007387 */ /* 0x002fe80000100a00 */
        /* <DEDUP_REMOVED lines=13> */
[----:B0-----:R0:W-:Y:S04]  /*d3310*/  STL.64 [R1+0x680], R8 ;  /* 0x0006800801007387 */ /* 0x0011e80000100a00 */
[----:B------:R2:W-:Y:S04]  /*d3320*/  STL.64 [R1+0x688], R10 ;  /* 0x0006880a01007387 */ /* 0x0005e80000100a00 */
[----:B0-----:R-:W3:Y:S04]  /*d3330*/  LDL.LU R8, [R1+0x1190] ;  /* 0x0011900001087983 */ /* 0x001ee80000300800 */
[----:B-1----:R0:W-:Y:S04]  /*d3340*/  STL.64 [R1+0x6a0], R20 ;  /* 0x0006a01401007387 */ /* 0x0021e80000100a00 */
[----:B------:R1:W-:Y:S04]  /*d3350*/  STL.64 [R1+0x6a8], R22 ;  /* 0x0006a81601007387 */ /* 0x0003e80000100a00 */
[----:B------:R-:W3:Y:S04]  /*d3360*/  LDL.LU R9, [R1+0x1194] ;  /* 0x0011940001097983 */ /* 0x000ee80000300800 */
[----:B--2---:R-:W3:Y:S04]  /*d3370*/  LDL.LU R10, [R1+0x1198] ;  /* 0x00119800010a7983 */ /* 0x004ee80000300800 */
[----:B------:R-:W3:Y:S04]  /*d3380*/  LDL.LU R11, [R1+0x119c] ;  /* 0x00119c00010b7983 */ /* 0x000ee80000300800 */
[----:B0-----:R-:W2:Y:S04]  /*d3390*/  LDL.LU R20, [R1+0x1180] ;  /* 0x0011800001147983 */ /* 0x001ea80000300800 */
[----:B------:R-:W2:Y:S04]  /*d33a0*/  LDL.LU R21, [R1+0x1184] ;  /* 0x0011840001157983 */ /* 0x000ea80000300800 */
[----:B-1----:R-:W2:Y:S04]  /*d33b0*/  LDL.LU R22, [R1+0x1188] ;  /* 0x0011880001167983 */ /* 0x002ea80000300800 */
[----:B------:R-:W2:Y:S04]  /*d33c0*/  LDL.LU R23, [R1+0x118c] ;  /* 0x00118c0001177983 */ /* 0x000ea80000300800 */
[----:B------:R0:W-:Y:S04]  /*d33d0*/  STSM.16.M88.4 [R17], R12 ;  /* 0x0000000c11007844 */ /* 0x0001e80000000200 */
[----:B0-----:R-:W4:Y:S04]  /*d33e0*/  LDL.LU.64 R14, [R1+0x2e98] ;  /* 0x002e9800010e7983 */ /* 0x001f280000300a00 */
[----:B------:R-:W4:Y:S04]  /*d33f0*/  LDL.LU.64 R12, [R1+0x2e90] ;  /* 0x002e9000010c7983 */ /* 0x000f280000300a00 */
[----:B----4-:R-:W-:Y:S01]  /*d3400*/  STSM.16.M88.4 [R17+0x200], R12 ;  /* 0x0002000c11007844 */ /* 0x010fe20000000200 */
[----:B------:R-:W-:Y:S06]  /*d3410*/  BAR.SYNC.DEFER_BLOCKING 0x0 ;  /* 0x0000000000007b1d */ /* 0x000fec0000010000 */
[----:B------:R-:W0:Y:S04]  /*d3420*/  LDS.128 R12, [R16] ;  /* 0x00000000100c7984 */ /* 0x000e280000000c00 */
[----:B0-----:R-:W-:Y:S04]  /*d3430*/  STL.64 [R1+0x670], R12 ;  /* 0x0006700c01007387 */ /* 0x001fe80000100a00 */
[----:B------:R-:W-:Y:S04]  /*d3440*/  STL.64 [R1+0x678], R14 ;  /* 0x0006780e01007387 */ /* 0x000fe80000100a00 */
[----:B------:R-:W0:Y:S04]  /*d3450*/  LDS.128 R12, [R16+0x400] ;  /* 0x00040000100c7984 */ /* 0x000e280000000c00 */
[----:B0-----:R-:W-:Y:S04]  /*d3460*/  STL.64 [R1+0x690], R12 ;  /* 0x0006900c01007387 */ /* 0x001fe80000100a00 */
[----:B------:R0:W-:Y:S04]  /*d3470*/  STL.64 [R1+0x698], R14 ;  /* 0x0006980e01007387 */ /* 0x0001e80000100a00 */
[----:B0-----:R-:W4:Y:S04]  /*d3480*/  LDL.LU.64 R14, [R1+0x2e88] ;  /* 0x002e8800010e7983 */ /* 0x001f280000300a00 */
[----:B------:R-:W4:Y:S01]  /*d3490*/  LDL.LU.64 R12, [R1+0x2e80] ;  /* 0x002e8000010c7983 */ /* 0x000f220000300a00 */
[----:B------:R-:W-:Y:S06]  /*d34a0*/  BAR.SYNC.DEFER_BLOCKING 0x0 ;  /* 0x0000000000007b1d */ /* 0x000fec0000010000 */
[----:B----4-:R0:W-:Y:S04]  /*d34b0*/  STSM.16.M88.4 [R17], R12 ;  /* 0x0000000c11007844 */ /* 0x0101e80000000200 */
[----:B0-----:R-:W4:Y:S04]  /*d34c0*/  LDL.LU.64 R14, [R1+0x2e78] ;  /* 0x002e7800010e7983 */ /* 0x001f280000300a00 */
[----:B------:R-:W4:Y:S04]  /*d34d0*/  LDL.LU.64 R12, [R1+0x2e70] ;  /* 0x002e7000010c7983 */ /* 0x000f280000300a00 */
        /* <DEDUP_REMOVED lines=8> */
[----:B------:R-:W-:Y:S01]  /*d3560*/  STSM.16.M88.4 [R17+0x200], R24 ;  /* 0x0002001811007844 */ /* 0x000fe20000000200 */
[----:B------:R-:W-:Y:S06]  /*d3570*/  BAR.SYNC.DEFER_BLOCKING 0x0 ;  /* 0x0000000000007b1d */ /* 0x000fec0000010000 */
[----:B0-----:R-:W-:Y:S04]  /*d3580*/  STL.64 [R1+0x6f0], R12 ;  /* 0x0006f00c01007387 */ /* 0x001fe80000100a00 */
[----:B------:R-:W-:Y:S04]  /*d3590*/  STL.64 [R1+0x6f8], R14 ;  /* 0x0006f80e01007387 */ /* 0x000fe80000100a00 */
[----:B------:R-:W0:Y:S04]  /*d35a0*/  LDS.128 R4, [R16+0x400] ;  /* 0x0004000010047984 */ /* 0x000e280000000c00 */
[----:B------:R-:W1:Y:S01]  /*d35b0*/  LDS.128 R12, [R16] ;  /* 0x00000000100c7984 */ /* 0x000e620000000c00 */
[----:B------:R-:W-:Y:S06]  /*d35c0*/  BAR.SYNC.DEFER_BLOCKING 0x0 ;  /* 0x0000000000007b1d */ /* 0x000fec0000010000 */
[----:B--2---:R-:W-:Y:S04]  /*d35d0*/  STSM.16.M88.4 [R17], R20 ;  /* 0x0000001411007844 */ /* 0x004fe80000000200 */
[----:B---3--:R-:W-:Y:S01]  /*d35e0*/  STSM.16.M88.4 [R17+0x200], R8 ;  /* 0x0002000811007844 */ /* 0x008fe20000000200 */
[----:B0-----:R-:W-:-:S03]  /*d35f0*/  IMAD.MOV.U32 R3, RZ, RZ, R7 ;  /* 0x000000ffff037224 */ /* 0x001fc600078e0007 */
[----:B------:R-:W-:Y:S04]  /*d3600*/  STL.64 [R1+0x6e0], R4 ;  /* 0x0006e00401007387 */ /* 0x000fe80000100a00 */
[----:B-1----:R0:W-:Y:S04]  /*d3610*/  STL.64 [R1+0x6b0], R12 ;  /* 0x0006b00c01007387 */ /* 0x0021e80000100a00 */
[----:B------:R1:W-:Y:S04]  /*d3620*/  STL.64 [R1+0x6b8], R14 ;  /* 0x0006b80e01007387 */ /* 0x0003e80000100a00 */
[----:B------:R-:W-:Y:S04]  /*d3630*/  STL [R1+0x6e8], R6 ;  /* 0x0006e80601007387 */ /* 0x000fe80000100800 */
[----:B------:R-:W-:Y:S04]  /*d3640*/  STL [R1+0x2ad8], R3 ;  /* 0x002ad80301007387 */ /* 0x000fe80000100800 */
[----:B------:R-:W-:Y:S04]  /*d3650*/  STL [R1+0x2b4c], R3 ;  /* 0x002b4c0301007387 */ /* 0x000fe80000100800 */
[----:B------:R-:W-:Y:S04]  /*d3660*/  STL [R1+0x2b54], R3 ;  /* 0x002b540301007387 */ /* 0x000fe80000100800 */
[----:B------:R-:W-:Y:S04]  /*d3670*/  STL [R1+0x2b88], R3 ;  /* 0x002b880301007387 */ /* 0x000fe80000100800 */
[----:B------:R-:W-:Y:S04]  /*d3680*/  STL [R1+0x2bb0], R3 ;  /* 0x002bb00301007387 */ /* 0x000fe80000100800 */
[----:B------:R-:W-:Y:S04]  /*d3690*/  STL [R1+0x2bc4], R3 ;  /* 0x002bc40301007387 */ /* 0x000fe80000100800 */
[----:B------:R-:W-:Y:S04]  /*d36a0*/  STL.64 [R1+0x2c50], R2 ;  /* 0x002c500201007387 */ /* 0x000fe80000100a00 */
[----:B------:R-:W-:Y:S04]  /*d36b0*/  STL.64 [R1+0x2c78], R2 ;  /* 0x002c780201007387 */ /* 0x000fe80000100a00 */
[----:B------:R-:W-:Y:S04]  /*d36c0*/  STL.64 [R1+0x2c88], R2 ;  /* 0x002c880201007387 */ /* 0x000fe80000100a00 */
[----:B------:R-:W-:Y:S04]  /*d36d0*/  STL.64 [R1+0x2ca8], R2 ;  /* 0x002ca80201007387 */ /* 0x000fe80000100a00 */
[----:B0-----:R-:W2:Y:S04]  /*d36e0*/  LDL.LU R12, [R1+0x1300] ;  /* 0x00130000010c7983 */ /* 0x001ea80000300800 */
[----:B------:R-:W2:Y:S04]  /*d36f0*/  LDL.LU R13, [R1+0x1304] ;  /* 0x00130400010d7983 */ /* 0x000ea80000300800 */
[----:B-1----:R-:W3:Y:S04]  /*d3700*/  LDL.LU R14, [R1+0x1308] ;  /* 0x00130800010e7983 */ /* 0x002ee80000300800 */
        /* <DEDUP_REMOVED lines=33> */
[----:B--2---:R-:W-:Y:S04]  /*d3920*/  STL.64 [R1+0x2e60], R12 ;  /* 0x002e600c01007387 */ /* 0x004fe80000100a00 */
[----:B------:R-:W0:Y:S04]  /*d3930*/  LDS.128 R12, [R16] ;  /* 0x00000000100c7984 */ /* 0x000e280000000c00 */
[----:B------:R-:W2:Y:S04]  /*d3940*/  LDL.LU R24, [R1+0x1320] ;  /* 0x0013200001187983 */ /* 0x000ea80000300800 */
        /* <DEDUP_REMOVED lines=62> */
[----:B------:R-:W-:Y:S01]  /*d3d30*/  STSM.16.M88.4 [R17+0x200], R24 ;  /* 0x0002001811007844 */ /* 0x000fe20000000200 */
[----:B------:R-:W-:Y:S06]  /*d3d40*/  BAR.SYNC.DEFER_BLOCKING 0x0 ;  /* 0x0000000000007b1d */ /* 0x000fec0000010000 */
[----:B0-----:R-:W-:Y:S04]  /*d3d50*/  STL.64 [R1+0x770], R12 ;  /* 0x0007700c01007387 */ /* 0x001fe80000100a00 */
[----:B------:R-:W-:Y:S04]  /*d3d60*/  STL.64 [R1+0x778], R14 ;  /* 0x0007780e01007387 */ /* 0x000fe80000100a00 */
[----:B------:R-:W2:Y:S04]  /*d3d70*/  LDL R28, [R1+0x11d4] ;  /* 0x0011d400011c7983 */ /* 0x000ea80000100800 */
[----:B------:R-:W0:Y:S04]  /*d3d80*/  LDS.128 R12, [R16] ;  /* 0x00000000100c7984 */ /* 0x000e280000000c00 */
[----:B------:R-:W1:Y:S01]  /*d3d90*/  LDS.128 R4, [R16+0x400] ;  /* 0x0004000010047984 */ /* 0x000e620000000c00 */
[----:B------:R-:W-:Y:S06]  /*d3da0*/  BAR.SYNC.DEFER_BLOCKING 0x0 ;  /* 0x0000000000007b1d */ /* 0x000fec0000010000 */
[----:B----4-:R-:W-:Y:S04]  /*d3db0*/  STSM.16.M88.4 [R17], R20 ;  /* 0x0000001411007844 */ /* 0x010fe80000000200 */
[----:B0-----:R0:W-:Y:S04]  /*d3dc0*/  STL.64 [R1+0x780], R12 ;  /* 0x0007800c01007387 */ /* 0x0011e80000100a00 */
[----:B------:R3:W-:Y:S04]  /*d3dd0*/  STL.64 [R1+0x788], R14 ;  /* 0x0007880e01007387 */ /* 0x0007e80000100a00 */
[----:B-1----:R-:W-:Y:S04]  /*d3de0*/  STL.64 [R1+0x790], R4 ;  /* 0x0007900401007387 */ /* 0x002fe80000100a00 */
[----:B------:R-:W-:Y:S04]  /*d3df0*/  STL.64 [R1+0x798], R6 ;  /* 0x0007980601007387 */ /* 0x000fe80000100a00 */
[----:B0-----:R-:W4:Y:S04]  /*d3e00*/  LDL.LU R12, [R1+0x13b0] ;  /* 0x0013b000010c7983 */ /* 0x001f280000300800 */
[----:B------:R-:W4:Y:S04]  /*d3e10*/  LDL.LU R13, [R1+0x13b4] ;  /* 0x0013b400010d7983 */ /* 0x000f280000300800 */
[----:B---3--:R-:W3:Y:S04]  /*d3e20*/  LDL.LU R14, [R1+0x13b8] ;  /* 0x0013b800010e7983 */ /* 0x008ee80000300800 */
[----:B------:R0:W-:Y:S04]  /*d3e30*/  STSM.16.M88.4 [R17+0x200], R8 ;  /* 0x0002000811007844 */ /* 0x0001e80000000200 */
[----:B------:R-:W3:Y:S01]  /*d3e40*/  LDL.LU R15, [R1+0x13bc] ;  /* 0x0013bc00010f7983 */ /* 0x000ee20000300800 */
[----:B------:R-:W-:Y:S06]  /*d3e50*/  BAR.SYNC.DEFER_BLOCKING 0x0 ;  /* 0x0000000000007b1d */ /* 0x000fec0000010000 */
[----:B0-----:R-:W2:Y:S04]  /*d3e60*/  LDL.LU R8, [R1+0x1390] ;  /* 0x0013900001087983 */ /* 0x001ea80000300800 */
[----:B------:R-:W2:Y:S04]  /*d3e70*/  LDL.LU R9, [R1+0x1394] ;  /* 0x0013940001097983 */ /* 0x000ea80000300800 */
[----:B------:R-:W4:Y:S04]  /*d3e80*/  LDL.LU R10, [R1+0x1398] ;  /* 0x00139800010a7983 */ /* 0x000f280000300800 */
[----:B------:R-:W4:Y:S04]  /*d3e90*/  LDL.LU R11, [R1+0x139c] ;  /* 0x00139c00010b7983 */ /* 0x000f280000300800 */
[----:B------:R-:W0:Y:S04]  /*d3ea0*/  LDS.128 R24, [R16] ;  /* 0x0000000010187984 */ /* 0x000e280000000c00 */
[----:B----4-:R-:W-:Y:S04]  /*d3eb0*/  STL.64 [R1+0x2dd8], R10 ;  /* 0x002dd80a01007387 */ /* 0x010fe80000100a00 */
[----:B--2---:R1:W-:Y:S04]  /*d3ec0*/  STL.64 [R1+0x2dd0], R8 ;  /* 0x002dd00801007387 */ /* 0x0043e80000100a00 */
[----:B-1----:R-:W2:Y:S04]  /*d3ed0*/  LDL.LU R8, [R1+0x1380] ;  /* 0x0013800001087983 */ /* 0x002ea80000300800 */
[----:B------:R-:W2:Y:S04]  /*d3ee0*/  LDL.LU R9, [R1+0x1384] ;  /* 0x0013840001097983 */ /* 0x000ea80000300800 */
[----:B------:R-:W4:Y:S04]  /*d3ef0*/  LDL.LU R10, [R1+0x1388] ;  /* 0x00138800010a7983 */ /* 0x000f280000300800 */
[----:B------:R-:W4:Y:S04]  /*d3f00*/  LDL.LU R11, [R1+0x138c] ;  /* 0x00138c00010b7983 */ /* 0x000f280000300800 */
        /* <DEDUP_REMOVED lines=16> */
[----:B------:R-:W2:Y:S04]  /*d4010*/  LDL.LU R10, [R1+0x1358] ;  /* 0x00135800010a7983 */ /* 0x000ea80000300800 */
[----:B------:R-:W2:Y:S04]  /*d4020*/  LDL.LU R11, [R1+0x135c] ;  /* 0x00135c00010b7983 */ /* 0x000ea80000300800 */
[----:B---3--:R-:W-:Y:S04]  /*d4030*/  STL.64 [R1+0x2db8], R14 ;  /* 0x002db80e01007387 */ /* 0x008fe80000100a00 */
[----:B------:R1:W-:Y:S04]  /*d4040*/  STL.64 [R1+0x2db0], R12 ;  /* 0x002db00c01007387 */ /* 0x0003e80000100a00 */
[----:B-1----:R-:W3:Y:S04]  /*d4050*/  LDL.LU R12, [R1+0x13a0] ;  /* 0x0013a000010c7983 */ /* 0x002ee80000300800 */
        /* <DEDUP_REMOVED lines=8> */
[----:B0-----:R-:W-:Y:S04]  /*d40e0*/  STL.64 [R1+0x750], R24 ;  /* 0x0007501801007387 */ /* 0x001fe80000100a00 */
[----:B------:R-:W-:Y:S04]  /*d40f0*/  STL.64 [R1+0x758], R26 ;  /* 0x0007581a01007387 */ /* 0x000fe80000100a00 */
[----:B------:R-:W0:Y:S01]  /*d4100*/  LDS.128 R24, [R16+0x400] ;  /* 0x0004000010187984 */ /* 0x000e220000000c00 */
[----:B------:R-:W-:Y:S06]  /*d4110*/  BAR.SYNC.DEFER_BLOCKING 0x0 ;  /* 0x0000000000007b1d */ /* 0x000fec0000010000 */
[----:B0-----:R0:W-:Y:S04]  /*d4120*/  STL.64 [R1+0x7b0], R24 ;  /* 0x0007b01801007387 */ /* 0x0011e80000100a00 */
[----:B------:R-:W-:Y:S04]  /*d4130*/  STL.64 [R1+0x7b8], R26 ;  /* 0x0007b81a01007387 */ /* 0x000fe80000100a00 */
[----:B0-----:R-:W4:Y:S04]  /*d4140*/  LDL R25, [R1+0x11d0] ;  /* 0x0011d00001197983 */ /* 0x001f280000100800 */
[----:B--2---:R0:W-:Y:S04]  /*d4150*/  STSM.16.M88.4 [R17], R8 ;  /* 0x0000000811007844 */ /* 0x0041e80000000200 */
[----:B0-----:R-:W2:Y:S04]  /*d4160*/  LDL.LU.64 R10, [R1+0x2e08] ;  /* 0x002e0800010a7983 */ /* 0x001ea80000300a00 */
[----:B------:R-:W2:Y:S04]  /*d4170*/  LDL.LU.64 R8, [R1+0x2e00] ;  /* 0x002e000001087983 */ /* 0x000ea80000300a00 */
        /* <DEDUP_REMOVED lines=29> */
[----:B---3--:R-:W-:Y:S01]  /*d4350*/  STSM.16.M88.4 [R17+0x200], R12 ;  /* 0x0002000c11007844 */ /* 0x008fe20000000200 */
[----:B------:R-:W-:Y:S06]  /*d4360*/  BAR.SYNC.DEFER_BLOCKING 0x0 ;  /* 0x0000000000007b1d */ /* 0x000fec0000010000 */
[----:B0-----:R-:W2:Y:S04]  /*d4370*/  LDL.LU.64 R10, [R1+0x2dc8] ;  /* 0x002dc800010a7983 */ /* 0x001ea80000300a00 */
[----:B------:R-:W3:Y:S04]  /*d4380*/  LDL.LU R9, [R1+0x914] ;  /* 0x0009140001097983 */ /* 0x000ee80000300800 */
[----:B------:R-:W2:Y:S04]  /*d4390*/  LDL.LU R8, [R1+0x274] ;  /* 0x0002740001087983 */ /* 0x000ea80000300800 */
[----:B------:R-:W0:Y:S04]  /*d43a0*/  LDS.128 R12, [R16] ;  /* 0x00000000100c7984 */ /* 0x000e280000000c00 */
[----:B0-----:R-:W-:Y:S04]  /*d43b0*/  STL.64 [R1+0x7e0], R12 ;  /* 0x0007e00c01007387 */ /* 0x001fe80000100a00 */
[----:B------:R-:W-:Y:S04]  /*d43c0*/  STL.64 [R1+0x7e8], R14 ;  /* 0x0007e80e01007387 */ /* 0x000fe80000100a00 */
[----:B------:R0:W1:Y:S04]  /*d43d0*/  LDS.128 R12, [R16+0x400] ;  /* 0x00040000100c7984 */ /* 0x0000680000000c00 */
[----:B0-----:R-:W3:Y:S04]  /*d43e0*/  LDL.LU R16, [R1+0x2dc0] ;  /* 0x002dc00001107983 */ /* 0x001ee80000300800 */
[----:B-1----:R-:W-:Y:S04]  /*d43f0*/  STL.64 [R1+0x610], R12 ;  /* 0x0006100c01007387 */ /* 0x002fe80000100a00 */
[----:B------:R0:W-:Y:S04]  /*d4400*/  STL.64 [R1+0x618], R14 ;  /* 0x0006180e01007387 */ /* 0x0001e80000100a00 */
[----:B0-----:R-:W4:Y:S04]  /*d4410*/  LDL.LU.64 R14, [R1+0x2db8] ;  /* 0x002db800010e7983 */ /* 0x001f280000300a00 */
[----:B------:R-:W4:Y:S01]  /*d4420*/  LDL.LU.64 R12, [R1+0x2db0] ;  /* 0x002db000010c7983 */ /* 0x000f220000300a00 */
[----:B------:R-:W-:Y:S06]  /*d4430*/  BAR.SYNC.DEFER_BLOCKING 0x0 ;  /* 0x0000000000007b1d */ /* 0x000fec0000010000 */
[----:B----4-:R0:W-:Y:S04]  /*d4440*/  STSM.16.M88.4 [R17], R12 ;  /* 0x0000000c11007844 */ /* 0x0101e80000000200 */
[----:B0-----:R-:W4:Y:S04]  /*d4450*/  LDL.LU.64 R14, [R1+0x2da8] ;  /* 0x002da800010e7983 */ /* 0x001f280000300a00 */
[----:B------:R0:W-:Y:S01]  /*d4460*/  STSM.16.M88.4 [R17+0x200], R4 ;  /* 0x0002000411007844 */ /* 0x0001e20000000200 */
[----:B------:R-:W-:Y:S06]  /*d4470*/  BAR.SYNC.DEFER_BLOCKING 0x0 ;  /* 0x0000000000007b1d */ /* 0x000fec0000010000 */
[----:B------:R-:W2:Y:S04]  /*d4480*/  LDL.LU.64 R12, [R1+0x2da0] ;  /* 0x002da000010c7983 */ /* 0x000ea80000300a00 */
[----:B0-----:R-:W3:Y:S04]  /*d4490*/  LDL.LU R17, [R1+0x2d98] ;  /* 0x002d980001117983 */ /* 0x001ee80000300800 */
[----:B------:R-:W2:Y:S04]  /*d44a0*/  LDL.LU R6, [R1+0x2d94] ;  /* 0x002d940001067983 */ /* 0x000ea80000300800 */
[----:B------:R-:W3:Y:S04]  /*d44b0*/  LDL.LU R4, [R1+0x2d90] ;  /* 0x002d900001047983 */ /* 0x000ee80000300800 */
[----:B----4-:R0:W-:Y:S04]  /*d44c0*/  @P2 STG.E.U16 desc[UR60][R14.64], R21 ;  /* 0x000000150e002986 */ /* 0x0101e8000c10153c */
[----:B0-----:R-:W4:Y:S01]  /*d44d0*/  LDL.LU.64 R14, [R1+0x2d88] ;  /* 0x002d8800010e7983 */ /* 0x001f220000300a00 */
[----:B------:R-:W-:-:S03]  /*d44e0*/  ISETP.LT.AND P0, PT, R28, UR4, !P3 ;  /* 0x000000041c007c0c */ /* 0x000fc6000df01270 */
[----:B------:R-:W4:Y:S04]  /*d44f0*/  LDL.LU R22, [R1+0x44] ;  /* 0x0000440001167983 */ /* 0x000f280000300800 */
[----:B------:R-:W4:Y:S01]  /*d4500*/  LDL.LU R26, [R1+0x888] ;  /* 0x00088800011a7983 */ /* 0x000f220000300800 */
[----:B---3--:R-:W-:Y:S02]  /*d4510*/  PRMT R4, R21, 0x7632, R4 ;  /* 0x0000763215047816 */ /* 0x008fe40000000004 */
[----:B--2---:R-:W-:Y:S01]  /*d4520*/  PRMT R6, R23, 0x7632, R6 ;  /* 0x0000763217067816 */ /* 0x004fe20000000006 */
[----:B----4-:R-:W-:-:S05]  /*d4530*/  IMAD.WIDE R20, R29, 0x2, R14 ;  /* 0x000000021d147825 */ /* 0x010fca00078e020e */
[----:B------:R0:W-:Y:S01]  /*d4540*/  @P0 STG.E.U16 desc[UR60][R20.64], R4 ;  /* 0x0000000414000986 */ /* 0x0001e2000c10153c */
[----:B------:R-:W-:Y:S01]  /*d4550*/  ISETP.LT.AND P0, PT, R25, UR5, !P6 ;  /* 0x0000000519007c0c */ /* 0x000fe2000f701270 */
[----:B------:R-:W-:Y:S02]  /*d4560*/  ULDC UR5, c[0x0][0x228] ;  /* 0x00008a0000057ab9 */ /* 0x000fe40000000800 */
[----:B------:R-:W-:Y:S01]  /*d4570*/  ISETP.LT.AND P6, PT, R28, UR5, !P6 ;  /* 0x000000051c007c0c */ /* 0x000fe2000f7c1270 */
[----:B------:R-:W-:Y:S01]  /*d4580*/  ULDC UR5, c[0x0][0x228] ;  /* 0x00008a0000057ab9 */ /* 0x000fe20000000800 */
[C---:B0-----:R-:W-:Y:S01]  /*d4590*/  IMAD.WIDE R4, R27.reuse, 0x2, R16 ;  /* 0x000000021b047825 */ /* 0x041fe200078e0210 */
[----:B------:R-:W2:Y:S07]  /*d45a0*/  LDL.LU R21, [R1+0x278] ;  /* 0x0002780001157983 */ /* 0x000eae0000300800 */
[----:B------:R0:W-:Y:S04]  /*d45b0*/  @P0 STG.E.U16 desc[UR60][R4.64], R23 ;  /* 0x0000001704000986 */ /* 0x0001e8000c10153c */
[----:B------:R-:W3:Y:S01]  /*d45c0*/  LDL.LU R29, [R1+0x88c] ;  /* 0x00088c00011d7983 */ /* 0x000ee20000300800 */
[----:B0-----:R-:W-:-:S05]  /*d45d0*/  IMAD.WIDE R4, R27, 0x2, R14 ;  /* 0x000000021b047825 */ /* 0x001fca00078e020e */
[----:B------:R0:W-:Y:S01]  /*d45e0*/  @P6 STG.E.U16 desc[UR60][R4.64], R6 ;  /* 0x0000000604006986 */ /* 0x0001e2000c10153c */
[----:B------:R-:W-:Y:S01]  /*d45f0*/  ISETP.LT.AND P6, PT, R25, UR5, !P4 ;  /* 0x0000000519007c0c */ /* 0x000fe2000e7c1270 */
[----:B------:R-:W-:Y:S01]  /*d4600*/  ULDC UR5, c[0x0][0x228] ;  /* 0x00008a0000057ab9 */ /* 0x000fe20000000800 */
[C---:B0-----:R-:W-:Y:S01]  /*d4610*/  IMAD.WIDE R6, R9.reuse, 0x2, R16 ;  /* 0x0000000209067825 */ /* 0x041fe200078e0210 */
[----:B------:R-:W4:Y:S10]  /*d4620*/  LDL.LU.64 R4, [R1+0x2d80] ;  /* 0x002d800001047983 */ /* 0x000f340000300a00 */
[----:B------:R0:W-:Y:S04]  /*d4630*/  @P6 STG.E.U16 desc[UR60][R6.64], R8 ;  /* 0x0000000806006986 */ /* 0x0001e8000c10153c */
[----:B0-----:R-:W2:Y:S01]  /*d4640*/  LDL.LU R6, [R1+0x2d7c] ;  /* 0x002d7c0001067983 */ /* 0x001ea20000300800 */
[----:B------:R-:W-:Y:S01]  /*d4650*/  ISETP.LT.AND P6, PT, R28, UR5, !P4 ;  /* 0x000000051c007c0c */ /* 0x000fe2000e7c1270 */
[----:B------:R-:W-:Y:S01]  /*d4660*/  ULDC UR5, c[0x0][0x228] ;  /* 0x00008a0000057ab9 */ /* 0x000fe20000000800 */
[----:B------:R-:W-:Y:S01]  /*d4670*/  LOP3.LUT P3, RZ, R10, 0x10, RZ, 0xc0, !PT ;  /* 0x000000100aff7812 */ /* 0x000fe2000786c0ff */
[----:B------:R-:W3:Y:S04]  /*d4680*/  LDL.LU R23, [R1+0x48] ;  /* 0x0000480001177983 */ /* 0x000ee80000300800 */
[----:B------:R-:W3:Y:S01]  /*d4690*/  LDL.LU R27, [R1+0x890] ;  /* 0x00089000011b7983 */ /* 0x000ee20000300800 */
[----:B--2---:R-:W-:Y:S01]  /*d46a0*/  PRMT R6, R8, 0x7632, R6 ;  /* 0x0000763208067816 */ /* 0x004fe20000000006 */
[----:B------:R-:W-:-:S05]  /*d46b0*/  IMAD.WIDE R8, R9, 0x2, R14 ;  /* 0x0000000209087825 */ /* 0x000fca00078e020e */
[----:B------:R0:W-:Y:S01]  /*d46c0*/  @P6 STG.E.U16 desc[UR60][R8.64], R6 ;  /* 0x0000000608006986 */ /* 0x0001e2000c10153c */
[----:B------:R-:W-:Y:S01]  /*d46d0*/  ISETP.LT.AND P6, PT, R25, UR5, !P5 ;  /* 0x0000000519007c0c */ /* 0x000fe2000efc1270 */
[----:B------:R-:W-:Y:S01]  /*d46e0*/  ULDC UR5, c[0x0][0x228] ;  /* 0x00008a0000057ab9 */ /* 0x000fe20000000800 */
[----:B0-----:R-:W-:Y:S01]  /*d46f0*/  IMAD.WIDE R6, R26, 0x2, R16 ;  /* 0x000000021a067825 */ /* 0x001fe200078e0210 */
[----:B----4-:R-:W-:Y:S01]  /*d4700*/  PRMT R5, R22, 0x7632, R5 ;  /* 0x0000763216057816 */ /* 0x010fe20000000005 */
[----:B------:R-:W2:Y:S09]  /*d4710*/  LDL.LU R8, [R1+0x27c] ;  /* 0x00027c0001087983 */ /* 0x000eb20000300800 */
[----:B------:R0:W-:Y:S01]  /*d4720*/  @P6 STG.E.U16 desc[UR60][R6.64], R22 ;  /* 0x0000001606006986 */ /* 0x0001e2000c10153c */
[----:B------:R-:W-:Y:S01]  /*d4730*/  ISETP.LT.AND P6, PT, R28, UR5, !P5 ;  /* 0x000000051c007c0c */ /* 0x000fe2000efc1270 */
[----:B------:R-:W-:-:S02]  /*d4740*/  ULDC UR5, c[0x0][0x228] ;  /* 0x00008a0000057ab9 */ /* 0x000fc40000000800 */
[----:B------:R-:W4:Y:S01]  /*d4750*/  LDL.LU R9, [R1+0x894] ;  /* 0x0008940001097983 */ /* 0x000f220000300800 */
[----:B0-----:R-:W-:-:S09]  /*d4760*/  IMAD.WIDE R6, R26, 0x2, R14 ;  /* 0x000000021a067825 */ /* 0x001fd200078e020e */
[----:B------:R3:W-:Y:S01]  /*d4770*/  @P6 STG.E.U16 desc[UR60][R6.64], R5 ;  /* 0x0000000506006986 */ /* 0x0007e2000c10153c */
[----:B------:R-:W-:Y:S01]  /*d4780*/  ISETP.LT.AND P6, PT, R25, UR5, !P3 ;  /* 0x0000000519007c0c */ /* 0x000fe2000dfc1270 */
[----:B------:R-:W-:Y:S01]  /*d4790*/  ULDC UR5, c[0x0][0x228] ;  /* 0x00008a0000057ab9 */ /* 0x000fe20000000800 */
[----:B---3--:R-:W-:-:S11]  /*d47a0*/  IMAD.WIDE R6, R29, 0x2, R16 ;  /* 0x000000021d067825 */ /* 0x008fd600078e0210 */
[----:B------:R0:W-:Y:S04]  /*d47b0*/  @P6 STG.E.U16 desc[UR60][R6.64], R21 ;  /* 0x0000001506006986 */ /* 0x0001e8000c10153c */
[----:B0-----:R-:W3:Y:S01]  /*d47c0*/  LDL.LU R6, [R1+0x2d78] ;  /* 0x002d780001067983 */ /* 0x001ee20000300800 */
[----:B------:R-:W-:Y:S01]  /*d47d0*/  ISETP.LT.AND P6, PT, R28, UR5, !P3 ;  /* 0x000000051c007c0c */ /* 0x000fe2000dfc1270 */
[----:B------:R-:W-:Y:S01]  /*d47e0*/  ULDC UR5, c[0x0][0x228] ;  /* 0x00008a0000057ab9 */ /* 0x000fe20000000800 */
[----:B------:R-:W-:Y:S01]  /*d47f0*/  PRMT R4, R21, 0x7632, R4 ;  /* 0x0000763215047816 */ /* 0x000fe20000000004 */
[----:B------:R-:W-:Y:S01]  /*d4800*/  IMAD.WIDE R20, R29, 0x2, R14 ;  /* 0x000000021d147825 */ /* 0x000fe200078e020e */
[C---:B------:R-:W-:Y:S01]  /*d4810*/  LOP3.LUT P2, RZ, R10.reuse, 0x20, RZ, 0xc0, !PT ;  /* 0x000000200aff7812 */ /* 0x040fe2000784c0ff */
[----:B------:R-:W2:Y:S01]  /*d4820*/  LDL.LU R22, [R1+0x4c] ;  /* 0x00004c0001167983 */ /* 0x000ea20000300800 */
[----:B------:R-:W-:-:S03]  /*d4830*/  LOP3.LUT P4, RZ, R10, 0x40, RZ, 0xc0, !PT ;  /* 0x000000400aff7812 */ /* 0x000fc6000788c0ff */
[----:B------:R-:W2:Y:S04]  /*d4840*/  LDL.LU R26, [R1+0x898] ;  /* 0x00089800011a7983 */ /* 0x000ea80000300800 */
[----:B------:R0:W-:Y:S01]  /*d4850*/  @P6 STG.E.U16 desc[UR60][R20.64], R4 ;  /* 0x0000000414006986 */ /* 0x0001e2000c10153c */
[----:B------:R-:W-:Y:S01]  /*d4860*/  ISETP.LT.AND P6, PT, R25, UR5, !P2 ;  /* 0x0000000519007c0c */ /* 0x000fe2000d7c1270 */
[----:B------:R-:W-:Y:S01]  /*d4870*/  ULDC UR5, c[0x0][0x228] ;  /* 0x00008a0000057ab9 */ /* 0x000fe20000000800 */
[----:B0-----:R-:W-:Y:S01]  /*d4880*/  IMAD.WIDE R4, R27, 0x2, R16 ;  /* 0x000000021b047825 */ /* 0x001fe200078e0210 */
[----:B------:R-:W2:Y:S10]  /*d4890*/  LDL.LU R21, [R1+0x260] ;  /* 0x0002600001157983 */ /* 0x000eb40000300800 */
[----:B------:R0:W-:Y:S01]  /*d48a0*/  @P6 STG.E.U16 desc[UR60][R4.64], R23 ;  /* 0x0000001704006986 */ /* 0x0001e2000c10153c */
[----:B------:R-:W-:Y:S01]  /*d48b0*/  ISETP.LT.AND P6, PT, R28, UR5, !P2 ;  /* 0x000000051c007c0c */ /* 0x000fe2000d7c1270 */
[----:B------:R-:W-:-:S02]  /*d48c0*/  ULDC UR5, c[0x0][0x228] ;  /* 0x00008a0000057ab9 */ /* 0x000fc40000000800 */
[----:B------:R-:W2:Y:S01]  /*d48d0*/  LDL.LU R29, [R1+0x89c] ;  /* 0x00089c00011d7983 */ /* 0x000ea20000300800 */
[----:B0-----:R-:W-:Y:S01]  /*d48e0*/  IMAD.WIDE R4, R27, 0x2, R14 ;  /* 0x000000021b047825 */ /* 0x001fe200078e020e */
[----:B---3--:R-:W-:-:S08]  /*d48f0*/  PRMT R6, R23, 0x7632, R6 ;  /* 0x0000763217067816 */ /* 0x008fd00000000006 */
[----:B------:R4:W-:Y:S01]  /*d4900*/  @P6 STG.E.U16 desc[UR60][R4.64], R6 ;  /* 0x0000000604006986 */ /* 0x0009e2000c10153c */
[----:B------:R-:W-:Y:S01]  /*d4910*/  ISETP.LT.AND P6, PT, R25, UR5, !P4 ;  /* 0x0000000519007c0c */ /* 0x000fe2000e7c1270 */
[----:B----4-:R-:W-:Y:S02]  /*d4920*/  IMAD.WIDE R6, R9, 0x2, R16 ;  /* 0x0000000209067825 */ /* 0x010fe400078e0210 */
[----:B------:R-:W3:Y:S10]  /*d4930*/  LDL.LU.64 R4, [R1+0x2d70] ;  /* 0x002d700001047983 */ /* 0x000ef40000300a00 */
[----:B--2---:R0:W-:Y:S04]  /*d4940*/  @P6 STG.E.U16 desc[UR60][R6.64], R8 ;  /* 0x0000000806006986 */ /* 0x0041e8000c10153c */
[----:B0-----:R-:W2:Y:S01]  /*d4950*/  LDL.LU R6, [R1+0x2d6c] ;  /* 0x002d6c0001067983 */ /* 0x001ea20000300800 */
[----:B------:R-:W-:-:S02]  /*d4960*/  ISETP.LT.AND P6, PT, R28, UR6, !P4 ;  /* 0x000000061c007c0c */ /* 0x000fc4000e7c1270 */
[C---:B------:R-:W-:Y:S01]  /*d4970*/  LOP3.LUT P5, RZ, R10.reuse, 0x80, RZ, 0xc0, !PT ;  /* 0x000000800aff7812 */ /* 0x040fe200078ac0ff */
[----:B------:R-:W4:Y:S01]  /*d4980*/  LDL.LU R23, [R1+0x30] ;  /* 0x0000300001177983 */ /* 0x000f220000300800 */
[----:B------:R-:W-:-:S03]  /*d4990*/  LOP3.LUT P3, RZ, R10, 0x100, RZ, 0xc0, !PT ;  /* 0x000001000aff7812 */ /* 0x000fc6000786c0ff */
[----:B------:R-:W4:Y:S01]  /*d49a0*/  LDL.LU R27, [R1+0x8a0] ;  /* 0x0008a000011b7983 */ /* 0x000f220000300800 */
[----:B--2---:R-:W-:Y:S01]  /*d49b0*/  PRMT R6, R8, 0x7632, R6 ;  /* 0x0000763208067816 */ /* 0x004fe20000000006 */
[----:B------:R-:W-:-:S05]  /*d49c0*/  IMAD.WIDE R8, R9, 0x2, R14 ;  /* 0x0000000209087825 */ /* 0x000fca00078e020e */
[----:B------:R0:W-:Y:S01]  /*d49d0*/  @P6 STG.E.U16 desc[UR60][R8.64], R6 ;  /* 0x0000000608006986 */ /* 0x0001e2000c10153c */
[----:B------:R-:W-:Y:S01]  /*d49e0*/  ISETP.LT.AND P6, PT, R25, UR8, !P5 ;  /* 0x0000000819007c0c */ /* 0x000fe2000efc1270 */
[----:B0-----:R-:W-:Y:S01]  /*d49f0*/  IMAD.WIDE R6, R26, 0x2, R16 ;  /* 0x000000021a067825 */ /* 0x001fe200078e0210 */
[----:B---3--:R-:W-:Y:S01]  /*d4a00*/  PRMT R5, R22, 0x7632, R5 ;  /* 0x0000763216057816 */ /* 0x008fe20000000005 */
[----:B------:R-:W2:Y:S10]  /*d4a10*/  LDL.LU R8, [R1+0x264] ;  /* 0x0002640001087983 */ /* 0x000eb40000300800 */
[----:B------:R0:W-:Y:S01]  /*d4a20*/  @P6 STG.E.U16 desc[UR60][R6.64], R22 ;  /* 0x0000001606006986 */ /* 0x0001e2000c10153c */
[----:B------:R-:W-:-:S03]  /*d4a30*/  ISETP.LT.AND P6, PT, R28, UR10, !P5 ;  /* 0x0000000a1c007c0c */ /* 0x000fc6000efc1270 */
[----:B------:R-:W3:Y:S01]  /*d4a40*/  LDL.LU R9, [R1+0x8a4] ;  /* 0x0008a40001097983 */ /* 0x000ee20000300800 */
[----:B0-----:R-:W-:-:S09]  /*d4a50*/  IMAD.WIDE R6, R26, 0x2, R14 ;  /* 0x000000021a067825 */ /* 0x001fd200078e020e */
[----:B------:R0:W-:Y:S01]  /*d4a60*/  @P6 STG.E.U16 desc[UR60][R6.64], R5 ;  /* 0x0000000506006986 */ /* 0x0001e2000c10153c */
[----:B------:R-:W-:Y:S01]  /*d4a70*/  ISETP.LT.AND P6, PT, R25, UR12, !P3 ;  /* 0x0000000c19007c0c */ /* 0x000fe2000dfc1270 */
[----:B0-----:R-:W-:-:S12]  /*d4a80*/  IMAD.WIDE R6, R29, 0x2, R16 ;  /* 0x000000021d067825 */ /* 0x001fd800078e0210 */
[----:B------:R0:W-:Y:S04]  /*d4a90*/  @P6 STG.E.U16 desc[UR60][R6.64], R21 ;  /* 0x0000001506006986 */ /* 0x0001e8000c10153c */
[----:B0-----:R-:W2:Y:S01]  /*d4aa0*/  LDL.LU R6, [R1+0x2d68] ;  /* 0x002d680001067983 */ /* 0x001ea20000300800 */
[----:B------:R-:W-:Y:S02]  /*d4ab0*/  ISETP.LT.AND P6, PT, R28, UR14, !P3 ;  /* 0x0000000e1c007c0c */ /* 0x000fe4000dfc1270 */
[----:B------:R-:W-:Y:S01]  /*d4ac0*/  PRMT R4, R21, 0x7632, R4 ;  /* 0x0000763215047816 */ /* 0x000fe20000000004 */
[----:B------:R-:W-:Y:S01]  /*d4ad0*/  IMAD.WIDE R20, R29, 0x2, R14 ;  /* 0x000000021d147825 */ /* 0x000fe200078e020e */
[----:B------:R-:W-:Y:S01]  /*d4ae0*/  LOP3.LUT P2, RZ, R10, 0x200, RZ, 0xc0, !PT ;  /* 0x000002000aff7812 */ /* 0x000fe2000784c0ff */
[----:B------:R-:W3:Y:S04]  /*d4af0*/  LDL.LU R22, [R1+0x34] ;  /* 0x0000340001167983 */ /* 0x000ee80000300800 */
[----:B------:R-:W3:Y:S04]  /*d4b00*/  LDL.LU R26, [R1+0x8a8] ;  /* 0x0008a800011a7983 */ /* 0x000ee80000300800 */
[----:B------:R4:W-:Y:S01]  /*d4b10*/  @P6 STG.E.U16 desc[UR60][R20.64], R4 ;  /* 0x0000000414006986 */ /* 0x0009e2000c10153c */
[----:B------:R-:W-:Y:S01]  /*d4b20*/  ISETP.LT.AND P6, PT, R25, UR16, !P2 ;  /* 0x0000001019007c0c */ /* 0x000fe2000d7c1270 */
[----:B----4-:R-:W-:-:S02]  /*d4b30*/  IMAD.WIDE R4, R27, 0x2, R16 ;  /* 0x000000021b047825 */ /* 0x010fc400078e0210 */
[----:B------:R-:W4:Y:S10]  /*d4b40*/  LDL.LU R21, [R1+0x268] ;  /* 0x0002680001157983 */ /* 0x000f340000300800 */
[----:B------:R0:W-:Y:S01]  /*d4b50*/  @P6 STG.E.U16 desc[UR60][R4.64], R23 ;  /* 0x0000001704006986 */ /* 0x0001e2000c10153c */
[----:B------:R-:W-:-:S03]  /*d4b60*/  ISETP.LT.AND P6, PT, R28, UR18, !P2 ;  /* 0x000000121c007c0c */ /* 0x000fc6000d7c1270 */
[----:B------:R-:W4:Y:S01]  /*d4b70*/  LDL.LU R29, [R1+0x8ac] ;  /* 0x0008ac00011d7983 */ /* 0x000f220000300800 */
[----:B0-----:R-:W-:Y:S01]  /*d4b80*/  IMAD.WIDE R4, R27, 0x2, R14 ;  /* 0x000000021b047825 */ /* 0x001fe200078e020e */
[----:B--2---:R-:W-:-:S08]  /*d4b90*/  PRMT R6, R23, 0x7632, R6 ;  /* 0x0000763217067816 */ /* 0x004fd00000000006 */
[----:B------:R0:W-:Y:S04]  /*d4ba0*/  @P6 STG.E.U16 desc[UR60][R4.64], R6 ;  /* 0x0000000604006986 */ /* 0x0001e8000c10153c */
[----:B0-----:R-:W2:Y:S01]  /*d4bb0*/  LDL.LU.64 R4, [R1+0x2d60] ;  /* 0x002d600001047983 */ /* 0x001ea20000300a00 */
[C---:B------:R-:W-:Y:S01]  /*d4bc0*/  LOP3.LUT P4, RZ, R10.reuse, 0x400, RZ, 0xc0, !PT ;  /* 0x000004000aff7812 */ /* 0x040fe2000788c0ff */
[----:B---3--:R-:W-:Y:S01]  /*d4bd0*/  IMAD.WIDE R6, R9, 0x2, R16 ;  /* 0x0000000209067825 */ /* 0x008fe200078e0210 */
[----:B------:R-:W-:Y:S01]  /*d4be0*/  LOP3.LUT P5, RZ, R10, 0x800, RZ, 0xc0, !PT ;  /* 0x000008000aff7812 */ /* 0x000fe200078ac0ff */
[----:B------:R-:W3:Y:S01]  /*d4bf0*/  LDL.LU R23, [R1+0x38] ;  /* 0x0000380001177983 */ /* 0x000ee20000300800 */
[----:B------:R-:W-:-:S03]  /*d4c00*/  ISETP.LT.AND P6, PT, R25, UR20, !P4 ;  /* 0x0000001419007c0c */ /* 0x000fc6000e7c1270 */
[----:B------:R-:W3:Y:S10]  /*d4c10*/  LDL.LU R27, [R1+0x8b0] ;  /* 0x0008b000011b7983 */ /* 0x000ef40000300800 */
[----:B------:R0:W-:Y:S01]  /*d4c20*/  @P6 STG.E.U16 desc[UR60][R6.64], R8 ;  /* 0x0000000806006986 */ /* 0x0001e2000c10153c */
[----:B------:R-:W-:Y:S01]  /*d4c30*/  ISETP.LT.AND P6, PT, R28, UR22, !P4 ;  /* 0x000000161c007c0c */ /* 0x000fe2000e7c1270 */
[----:B0-----:R-:W-:Y:S01]  /*d4c40*/  IMAD.WIDE R6, R9, 0x2, R14 ;  /* 0x0000000209067825 */ /* 0x001fe200078e020e */
[----:B--2---:R-:W-:-:S02]  /*d4c50*/  PRMT R5, R8, 0x7632, R5 ;  /* 0x0000763208057816 */ /* 0x004fc40000000005 */
[----:B------:R-:W-:Y:S01]  /*d4c60*/  PRMT R4, R22, 0x7632, R4 ;  /* 0x0000763216047816 */ /* 0x000fe20000000004 */
[----:B------:R-:W2:Y:S08]  /*d4c70*/  LDL.LU R8, [R1+0x26c] ;  /* 0x00026c0001087983 */ /* 0x000eb00000300800 */
[----:B------:R0:W-:Y:S01]  /*d4c80*/  @P6 STG.E.U16 desc[UR60][R6.64], R5 ;  /* 0x0000000506006986 */ /* 0x0001e2000c10153c */
[----:B------:R-:W-:-:S03]  /*d4c90*/  ISETP.LT.AND P6, PT, R25, UR24, !P5 ;  /* 0x0000001819007c0c */ /* 0x000fc6000efc1270 */
[----:B------:R-:W2:Y:S01]  /*d4ca0*/  LDL.LU R9, [R1+0x8b4] ;  /* 0x0008b40001097983 */ /* 0x000ea20000300800 */
[----:B0-----:R-:W-:-:S09]  /*d4cb0*/  IMAD.WIDE R6, R26, 0x2, R16 ;  /* 0x000000021a067825 */ /* 0x001fd200078e0210 */
[----:B------:R0:W-:Y:S01]  /*d4cc0*/  @P6 STG.E.U16 desc[UR60][R6.64], R22 ;  /* 0x0000001606006986 */ /* 0x0001e2000c10153c */
[----:B------:R-:W-:Y:S01]  /*d4cd0*/  ISETP.LT.AND P6, PT, R28, UR26, !P5 ;  /* 0x0000001a1c007c0c */ /* 0x000fe2000efc1270 */
[----:B0-----:R-:W-:-:S12]  /*d4ce0*/  IMAD.WIDE R6, R26, 0x2, R14 ;  /* 0x000000021a067825 */ /* 0x001fd800078e020e */
[----:B------:R0:W-:Y:S04]  /*d4cf0*/  @P6 STG.E.U16 desc[UR60][R6.64], R4 ;  /* 0x0000000406006986 */ /* 0x0001e8000c10153c */
[----:B0-----:R-:W3:Y:S01]  /*d4d00*/  LDL.LU R6, [R1+0x2d58] ;  /* 0x002d580001067983 */ /* 0x001ee20000300800 */
[C---:B------:R-:W-:Y:S01]  /*d4d10*/  LOP3.LUT P3, RZ, R10.reuse, 0x1000, RZ, 0xc0, !PT ;  /* 0x000010000aff7812 */ /* 0x040fe2000786c0ff */
[----:B----4-:R-:W-:Y:S01]  /*d4d20*/  IMAD.WIDE R4, R29, 0x2, R16 ;  /* 0x000000021d047825 */ /* 0x010fe200078e0210 */
[----:B------:R-:W-:Y:S01]  /*d4d30*/  LOP3.LUT P2, RZ, R10, 0x2000, RZ, 0xc0, !PT ;  /* 0x000020000aff7812 */ /* 0x000fe2000784c0ff */
[----:B------:R-:W4:Y:S01]  /*d4d40*/  LDL.LU R26, [R1+0x8b8] ;  /* 0x0008b800011a7983 */ /* 0x000f220000300800 */
[----:B------:R-:W-:-:S13]  /*d4d50*/  ISETP.LT.AND P6, PT, R25, UR28, !P3 ;  /* 0x0000001c19007c0c */ /* 0x000fda000dfc1270 */
[----:B------:R0:W-:Y:S01]  /*d4d60*/  @P6 STG.E.U16 desc[UR60][R4.64], R21 ;  /* 0x0000001504006986 */ /* 0x0001e2000c10153c */
[----:B------:R-:W-:Y:S01]  /*d4d70*/  ISETP.LT.AND P6, PT, R28, UR30, !P3 ;  /* 0x0000001e1c007c0c */ /* 0x000fe2000dfc1270 */
[----:B0-----:R-:W-:Y:S01]  /*d4d80*/  IMAD.WIDE R4, R29, 0x2, R14 ;  /* 0x000000021d047825 */ /* 0x001fe200078e020e */
[----:B---3--:R-:W-:Y:S02]  /*d4d90*/  PRMT R6, R21, 0x7632, R6 ;  /* 0x0000763215067816 */ /* 0x008fe40000000006 */
[----:B------:R-:W3:Y:S09]  /*d4da0*/  LDL.LU R21, [R1+0x3c] ;  /* 0x00003c0001157983 */ /* 0x000ef20000300800 */
[----:B------:R0:W-:Y:S01]  /*d4db0*/  @P6 STG.E.U16 desc[UR60][R4.64], R6 ;  /* 0x0000000604006986 */ /* 0x0001e2000c10153c */
[----:B------:R-:W-:Y:S01]  /*d4dc0*/  ISETP.LT.AND P6, PT, R25, UR32, !P2 ;  /* 0x0000002019007c0c */ /* 0x000fe2000d7c1270 */
[----:B0-----:R-:W-:-:S02]  /*d4dd0*/  IMAD.WIDE R6, R27, 0x2, R16 ;  /* 0x000000021b067825 */ /* 0x001fc400078e0210 */
[----:B------:R-:W3:Y:S10]  /*d4de0*/  LDL.LU.64 R4, [R1+0x2d50] ;  /* 0x002d500001047983 */ /* 0x000ef40000300a00 */
[----:B------:R0:W-:Y:S04]  /*d4df0*/  @P6 STG.E.U16 desc[UR60][R6.64], R23 ;  /* 0x0000001706006986 */ /* 0x0001e8000c10153c */
[----:B0-----:R-:W2:Y:S01]  /*d4e00*/  LDL.LU R6, [R1+0x2d48] ;  /* 0x002d480001067983 */ /* 0x001ea20000300800 */
[----:B------:R-:W-:-:S02]  /*d4e10*/  ISETP.LT.AND P6, PT, R28, UR34, !P2 ;  /* 0x000000221c007c0c */ /* 0x000fc4000d7c1270 */
[----:B------:R-:W-:Y:S01]  /*d4e20*/  LOP3.LUT P4, RZ, R10, 0x4000, RZ, 0xc0, !PT ;  /* 0x000040000aff7812 */ /* 0x000fe2000788c0ff */
[----:B------:R-:W4:Y:S01]  /*d4e30*/  LDL.LU R29, [R1+0x8bc] ;  /* 0x0008bc00011d7983 */ /* 0x000f220000300800 */
[----:B--2---:R-:W-:Y:S01]  /*d4e40*/  PRMT R6, R23, 0x7632, R6 ;  /* 0x0000763217067816 */ /* 0x004fe20000000006 */
[----:B------:R-:W-:Y:S02]  /*d4e50*/  IMAD.WIDE R22, R27, 0x2, R14 ;  /* 0x000000021b167825 */ /* 0x000fe400078e020e */
[----:B------:R-:W2:Y:S06]  /*d4e60*/  LDL.LU R27, [R1+0x20] ;  /* 0x00002000011b7983 */ /* 0x000eac0000300800 */
[----:B------:R0:W-:Y:S01]  /*d4e70*/  @P6 STG.E.U16 desc[UR60][R22.64], R6 ;  /* 0x0000000616006986 */ /* 0x0001e2000c10153c */
[----:B------:R-:W-:Y:S01]  /*d4e80*/  ISETP.LT.AND P6, PT, R25, UR36, !P4 ;  /* 0x0000002419007c0c */ /* 0x000fe2000e7c1270 */
[----:B0-----:R-:W-:-:S12]  /*d4e90*/  IMAD.WIDE R6, R9, 0x2, R16 ;  /* 0x0000000209067825 */ /* 0x001fd800078e0210 */
[----:B------:R0:W-:Y:S04]  /*d4ea0*/  @P6 STG.E.U16 desc[UR60][R6.64], R8 ;  /* 0x0000000806006986 */ /* 0x0001e8000c10153c */
[----:B0-----:R-:W4:Y:S01]  /*d4eb0*/  LDL.LU R6, [R1+0x2d44] ;  /* 0x002d440001067983 */ /* 0x001f220000300800 */
[----:B------:R-:W-:Y:S02]  /*d4ec0*/  ISETP.LT.AND P6, PT, R28, UR38, !P4 ;  /* 0x000000261c007c0c */ /* 0x000fe4000e7c1270 */
[C---:B------:R-:W-:Y:S01]  /*d4ed0*/  LOP3.LUT P5, RZ, R10.reuse, 0x8000, RZ, 0xc0, !PT ;  /* 0x000080000aff7812 */ /* 0x040fe200078ac0ff */
[----:B------:R-:W2:Y:S01]  /*d4ee0*/  LDL.LU R20, [R1+0x10] ;  /* 0x0000100001147983 */ /* 0x000ea20000300800 */
[----:B---3--:R-:W-:Y:S02]  /*d4ef0*/  PRMT R5, R21, 0x7632, R5 ;  /* 0x0000763215057816 */ /* 0x008fe40000000005 */
[----:B------:R-:W-:Y:S01]  /*d4f00*/  LOP3.LUT P3, RZ, R10, 0x10000, RZ, 0xc0, !PT ;  /* 0x000100000aff7812 */ /* 0x000fe2000786c0ff */
[----:B------:R-:W3:Y:S01]  /*d4f10*/  LDL.LU R23, [R1+0x8c0] ;  /* 0x0008c00001177983 */ /* 0x000ee20000300800 */
[----:B----4-:R-:W-:Y:S01]  /*d4f20*/  PRMT R6, R8, 0x7632, R6 ;  /* 0x0000763208067816 */ /* 0x010fe20000000006 */
[----:B------:R-:W-:-:S05]  /*d4f30*/  IMAD.WIDE R8, R9, 0x2, R14 ;  /* 0x0000000209087825 */ /* 0x000fca00078e020e */
[----:B------:R0:W-:Y:S01]  /*d4f40*/  @P6 STG.E.U16 desc[UR60][R8.64], R6 ;  /* 0x0000000608006986 */ /* 0x0001e2000c10153c */
[----:B------:R-:W-:Y:S01]  /*d4f50*/  ISETP.LT.AND P6, PT, R25, UR40, !P5 ;  /* 0x0000002819007c0c */ /* 0x000fe2000efc1270 */
[----:B0-----:R-:W-:Y:S01]  /*d4f60*/  IMAD.WIDE R6, R26, 0x2, R16 ;  /* 0x000000021a067825 */ /* 0x001fe200078e0210 */
[----:B--2---:R-:W-:Y:S01]  /*d4f70*/  PRMT R4, R27, 0x7632, R4 ;  /* 0x000076321b047816 */ /* 0x004fe20000000004 */
[----:B------:R-:W2:Y:S10]  /*d4f80*/  LDL.LU R8, [R1+0x24] ;  /* 0x0000240001087983 */ /* 0x000eb40000300800 */
[----:B------:R0:W-:Y:S01]  /*d4f90*/  @P6 STG.E.U16 desc[UR60][R6.64], R21 ;  /* 0x0000001506006986 */ /* 0x0001e2000c10153c */
[----:B------:R-:W-:-:S03]  /*d4fa0*/  ISETP.LT.AND P6, PT, R28, UR42, !P5 ;  /* 0x0000002a1c007c0c */ /* 0x000fc6000efc1270 */
[----:B------:R-:W4:Y:S01]  /*d4fb0*/  LDL.LU R9, [R1+0x8c4] ;  /* 0x0008c40001097983 */ /* 0x000f220000300800 */
[----:B0-----:R-:W-:-:S03]  /*d4fc0*/  IMAD.WIDE R6, R26, 0x2, R14 ;  /* 0x000000021a067825 */ /* 0x001fc600078e020e */
[----:B------:R-:W2:Y:S06]  /*d4fd0*/  LDL.LU R21, [R1+0x14] ;  /* 0x0000140001157983 */ /* 0x000eac0000300800 */
        /* <DEDUP_REMOVED lines=8> */
[----:B0-----:R-:W4:Y:S01]  /*d5060*/  LDL.LU R6, [R1+0x2d40] ;  /* 0x002d400001067983 */ /* 0x001f220000300800 */
[----:B------:R-:W-:Y:S01]  /*d5070*/  LOP3.LUT P2, RZ, R10, 0x20000, RZ, 0xc0, !PT ;  /* 0x000200000aff7812 */ /* 0x000fe2000784c0ff */
[----:B---3--:R-:W-:Y:S02]  /*d5080*/  IMAD.WIDE R4, R23, 0x2, R16 ;  /* 0x0000000217047825 */ /* 0x008fe400078e0210 */
[----:B------:R-:W3:Y:S01]  /*d5090*/  LDL.LU R27, [R1+0x28] ;  /* 0x00002800011b7983 */ /* 0x000ee20000300800 */
[----:B------:R-:W-:-:S03]  /*d50a0*/  ISETP.LT.AND P6, PT, R25, UR48, !P2 ;  /* 0x0000003019007c0c */ /* 0x000fc6000d7c1270 */
[----:B------:R-:W3:Y:S10]  /*d50b0*/  LDL.LU R29, [R1+0x8cc] ;  /* 0x0008cc00011d7983 */ /* 0x000ef40000300800 */
[----:B------:R0:W-:Y:S01]  /*d50c0*/  @P6 STG.E.U16 desc[UR60][R4.64], R20 ;  /* 0x0000001404006986 */ /* 0x0001e2000c10153c */
[----:B------:R-:W-:Y:S01]  /*d50d0*/  ISETP.LT.AND P6, PT, R28, UR50, !P2 ;  /* 0x000000321c007c0c */ /* 0x000fe2000d7c1270 */
[----:B0-----:R-:W-:Y:S01]  /*d50e0*/  IMAD.WIDE R4, R23, 0x2, R14 ;  /* 0x0000000217047825 */ /* 0x001fe200078e020e */
[----:B----4-:R-:W-:-:S11]  /*d50f0*/  PRMT R6, R20, 0x7632, R6 ;  /* 0x0000763214067816 */ /* 0x010fd60000000006 */
[----:B------:R0:W-:Y:S04]  /*d5100*/  @P6 STG.E.U16 desc[UR60][R4.64], R6 ;  /* 0x0000000604006986 */ /* 0x0001e8000c10153c */
[----:B0-----:R-:W4:Y:S01]  /*d5110*/  LDL.LU.64 R4, [R1+0x2d38] ;  /* 0x002d380001047983 */ /* 0x001f220000300a00 */
[----:B------:R-:W-:-:S04]  /*d5120*/  LOP3.LUT P4, RZ, R10, 0x40000, RZ, 0xc0, !PT ;  /* 0x000400000aff7812 */ /* 0x000fc8000788c0ff */
[----:B------:R-:W-:Y:S01]  /*d5130*/  ISETP.LT.AND P6, PT, R25, UR52, !P4 ;  /* 0x0000003419007c0c */ /* 0x000fe2000e7c1270 */
[----:B------:R-:W-:Y:S01]  /*d5140*/  IMAD.WIDE R6, R9, 0x2, R16 ;  /* 0x0000000209067825 */ /* 0x000fe200078e0210 */
[----:B------:R-:W-:-:S11]  /*d5150*/  LOP3.LUT P5, RZ, R10, 0x80000, RZ, 0xc0, !PT ;  /* 0x000800000aff7812 */ /* 0x000fd600078ac0ff */
[----:B--2---:R0:W-:Y:S01]  /*d5160*/  @P6 STG.E.U16 desc[UR60][R6.64], R8 ;  /* 0x0000000806006986 */ /* 0x0041e2000c10153c */
[----:B------:R-:W-:Y:S01]  /*d5170*/  ISETP.LT.AND P6, PT, R28, UR54, !P4 ;  /* 0x000000361c007c0c */ /* 0x000fe2000e7c1270 */
[----:B0-----:R-:W-:Y:S01]  /*d5180*/  IMAD.WIDE R6, R9, 0x2, R14 ;  /* 0x0000000209067825 */ /* 0x001fe200078e020e */
[----:B----4-:R-:W-:Y:S02]  /*d5190*/  PRMT R5, R8, 0x7632, R5 ;  /* 0x0000763208057816 */ /* 0x010fe40000000005 */
[----:B------:R-:W2:Y:S09]  /*d51a0*/  LDL.LU R8, [R1+0x18] ;  /* 0x0000180001087983 */ /* 0x000eb20000300800 */
[----:B------:R0:W-:Y:S01]  /*d51b0*/  @P6 STG.E.U16 desc[UR60][R6.64], R5 ;  /* 0x0000000506006986 */ /* 0x0001e2000c10153c */
[----:B------:R-:W-:-:S03]  /*d51c0*/  ISETP.LT.AND P6, PT, R25, UR56, !P5 ;  /* 0x0000003819007c0c */ /* 0x000fc6000efc1270 */
[----:B------:R-:W4:Y:S01]  /*d51d0*/  LDL.LU R9, [R1+0x8d0] ;  /* 0x0008d00001097983 */ /* 0x000f220000300800 */
[----:B0-----:R-:W-:-:S09]  /*d51e0*/  IMAD.WIDE R6, R26, 0x2, R16 ;  /* 0x000000021a067825 */ /* 0x001fd200078e0210 */
[----:B------:R0:W-:Y:S04]  /*d51f0*/  @P6 STG.E.U16 desc[UR60][R6.64], R21 ;  /* 0x0000001506006986 */ /* 0x0001e8000c10153c */
[----:B0-----:R-:W2:Y:S01]  /*d5200*/  LDL.LU R6, [R1+0x2d30] ;  /* 0x002d300001067983 */ /* 0x001ea20000300800 */
[----:B------:R-:W-:Y:S02]  /*d5210*/  ISETP.LT.AND P6, PT, R28, UR58, !P5 ;  /* 0x0000003a1c007c0c */ /* 0x000fe4000efc1270 */
[----:B------:R-:W-:Y:S01]  /*d5220*/  PRMT R4, R21, 0x7632, R4 ;  /* 0x0000763215047816 */ /* 0x000fe20000000004 */
[----:B------:R-:W-:Y:S01]  /*d5230*/  IMAD.WIDE R20, R26, 0x2, R14 ;  /* 0x000000021a147825 */ /* 0x000fe200078e020e */
[----:B------:R-:W-:Y:S01]  /*d5240*/  MOV R22, UR37 ;  /* 0x0000002500167c02 */ /* 0x000fe20008000f00 */
[----:B------:R-:W-:Y:S01]  /*d5250*/  ULDC.64 UR36, c[0x0][0x228] ;  /* 0x00008a0000247ab9 */ /* 0x000fe20000000a00 */
[C---:B------:R-:W-:Y:S01]  /*d5260*/  LOP3.LUT P3, RZ, R10.reuse, 0x100000, RZ, 0xc0, !PT ;  /* 0x001000000aff7812 */ /* 0x040fe2000786c0ff */
[----:B------:R-:W-:Y:S01]  /*d5270*/  UMOV UR6, UR36 ;  /* 0x0000002400067c82 */ /* 0x000fe20008000000 */
[----:B------:R-:W-:Y:S01]  /*d5280*/  LOP3.LUT P4, RZ, R10, 0x200000, RZ, 0xc0, !PT ;  /* 0x002000000aff7812 */ /* 0x000fe2000788c0ff */
[----:B------:R-:W4:Y:S04]  /*d5290*/  LDL.LU R26, [R1+0x8d4] ;  /* 0x0008d400011a7983 */ /* 0x000f280000300800 */
[----:B------:R3:W-:Y:S01]  /*d52a0*/  @P6 STG.E.U16 desc[UR60][R20.64], R4 ;  /* 0x0000000414006986 */ /* 0x0007e2000c10153c */
[----:B------:R-:W-:Y:S01]  /*d52b0*/  ISETP.LT.AND P6, PT, R25, UR6, !P3 ;  /* 0x0000000619007c0c */ /* 0x000fe2000dfc1270 */
[----:B------:R-:W-:Y:S01]  /*d52c0*/  UMOV UR5, UR37 ;  /* 0x0000002500057c82 */ /* 0x000fe20008000000 */
[----:B------:R-:W-:-:S02]  /*d52d0*/  ULDC.64 UR36, c[0x0][0x228] ;  /* 0x00008a0000247ab9 */ /* 0x000fc40000000a00 */
[----:B------:R-:W-:Y:S01]  /*d52e0*/  UMOV UR6, UR36 ;  /* 0x0000002400067c82 */ /* 0x000fe20008000000 */
[----:B---3--:R-:W-:Y:S01]  /*d52f0*/  IMAD.WIDE R4, R29, 0x2, R16 ;  /* 0x000000021d047825 */ /* 0x008fe200078e0210 */
[----:B------:R-:W3:Y:S07]  /*d5300*/  LDL.LU R21, [R1+0x2c] ;  /* 0x00002c0001157983 */ /* 0x000eee0000300800 */
[----:B------:R0:W-:Y:S01]  /*d5310*/  @P6 STG.E.U16 desc[UR60][R4.64], R27 ;  /* 0x0000001b04006986 */ /* 0x0001e2000c10153c */
[----:B------:R-:W-:Y:S01]  /*d5320*/  ISETP.LT.AND P6, PT, R28, UR6, !P3 ;  /* 0x000000061c007c0c */ /* 0x000fe2000dfc1270 */
[----:B------:R-:W-:Y:S01]  /*d5330*/  UMOV UR8, UR37 ;  /* 0x0000002500087c82 */ /* 0x000fe20008000000 */
[----:B------:R-:W-:-:S02]  /*d5340*/  ULDC.64 UR36, c[0x0][0x228] ;  /* 0x00008a0000247ab9 */ /* 0x000fc40000000a00 */
[----:B------:R-:W-:Y:S01]  /*d5350*/  UMOV UR6, UR36 ;  /* 0x0000002400067c82 */ /* 0x000fe20008000000 */
[----:B0-----:R-:W-:Y:S01]  /*d5360*/  IMAD.WIDE R4, R29, 0x2, R14 ;  /* 0x000000021d047825 */ /* 0x001fe200078e020e */
[----:B--2---:R-:W-:-:S07]  /*d5370*/  PRMT R6, R27, 0x7632, R6 ;  /* 0x000076321b067816 */ /* 0x004fce0000000006 */
[----:B------:R4:W-:Y:S01]  /*d5380*/  @P6 STG.E.U16 desc[UR60][R4.64], R6 ;  /* 0x0000000604006986 */ /* 0x0009e2000c10153c */
[----:B------:R-:W-:Y:S01]  /*d5390*/  ISETP.LT.AND P6, PT, R25, UR6, !P4 ;  /* 0x0000000619007c0c */ /* 0x000fe2000e7c1270 */
[----:B----4-:R-:W-:Y:S02]  /*d53a0*/  IMAD.WIDE R6, R9, 0x2, R16 ;  /* 0x0000000209067825 */ /* 0x010fe400078e0210 */
[----:B------:R-:W2:Y:S04]  /*d53b0*/  LDL.LU.64 R4, [R1+0x2d28] ;  /* 0x002d280001047983 */ /* 0x000ea80000300a00 */
[----:B------:R-:W2:Y:S04]  /*d53c0*/  LDL.LU R27, [R1+0x1c] ;  /* 0x00001c00011b7983 */ /* 0x000ea80000300800 */
[----:B------:R-:W4:Y:S04]  /*d53d0*/  LDL.LU R29, [R1+0x8d8] ;  /* 0x0008d800011d7983 */ /* 0x000f280000300800 */
[----:B------:R0:W-:Y:S04]  /*d53e0*/  @P6 STG.E.U16 desc[UR60][R6.64], R8 ;  /* 0x0000000806006986 */ /* 0x0001e8000c10153c */
[----:B0-----:R-:W3:Y:S01]  /*d53f0*/  LDL.LU R6, [R1+0x2d20] ;  /* 0x002d200001067983 */ /* 0x001ee20000300800 */
[----:B------:R-:W-:Y:S01]  /*d5400*/  UMOV UR10, UR37 ;  /* 0x00000025000a7c82 */ /* 0x000fe20008000000 */
[----:B------:R-:W-:-:S02]  /*d5410*/  ULDC.64 UR36, c[0x0][0x228] ;  /* 0x00008a0000247ab9 */ /* 0x000fc40000000a00 */
[----:B------:R-:W-:Y:S02]  /*d5420*/  UMOV UR6, UR36 ;  /* 0x0000002400067c82 */ /* 0x000fe40008000000 */
[----:B------:R-:W-:Y:S01]  /*d5430*/  ISETP.LT.AND P6, PT, R28, UR6, !P4 ;  /* 0x000000061c007c0c */ /* 0x000fe2000e7c1270 */
[----:B------:R-:W-:Y:S01]  /*d5440*/  UMOV UR12, UR37 ;  /* 0x00000025000c7c82 */ /* 0x000fe20008000000 */
[----:B------:R-:W-:Y:S01]  /*d5450*/  LOP3.LUT P5, RZ, R10, 0x400000, RZ, 0xc0, !PT ;  /* 0x004000000aff7812 */ /* 0x000fe200078ac0ff */
[----:B------:R-:W-:Y:S02]  /*d5460*/  ULDC.64 UR36, c[0x0][0x228] ;  /* 0x00008a0000247ab9 */ /* 0x000fe40000000a00 */
[----:B------:R-:W-:Y:S01]  /*d5470*/  UMOV UR6, UR36 ;  /* 0x0000002400067c82 */ /* 0x000fe20008000000 */
[----:B---3--:R-:W-:Y:S01]  /*d5480*/  PRMT R6, R8, 0x7632, R6 ;  /* 0x0000763208067816 */ /* 0x008fe20000000006 */
[----:B------:R-:W-:-:S06]  /*d5490*/  IMAD.WIDE R8, R9, 0x2, R14 ;  /* 0x0000000209087825 */ /* 0x000fcc00078e020e */
[----:B------:R0:W-:Y:S01]  /*d54a0*/  @P6 STG.E.U16 desc[UR60][R8.64], R6 ;  /* 0x0000000608006986 */ /* 0x0001e2000c10153c */
[----:B------:R-:W-:Y:S01]  /*d54b0*/  ISETP.LT.AND P6, PT, R25, UR6, !P5 ;  /* 0x0000000619007c0c */ /* 0x000fe2000efc1270 */
[----:B0-----:R-:W-:Y:S02]  /*d54c0*/  IMAD.WIDE R6, R26, 0x2, R16 ;  /* 0x000000021a067825 */ /* 0x001fe400078e0210 */
[----:B------:R-:W3:Y:S04]  /*d54d0*/  LDL.LU R8, [R1+0x60] ;  /* 0x0000600001087983 */ /* 0x000ee80000300800 */
[----:B------:R-:W3:Y:S06]  /*d54e0*/  LDL.LU R9, [R1+0x8dc] ;  /* 0x0008dc0001097983 */ /* 0x000eec0000300800 */
[----:B------:R0:W-:Y:S04]  /*d54f0*/  @P6 STG.E.U16 desc[UR60][R6.64], R21 ;  /* 0x0000001506006986 */ /* 0x0001e8000c10153c */
[----:B0-----:R-:W4:Y:S01]  /*d5500*/  LDL.LU.64 R6, [R1+0x2d18] ;  /* 0x002d180001067983 */ /* 0x001f220000300a00 */
[----:B------:R-:W-:Y:S01]  /*d5510*/  UMOV UR14, UR37 ;  /* 0x00000025000e7c82 */ /* 0x000fe20008000000 */
[----:B------:R-:W-:-:S02]  /*d5520*/  ULDC.64 UR36, c[0x0][0x228] ;  /* 0x00008a0000247ab9 */ /* 0x000fc40000000a00 */
[----:B------:R-:W-:Y:S02]  /*d5530*/  UMOV UR6, UR36 ;  /* 0x0000002400067c82 */ /* 0x000fe40008000000 */
[----:B------:R-:W-:Y:S01]  /*d5540*/  ISETP.LT.AND P6, PT, R28, UR6, !P5 ;  /* 0x000000061c007c0c */ /* 0x000fe2000efc1270 */
[----:B------:R-:W-:Y:S01]  /*d5550*/  UMOV UR16, UR37 ;  /* 0x0000002500107c82 */ /* 0x000fe20008000000 */
[C---:B------:R-:W-:Y:S01]  /*d5560*/  LOP3.LUT P3, RZ, R10.reuse, 0x800000, RZ, 0xc0, !PT ;  /* 0x008000000aff7812 */ /* 0x040fe2000786c0ff */
[----:B------:R-:W-:Y:S02]  /*d5570*/  ULDC.64 UR36, c[0x0][0x228] ;  /* 0x00008a0000247ab9 */ /* 0x000fe40000000a00 */
[----:B------:R-:W-:Y:S01]  /*d5580*/  UMOV UR6, UR36 ;  /* 0x0000002400067c82 */ /* 0x000fe20008000000 */
[----:B------:R-:W-:Y:S01]  /*d5590*/  UMOV UR40, UR37 ;  /* 0x0000002500287c82 */ /* 0x000fe20008000000 */
[----:B------:R-:W-:Y:S01]  /*d55a0*/  ULDC.64 UR36, c[0x0][0x228] ;  /* 0x00008a0000247ab9 */ /* 0x000fe20000000a00 */
[----:B--2---:R-:W-:Y:S01]  /*d55b0*/  PRMT R5, R27, 0x7632, R5 ;  /* 0x000076321b057816 */ /* 0x004fe20000000005 */
[----:B------:R-:W-:Y:S01]  /*d55c0*/  UMOV UR42, UR37 ;  /* 0x00000025002a7c82 */ /* 0x000fe20008000000 */
[----:B------:R-:W-:-:S02]  /*d55d0*/  LOP3.LUT P4, RZ, R10, 0x1000000, RZ, 0xc0, !PT ;  /* 0x010000000aff7812 */ /* 0x000fc4000788c0ff */
[----:B----4-:R-:W-:Y:S01]  /*d55e0*/  PRMT R7, R21, 0x7632, R7 ;  /* 0x0000763215077816 */ /* 0x010fe20000000007 */
[----:B------:R-:W-:-:S05]  /*d55f0*/  IMAD.WIDE R20, R26, 0x2, R14 ;  /* 0x000000021a147825 */ /* 0x000fca00078e020e */
[----:B------:R0:W-:Y:S01]  /*d5600*/  @P6 STG.E.U16 desc[UR60][R20.64], R7 ;  /* 0x0000000714006986 */ /* 0x0001e2000c10153c */
[----:B------:R-:W-:Y:S01]  /*d5610*/  ISETP.LT.AND P6, PT, R25, UR6, !P3 ;  /* 0x0000000619007c0c */ /* 0x000fe2000dfc1270 */
[----:B------:R-:W-:Y:S01]  /*d5620*/  UMOV UR6, UR36 ;  /* 0x0000002400067c82 */ /* 0x000fe20008000000 */
[----:B------:R-:W-:Y:S01]  /*d5630*/  ULDC.64 UR36, c[0x0][0x228] ;  /* 0x00008a0000247ab9 */ /* 0x000fe20000000a00 */
[----:B0-----:R-:W-:-:S10]  /*d5640*/  IMAD.WIDE R20, R29, 0x2, R16 ;  /* 0x000000021d147825 */ /* 0x001fd400078e0210 */
[----:B------:R0:W-:Y:S01]  /*d5650*/  @P6 STG.E.U16 desc[UR60][R20.64], R27 ;  /* 0x0000001b14006986 */ /* 0x0001e2000c10153c */
[----:B------:R-:W-:-:S03]  /*d5660*/  ISETP.LT.AND P6, PT, R28, UR6, !P3 ;  /* 0x000000061c007c0c */ /* 0x000fc6000dfc1270 */
[----:B0-----:R-:W2:Y:S04]  /*d5670*/  LDL.LU R20, [R1+0x50] ;  /* 0x0000500001147983 */ /* 0x001ea80000300800 */
[----:B------:R-:W4:Y:S01]  /*d5680*/  LDL.LU R23, [R1+0x8e0] ;  /* 0x0008e00001177983 */ /* 0x000f220000300800 */
[----:B------:R-:W-:Y:S01]  /*d5690*/  IMAD.WIDE R26, R29, 0x2, R14 ;  /* 0x000000021d1a7825 */ /* 0x000fe200078e020e */
[----:B------:R-:W-:-:S04]  /*d56a0*/  UMOV UR18, UR36 ;  /* 0x0000002400127c82 */ /* 0x000fc80008000000 */
[----:B------:R3:W-:Y:S01]  /*d56b0*/  @P6 STG.E.U16 desc[UR60][R26.64], R5 ;  /* 0x000000051a006986 */ /* 0x0007e2000c10153c */
[----:B------:R-:W-:Y:S01]  /*d56c0*/  ISETP.LT.AND P6, PT, R25, UR18, !P4 ;  /* 0x0000001219007c0c */ /* 0x000fe2000e7c1270 */
[----:B---3--:R-:W-:-:S12]  /*d56d0*/  IMAD.WIDE R26, R9, 0x2, R16 ;  /* 0x00000002091a7825 */ /* 0x008fd800078e0210 */
[----:B------:R0:W-:Y:S04]  /*d56e0*/  @P6 STG.E.U16 desc[UR60][R26.64], R8 ;  /* 0x000000081a006986 */ /* 0x0001e8000c10153c */
[----:B0-----:R-:W3:Y:S04]  /*d56f0*/  LDL.LU R26, [R1+0x64] ;  /* 0x00006400011a7983 */ /* 0x001ee80000300800 */
[----:B------:R-:W3:Y:S01]  /*d5700*/  LDL.LU R29, [R1+0x8e4] ;  /* 0x0008e400011d7983 */ /* 0x000ee20000300800 */
[----:B------:R-:W-:Y:S01]  /*d5710*/  UMOV UR6, UR37 ;  /* 0x0000002500067c82 */ /* 0x000fe20008000000 */
[----:B------:R-:W-:-:S02]  /*d5720*/  ULDC.64 UR36, c[0x0][0x228] ;  /* 0x00008a0000247ab9 */ /* 0x000fc40000000a00 */
[----:B------:R-:W-:Y:S02]  /*d5730*/  UMOV UR20, UR36 ;  /* 0x0000002400147c82 */ /* 0x000fe40008000000 */
[----:B------:R-:W-:Y:S02]  /*d5740*/  ISETP.LT.AND P6, PT, R28, UR20, !P4 ;  /* 0x000000141c007c0c */ /* 0x000fe4000e7c1270 */
[----:B------:R-:W-:Y:S01]  /*d5750*/  PRMT R4, R8, 0x7632, R4 ;  /* 0x0000763208047816 */ /* 0x000fe20000000004 */
[----:B------:R-:W-:Y:S01]  /*d5760*/  IMAD.WIDE R8, R9, 0x2, R14 ;  /* 0x0000000209087825 */ /* 0x000fe200078e020e */
[----:B------:R-:W-:Y:S01]  /*d5770*/  UMOV UR18, UR37 ;  /* 0x0000002500127c82 */ /* 0x000fe20008000000 */
[----:B------:R-:W-:Y:S01]  /*d5780*/  LOP3.LUT P5, RZ, R10, 0x2000000, RZ, 0xc0, !PT ;  /* 0x020000000aff7812 */ /* 0x000fe200078ac0ff */
[----:B------:R-:W-:Y:S02]  /*d5790*/  ULDC.64 UR36, c[0x0][0x228] ;  /* 0x00008a0000247ab9 */ /* 0x000fe40000000a00 */
[----:B------:R-:W-:-:S05]  /*d57a0*/  UMOV UR22, UR36 ;  /* 0x0000002400167c82 */ /* 0x000fca0008000000 */
[----:B------:R0:W-:Y:S01]  /*d57b0*/  @P6 STG.E.U16 desc[UR60][R8.64], R4 ;  /* 0x0000000408006986 */ /* 0x0001e2000c10153c */
[----:B------:R-:W-:Y:S01]  /*d57c0*/  ISETP.LT.AND P6, PT, R25, UR22, !P5 ;  /* 0x0000001619007c0c */ /* 0x000fe2000efc1270 */
[----:B------:R-:W-:Y:S01]  /*d57d0*/  UMOV UR20, UR37 ;  /* 0x0000002500147c82 */ /* 0x000fe20008000000 */
[----:B------:R-:W-:Y:S02]  /*d57e0*/  ULDC.64 UR36, c[0x0][0x228] ;  /* 0x00008a0000247ab9 */ /* 0x000fe40000000a00 */
[----:B------:R-:W-:Y:S01]  /*d57f0*/  UMOV UR24, UR36 ;  /* 0x0000002400187c82 */ /* 0x000fe20008000000 */
[----:B------:R-:W-:Y:S01]  /*d5800*/  UMOV UR22, UR37 ;  /* 0x0000002500167c82 */ /* 0x000fe20008000000 */
[----:B------:R-:W-:Y:S01]  /*d5810*/  LOP3.LUT P3, RZ, R10, 0x8000000, RZ, 0xc0, !PT ;  /* 0x080000000aff7812 */ /* 0x000fe2000786c0ff */
[----:B------:R-:W-:Y:S02]  /*d5820*/  ULDC.64 UR36, c[0x0][0x228] ;  /* 0x00008a0000247ab9 */ /* 0x000fe40000000a00 */
[----:B------:R-:W-:Y:S01]  /*d5830*/  UMOV UR26, UR36 ;  /* 0x00000024001a7c82 */ /* 0x000fe20008000000 */
[----:B------:R-:W-:Y:S04]  /*d5840*/  STL [R1+0x2ae0], R10 ;  /* 0x002ae00a01007387 */ /* 0x000fe80000100800 */
[----:B------:R-:W-:Y:S04]  /*d5850*/  STL [R1+0x2b50], R10 ;  /* 0x002b500a01007387 */ /* 0x000fe80000100800 */
[----:B------:R-:W-:Y:S04]  /*d5860*/  STL [R1+0x2b64], R10 ;  /* 0x002b640a01007387 */ /* 0x000fe80000100800 */
[----:B------:R-:W-:Y:S04]  /*d5870*/  STL [R1+0x2bc8], R10 ;  /* 0x002bc80a01007387 */ /* 0x000fe80000100800 */
[----:B------:R-:W3:Y:S04]  /*d5880*/  LDL.LU R21, [R1+0x1048] ;  /* 0x0010480001157983 */ /* 0x000ee80000300800 */
[----:B0-----:R-:W3:Y:S04]  /*d5890*/  LDL.LU.64 R8, [R1+0x2d10] ;  /* 0x002d100001087983 */ /* 0x001ee80000300a00 */
[----:B------:R-:W3:Y:S01]  /*d58a0*/  LDL.LU R27, [R1+0x8e8] ;  /* 0x0008e800011b7983 */ /* 0x000ee20000300800 */
[----:B----4-:R-:W-:-:S05]  /*d58b0*/  IMAD.WIDE R4, R23, 0x2, R16 ;  /* 0x0000000217047825 */ /* 0x010fca00078e0210 */
[----:B--2---:R0:W-:Y:S01]  /*d58c0*/  @P6 STG.E.U16 desc[UR60][R4.64], R20 ;  /* 0x0000001404006986 */ /* 0x0041e2000c10153c */
[----:B------:R-:W-:Y:S02]  /*d58d0*/  ISETP.LT.AND P6, PT, R28, UR24, !P5 ;  /* 0x000000181c007c0c */ /* 0x000fe4000efc1270 */
[----:B------:R-:W-:Y:S01]  /*d58e0*/  PRMT R6, R20, 0x7632, R6 ;  /* 0x0000763214067816 */ /* 0x000fe20000000006 */
[----:B0-----:R-:W-:-:S10]  /*d58f0*/  IMAD.WIDE R4, R23, 0x2, R14 ;  /* 0x0000000217047825 */ /* 0x001fd400078e020e */
[----:B------:R0:W-:Y:S01]  /*d5900*/  @P6 STG.E.U16 desc[UR60][R4.64], R6 ;  /* 0x0000000604006986 */ /* 0x0001e2000c10153c */
[----:B------:R-:W-:-:S03]  /*d5910*/  ISETP.LT.AND P6, PT, R25, UR26, !P3 ;  /* 0x0000001a19007c0c */ /* 0x000fc6000dfc1270 */
[----:B0-----:R-:W2:Y:S04]  /*d5920*/  LDL.LU.64 R4, [R1+0x2d08] ;  /* 0x002d080001047983 */ /* 0x001ea80000300a00 */
[----:B------:R-:W4:Y:S01]  /*d5930*/  LDL.LU R23, [R1+0x8ec] ;  /* 0x0008ec0001177983 */ /* 0x000f220000300800 */
[----:B---3--:R-:W-:-:S05]  /*d5940*/  IMAD.WIDE R6, R29, 0x2, R16 ;  /* 0x000000021d067825 */ /* 0x008fca00078e0210 */
[----:B------:R0:W-:Y:S04]  /*d5950*/  @P6 STG.E.U16 desc[UR60][R6.64], R26 ;  /* 0x0000001a06006986 */ /* 0x0001e8000c10153c */
[----:B0-----:R-:W3:Y:S04]  /*d5960*/  LDL.LU R6, [R1+0x2d04] ;  /* 0x002d040001067983 */ /* 0x001ee80000300800 */
[----:B------:R-:W4:Y:S01]  /*d5970*/  LDL.LU R7, [R1+0x68] ;  /* 0x0000680001077983 */ /* 0x000f220000300800 */
        /* <DEDUP_REMOVED lines=8> */
[----:B------:R-:W-:Y:S01]  /*d5a00*/  R2UR UR44, R21 ;  /* 0x00000000152c72ca */ /* 0x000fe200000e0000 */
[----:B------:R-:W-:Y:S01]  /*d5a10*/  IMAD.WIDE R20, R29, 0x2, R14 ;  /* 0x000000021d147825 */ /* 0x000fe200078e020e */
[----:B------:R-:W-:Y:S01]  /*d5a20*/  UMOV UR26, UR37 ;  /* 0x00000025001a7c82 */ /* 0x000fe20008000000 */
[----:B------:R-:W-:Y:S01]  /*d5a30*/  ULDC.64 UR36, c[0x0][0x228] ;  /* 0x00008a0000247ab9 */ /* 0x000fe20000000a00 */
[----:B------:R-:W-:Y:S01]  /*d5a40*/  LOP3.LUT P5, RZ, R9, 0x1, RZ, 0xc0, !PT ;  /* 0x0000000109ff7812 */ /* 0x000fe200078ac0ff */
[----:B------:R-:W-:Y:S01]  /*d5a50*/  UMOV UR32, UR36 ;  /* 0x0000002400207c82 */ /* 0x000fe20008000000 */
[----:B------:R-:W-:Y:S01]  /*d5a60*/  MOV R19, UR39 ;  /* 0x0000002700137c02 */ /* 0x000fe20008000f00 */
[----:B------:R-:W-:Y:S01]  /*d5a70*/  ULDC.64 UR38, c[0x0][0x228] ;  /* 0x00008a0000267ab9 */ /* 0x000fe20000000a00 */
[----:B------:R-:W4:Y:S04]  /*d5a80*/  LDL.LU R29, [R1+0x8f0] ;  /* 0x0008f000011d7983 */ /* 0x000f280000300800 */
[----:B------:R-:W-:Y:S04]  /*d5a90*/  STL [R1+0x2adc], R9 ;  /* 0x002adc0901007387 */ /* 0x000fe80000100800 */
[----:B------:R-:W-:Y:S04]  /*d5aa0*/  STL [R1+0x2b68], R9 ;  /* 0x002b680901007387 */ /* 0x000fe80000100800 */
[----:B------:R-:W-:Y:S04]  /*d5ab0*/  STL [R1+0x2b90], R9 ;  /* 0x002b900901007387 */ /* 0x000fe80000100800 */
[----:B------:R-:W-:Y:S01]  /*d5ac0*/  STL [R1+0x2ba8], R9 ;  /* 0x002ba80901007387 */ /* 0x000fe20000100800 */
[----:B---3--:R-:W-:-:S05]  /*d5ad0*/  PRMT R6, R26, 0x7632, R6 ;  /* 0x000076321a067816 */ /* 0x008fca0000000006 */
[----:B------:R0:W-:Y:S01]  /*d5ae0*/  @P6 STG.E.U16 desc[UR60][R20.64], R6 ;  /* 0x0000000614006986 */ /* 0x0001e2000c10153c */
[----:B------:R-:W-:Y:S01]  /*d5af0*/  ISETP.LT.AND P6, PT, R25, UR30, !P4 ;  /* 0x0000001e19007c0c */ /* 0x000fe2000e7c1270 */
[----:B0-----:R-:W-:-:S12]  /*d5b00*/  IMAD.WIDE R20, R27, 0x2, R16 ;  /* 0x000000021b147825 */ /* 0x001fd800078e0210 */
[----:B------:R0:W-:Y:S01]  /*d5b10*/  @P6 STG.E.U16 desc[UR60][R20.64], R8 ;  /* 0x0000000814006986 */ /* 0x0001e2000c10153c */
[----:B------:R-:W-:Y:S01]  /*d5b20*/  ISETP.LT.AND P6, PT, R28, UR32, !P4 ;  /* 0x000000201c007c0c */ /* 0x000fe2000e7c1270 */
[----:B------:R-:W-:Y:S01]  /*d5b30*/  UMOV UR30, UR37 ;  /* 0x00000025001e7c82 */ /* 0x000fe20008000000 */
[----:B--2---:R-:W-:Y:S01]  /*d5b40*/  PRMT R5, R8, 0x7632, R5 ;  /* 0x0000763208057816 */ /* 0x004fe20000000005 */
[----:B------:R-:W-:Y:S02]  /*d5b50*/  ULDC.64 UR36, c[0x0][0x228] ;  /* 0x00008a0000247ab9 */ /* 0x000fe40000000a00 */
[----:B------:R-:W-:Y:S01]  /*d5b60*/  UMOV UR34, UR36 ;  /* 0x0000002400227c82 */ /* 0x000fe20008000000 */
[----:B0-----:R-:W-:Y:S01]  /*d5b70*/  IMAD.WIDE R20, R27, 0x2, R14 ;  /* 0x000000021b147825 */ /* 0x001fe200078e020e */
[----:B----4-:R-:W-:Y:S01]  /*d5b80*/  PRMT R4, R7, 0x7632, R4 ;  /* 0x0000763207047816 */ /* 0x010fe20000000004 */
[----:B------:R-:W2:Y:S05]  /*d5b90*/  LDL.LU R8, [R1+0x2d00] ;  /* 0x002d000001087983 */ /* 0x000eaa0000300800 */
[----:B------:R0:W-:Y:S01]  /*d5ba0*/  @P6 STG.E.U16 desc[UR60][R20.64], R5 ;  /* 0x0000000514006986 */ /* 0x0001e2000c10153c */
[----:B------:R-:W-:Y:S01]  /*d5bb0*/  ISETP.LT.AND P6, PT, R25, UR34, !P5 ;  /* 0x0000002219007c0c */ /* 0x000fe2000efc1270 */
[----:B------:R-:W-:-:S02]  /*d5bc0*/  UMOV UR36, UR38 ;  /* 0x0000002600247c82 */ /* 0x000fc40008000000 */
[----:B------:R-:W3:Y:S01]  /*d5bd0*/  LDL.LU R24, [R1+0x10b4] ;  /* 0x0010b40001187983 */ /* 0x000ee20000300800 */
[----:B0-----:R-:W-:-:S09]  /*d5be0*/  IMAD.WIDE R20, R23, 0x2, R16 ;  /* 0x0000000217147825 */ /* 0x001fd200078e0210 */
[----:B------:R0:W-:Y:S01]  /*d5bf0*/  @P6 STG.E.U16 desc[UR60][R20.64], R7 ;  /* 0x0000000714006986 */ /* 0x0001e2000c10153c */
[----:B------:R-:W-:Y:S01]  /*d5c00*/  ISETP.LT.AND P6, PT, R28, UR36, !P5 ;  /* 0x000000241c007c0c */ /* 0x000fe2000efc1270 */
[----:B0-----:R-:W-:Y:S02]  /*d5c10*/  IMAD.WIDE R6, R23, 0x2, R14 ;  /* 0x0000000217067825 */ /* 0x001fe400078e020e */
[----:B------:R-:W4:Y:S04]  /*d5c20*/  LDL.LU R20, [R1+0x10a8] ;  /* 0x0010a80001147983 */ /* 0x000f280000300800 */
[----:B------:R-:W3:Y:S04]  /*d5c30*/  LDL.LU R21, [R1+0x10a4] ;  /* 0x0010a40001157983 */ /* 0x000ee80000300800 */
[----:B------:R-:W3:Y:S04]  /*d5c40*/  LDL.LU R26, [R1+0x8f4] ;  /* 0x0008f400011a7983 */ /* 0x000ee80000300800 */
[----:B------:R-:W3:Y:S04]  /*d5c50*/  LDL.LU R27, [R1+0x8f8] ;  /* 0x0008f800011b7983 */ /* 0x000ee80000300800 */
[----:B------:R0:W-:Y:S04]  /*d5c60*/  @P6 STG.E.U16 desc[UR60][R6.64], R4 ;  /* 0x0000000406006986 */ /* 0x0001e8000c10153c */
[----:B0-----:R-:W2:Y:S01]  /*d5c70*/  LDL.LU.64 R6, [R1+0x2cf8] ;  /* 0x002cf80001067983 */ /* 0x001ea20000300a00 */
[----:B------:R-:W-:Y:S01]  /*d5c80*/  UMOV UR32, UR37 ;  /* 0x0000002500207c82 */ /* 0x000fe20008000000 */
[----:B------:R-:W-:Y:S01]  /*d5c90*/  LOP3.LUT P2, RZ, R9, 0x4, RZ, 0xc0, !PT ;  /* 0x0000000409ff7812 */ /* 0x000fe2000784c0ff */
[----:B------:R-:W-:-:S02]  /*d5ca0*/  ULDC.64 UR36, c[0x0][0x228] ;  /* 0x00008a0000247ab9 */ /* 0x000fc40000000a00 */
[----:B------:R-:W-:Y:S02]  /*d5cb0*/  UMOV UR38, UR36 ;  /* 0x0000002400267c82 */ /* 0x000fe40008000000 */
[----:B------:R-:W-:Y:S01]  /*d5cc0*/  ISETP.LT.AND P6, PT, R25, UR38, !P2 ;  /* 0x0000002619007c0c */ /* 0x000fe2000d7c1270 */
[----:B------:R-:W-:Y:S01]  /*d5cd0*/  IMAD.WIDE R4, R29, 0x2, R16 ;  /* 0x000000021d047825 */ /* 0x000fe200078e0210 */
[----:B------:R-:W-:Y:S01]  /*d5ce0*/  UMOV UR34, UR39 ;  /* 0x0000002700227c82 */ /* 0x000fe20008000000 */
[----:B------:R-:W-:Y:S01]  /*d5cf0*/  ULDC.64 UR38, c[0x0][0x228] ;  /* 0x00008a0000267ab9 */ /* 0x000fe20000000a00 */
[----:B------:R-:W-:Y:S01]  /*d5d00*/  UMOV UR36, UR37 ;  /* 0x0000002500247c82 */ /* 0x000fe20008000000 */
[----:B------:R-:W-:Y:S01]  /*d5d10*/  R2UR UR37, R22 ;  /* 0x00000000162572ca */ /* 0x000fe200000e0000 */
[----:B------:R-:W-:Y:S01]  /*d5d20*/  UMOV UR46, UR38 ;  /* 0x00000026002e7c82 */ /* 0x000fe20008000000 */
[----:B------:R-:W3:Y:S04]  /*d5d30*/  LDL.LU R22, [R1+0x8fc] ;  /* 0x0008fc0001167983 */ /* 0x000ee80000300800 */
[----:B------:R-:W3:Y:S04]  /*d5d40*/  LDL.LU R23, [R1+0x80] ;  /* 0x0000800001177983 */ /* 0x000ee80000300800 */
[----:B--2---:R0:W-:Y:S01]  /*d5d50*/  @P6 STG.E.U16 desc[UR60][R4.64], R7 ;  /* 0x0000000704006986 */ /* 0x0041e2000c10153c */
[----:B------:R-:W-:-:S02]  /*d5d60*/  ISETP.LT.AND P6, PT, R28, UR46, !P2 ;  /* 0x0000002e1c007c0c */ /* 0x000fc4000d7c1270 */
[----:B------:R-:W-:Y:S01]  /*d5d70*/  PRMT R13, R7, 0x7632, R13 ;  /* 0x00007632070d7816 */ /* 0x000fe2000000000d */
[----:B------:R-:W-:Y:S01]  /*d5d80*/  IMAD.WIDE R28, R29, 0x2, R14 ;  /* 0x000000021d1c7825 */ /* 0x000fe200078e020e */
[----:B0-----:R-:W2:Y:S04]  /*d5d90*/  LDL.LU.64 R4, [R1+0x2cf0] ;  /* 0x002cf00001047983 */ /* 0x001ea80000300a00 */
[----:B------:R-:W2:Y:S05]  /*d5da0*/  LDL.LU R7, [R1+0x2ce8] ;  /* 0x002ce80001077983 */ /* 0x000eaa0000300800 */
[----:B------:R0:W-:Y:S04]  /*d5db0*/  @P6 STG.E.U16 desc[UR60][R28.64], R13 ;  /* 0x0000000d1c006986 */ /* 0x0001e8000c10153c */
[----:B0-----:R-:W2:Y:S01]  /*d5dc0*/  LDL.LU.64 R28, [R1+0x2ce0] ;  /* 0x002ce000011c7983 */ /* 0x001ea20000300a00 */
[----:B------:R-:W-:-:S04]  /*d5dd0*/  LOP3.LUT P3, RZ, R9, 0x8, RZ, 0xc0, !PT ;  /* 0x0000000809ff7812 */ /* 0x000fc8000786c0ff */
[----:B------:R-:W-:Y:S02]  /*d5de0*/  ISETP.LT.AND P6, PT, R25, UR44, !P3 ;  /* 0x0000002c19007c0c */ /* 0x000fe4000dfc1270 */
[----:B------:R-:W-:Y:S02]  /*d5df0*/  LOP3.LUT P0, RZ, R8, 0x10000, RZ, 0xc0, !PT ;  /* 0x0001000008ff7812 */ /* 0x000fe4000780c0ff */
[----:B----4-:R-:W-:Y:S02]  /*d5e00*/  R2UR UR44, R20 ;  /* 0x00000000142c72ca */ /* 0x010fe400000e0000 */
[----:B---3--:R-:W-:Y:S01]  /*d5e10*/  R2UR UR46, R21 ;  /* 0x00000000152e72ca */ /* 0x008fe200000e0000 */
[----:B------:R-:W-:Y:S01]  /*d5e20*/  IMAD.WIDE R20, R26, 0x2, R16 ;  /* 0x000000021a147825 */ /* 0x000fe200078e0210 */
[----:B------:R-:W-:Y:S01]  /*d5e30*/  LOP3.LUT P4, RZ, R8, 0x40000, RZ, 0xc0, !PT ;  /* 0x0004000008ff7812 */ /* 0x000fe2000788c0ff */
[----:B------:R-:W-:Y:S01]  /*d5e40*/  UMOV UR38, UR39 ;  /* 0x0000002700267c82 */ /* 0x000fe20008000000 */
[----:B------:R-:W-:-:S03]  /*d5e50*/  R2UR UR39, R19 ;  /* 0x00000000132772ca */ /* 0x000fc600000e0000 */
[----:B--2---:R0:W-:Y:S01]  /*d5e60*/  @P6 STG.E.U16 desc[UR60][R20.64], R7 ;  /* 0x0000000714006986 */ /* 0x0041e2000c10153c */
[----:B------:R-:W-:Y:S01]  /*d5e70*/  PRMT R12, R7, 0x7632, R12 ;  /* 0x00007632070c7816 */ /* 0x000fe2000000000c */
[----:B0-----:R-:W-:Y:S02]  /*d5e80*/  IMAD.WIDE R20, R26, 0x2, R14 ;  /* 0x000000021a147825 */ /* 0x001fe400078e020e */
[----:B------:R-:W2:Y:S04]  /*d5e90*/  LDL.LU R7, [R1+0x2cdc] ;  /* 0x002cdc0001077983 */ /* 0x000ea80000300800 */
[----:B------:R0:W-:Y:S01]  /*d5ea0*/  @P0 STG.E.U16 desc[UR60][R20.64], R12 ;  /* 0x0000000c14000986 */ /* 0x0001e2000c10153c */
[----:B------:R-:W-:Y:S01]  /*d5eb0*/  PRMT R11, R29, 0x7632, R11 ;  /* 0x000076321d0b7816 */ /* 0x000fe2000000000b */
[----:B0-----:R-:W-:-:S05]  /*d5ec0*/  IMAD.WIDE R12, R27, 0x2, R16 ;  /* 0x000000021b0c7825 */ /* 0x001fca00078e0210 */
[----:B------:R0:W-:Y:S04]  /*d5ed0*/  @P4 STG.E.U16 desc[UR60][R12.64], R29 ;  /* 0x0000001d0c004986 */ /* 0x0001e8000c10153c */
[----:B0-----:R-:W3:Y:S04]  /*d5ee0*/  LDL.LU R29, [R1+0x2cd8] ;  /* 0x002cd800011d7983 */ /* 0x001ee80000300800 */
[----:B------:R-:W4:Y:S04]  /*d5ef0*/  LDL.LU R21, [R1+0x900] ;  /* 0x0009000001157983 */ /* 0x000f280000300800 */
[----:B------:R-:W2:Y:S01]  /*d5f00*/  LDL.LU R26, [R1+0x70] ;  /* 0x00007000011a7983 */ /* 0x000ea20000300800 */
[----:B------:R-:W-:-:S03]  /*d5f10*/  IMAD.WIDE R12, R27, 0x2, R14 ;  /* 0x000000021b0c7825 */ /* 0x000fc600078e020e */
[----:B------:R-:W3:Y:S04]  /*d5f20*/  LDL.LU R27, [R1+0x904] ;  /* 0x00090400011b7983 */ /* 0x000ee80000300800 */
[----:B------:R-:W3:Y:S01]  /*d5f30*/  LDL.LU R19, [R1+0x84] ;  /* 0x0000840001137983 */ /* 0x000ee20000300800 */
[C---:B------:R-:W-:Y:S02]  /*d5f40*/  LOP3.LUT P1, RZ, R8.reuse, 0x100000, RZ, 0xc0, !PT ;  /* 0x0010000008ff7812 */ /* 0x040fe4000782c0ff */
[C---:B------:R-:W-:Y:S01]  /*d5f50*/  LOP3.LUT P5, RZ, R8.reuse, 0x200000, RZ, 0xc0, !PT ;  /* 0x0020000008ff7812 */ /* 0x040fe200078ac0ff */
[----:B------:R-:W3:Y:S01]  /*d5f60*/  LDL.LU R20, [R1+0x908] ;  /* 0x0009080001147983 */ /* 0x000ee20000300800 */
[C---:B------:R-:W-:Y:S02]  /*d5f70*/  LOP3.LUT P3, RZ, R8.reuse, 0x400000, RZ, 0xc0, !PT ;  /* 0x0040000008ff7812 */ /* 0x040fe4000786c0ff */
[----:B------:R-:W-:-:S07]  /*d5f80*/  LOP3.LUT P2, RZ, R8, 0x1000000, RZ, 0xc0, !PT ;  /* 0x0100000008ff7812 */ /* 0x000fce000784c0ff */
[----:B------:R0:W-:Y:S01]  /*d5f90*/  @P1 STG.E.U16 desc[UR60][R12.64], R11 ;  /* 0x0000000b0c001986 */ /* 0x0001e2000c10153c */
[----:B------:R-:W-:Y:S01]  /*d5fa0*/  PRMT R5, R23, 0x7632, R5 ;  /* 0x0000763217057816 */ /* 0x000fe20000000005 */
[----:B0-----:R-:W-:Y:S01]  /*d5fb0*/  IMAD.WIDE R12, R22, 0x2, R16 ;  /* 0x00000002160c7825 */ /* 0x001fe200078e0210 */
[C---:B------:R-:W-:Y:S01]  /*d5fc0*/  LOP3.LUT P4, RZ, R8.reuse, 0x4000000, RZ, 0xc0, !PT ;  /* 0x0400000008ff7812 */ /* 0x040fe2000788c0ff */
[----:B------:R-:W3:Y:S04]  /*d5fd0*/  LDL.LU R11, [R1+0x74] ;  /* 0x00007400010b7983 */ /* 0x000ee80000300800 */
[----:B------:R0:W-:Y:S01]  /*d5fe0*/  @P5 STG.E.U16 desc[UR60][R12.64], R23 ;  /* 0x000000170c005986 */ /* 0x0001e2000c10153c */
[----:B------:R-:W-:Y:S01]  /*d5ff0*/  LOP3.LUT P0, RZ, R8, 0x8000000, RZ, 0xc0, !PT ;  /* 0x0800000008ff7812 */ /* 0x000fe2000780c0ff */
[----:B0-----:R-:W-:-:S05]  /*d6000*/  IMAD.WIDE R12, R22, 0x2, R14 ;  /* 0x00000002160c7825 */ /* 0x001fca00078e020e */
[----:B------:R4:W-:Y:S01]  /*d6010*/  @P3 STG.E.U16 desc[UR60][R12.64], R5 ;  /* 0x000000050c003986 */ /* 0x0009e2000c10153c */
[----:B------:R-:W-:-:S03]  /*d6020*/  LOP3.LUT P5, RZ, R8, 0x40000000, RZ, 0xc0, !PT ;  /* 0x4000000008ff7812 */ /* 0x000fc600078ac0ff */
[----:B------:R-:W-:Y:S01]  /*d6030*/  STL [R1+0x2ae4], R8 ;  /* 0x002ae40801007387 */ /* 0x000fe20000100800 */
[----:B------:R-:W-:-:S03]  /*d6040*/  R2UR UR48, R24 ;  /* 0x00000000183072ca */ /* 0x000fc600000e0000 */
[----:B------:R-:W3:Y:S04]  /*d6050*/  LDL.LU R25, [R1+0x90c] ;  /* 0x00090c0001197983 */ /* 0x000ee80000300800 */
[----:B------:R-:W3:Y:S04]  /*d6060*/  LDL.LU R22, [R1+0x88] ;  /* 0x0000880001167983 */ /* 0x000ee80000300800 */
[----:B------:R-:W3:Y:S04]  /*d6070*/  LDL.LU R23, [R1+0x910] ;  /* 0x0009100001177983 */ /* 0x000ee80000300800 */
[----:B------:R-:W3:Y:S01]  /*d6080*/  LDL.LU R24, [R1+0x78] ;  /* 0x0000780001187983 */ /* 0x000ee20000300800 */
[----:B----4-:R-:W-:Y:S01]  /*d6090*/  IMAD.WIDE R12, R21, 0x2, R16 ;  /* 0x00000002150c7825 */ /* 0x010fe200078e0210 */
[----:B--2---:R-:W-:-:S04]  /*d60a0*/  PRMT R4, R26, 0x7632, R4 ;  /* 0x000076321a047816 */ /* 0x004fc80000000004 */
[----:B------:R0:W-:Y:S02]  /*d60b0*/  @P2 STG.E.U16 desc[UR60][R12.64], R26 ;  /* 0x0000001a0c002986 */ /* 0x0001e4000c10153c */
[----:B0-----:R-:W-:-:S05]  /*d60c0*/  IMAD.WIDE R12, R21, 0x2, R14 ;  /* 0x00000002150c7825 */ /* 0x001fca00078e020e */
[----:B------:R0:W-:Y:S01]  /*d60d0*/  @P4 STG.E.U16 desc[UR60][R12.64], R4 ;  /* 0x000000040c004986 */ /* 0x0001e2000c10153c */
[----:B---3--:R-:W-:Y:S01]  /*d60e0*/  PRMT R18, R19, 0x7632, R18 ;  /* 0x0000763213127816 */ /* 0x008fe20000000012 */
[C---:B0-----:R-:W-:Y:S02]  /*d60f0*/  IMAD.WIDE R4, R27.reuse, 0x2, R16 ;  /* 0x000000021b047825 */ /* 0x041fe400078e0210 */
[----:B------:R-:W2:Y:S04]  /*d6100*/  LDL.LU.64 R12, [R1+0x2cd0] ;  /* 0x002cd000010c7983 */ /* 0x000ea80000300a00 */
[----:B------:R0:W-:Y:S04]  /*d6110*/  @P0 STG.E.U16 desc[UR60][R4.64], R19 ;  /* 0x0000001304000986 */ /* 0x0001e8000c10153c */
[----:B------:R-:W3:Y:S04]  /*d6120*/  LDL.LU R21, [R1+0x918] ;  /* 0x0009180001157983 */ /* 0x000ee80000300800 */
[----:B------:R-:W4:Y:S01]  /*d6130*/  LDL.LU R26, [R1+0x8c] ;  /* 0x00008c00011a7983 */ /* 0x000f220000300800 */
[----:B0-----:R-:W-:-:S03]  /*d6140*/  IMAD.WIDE R4, R27, 0x2, R14 ;  /* 0x000000021b047825 */ /* 0x001fc600078e020e */
[----:B------:R-:W2:Y:S04]  /*d6150*/  LDL.LU R27, [R1+0x91c] ;  /* 0x00091c00011b7983 */ /* 0x000ea80000300800 */
[----:B------:R0:W-:Y:S04]  /*d6160*/  @P5 STG.E.U16 desc[UR60][R4.64], R18 ;  /* 0x0000001204005986 */ /* 0x0001e8000c10153c */
[----:B0-----:R-:W3:Y:S01]  /*d6170*/  LDL.LU.64 R4, [R1+0x2cc8] ;  /* 0x002cc80001047983 */ /* 0x001ee20000300a00 */
[----:B------:R-:W-:Y:S02]  /*d6180*/  LOP3.LUT P6, RZ, R7, 0x100, RZ, 0xc0, !PT ;  /* 0x0000010007ff7812 */ /* 0x000fe400078cc0ff */
[----:B------:R-:W-:-:S11]  /*d6190*/  LOP3.LUT R29, R29, 0xfdffffff, RZ, 0xc0, !PT ;  /* 0xfdffffff1d1d7812 */ /* 0x000fd600078ec0ff */
[----:B------:R-:W-:Y:S02]  /*d61a0*/  @P6 LOP3.LUT R29, R29, 0x2000000, RZ, 0xfc, !PT ;  /* 0x020000001d1d6812 */ /* 0x000fe400078efcff */
[----:B------:R-:W-:Y:S02]  /*d61b0*/  LOP3.LUT P6, RZ, R7, 0x40, RZ, 0xc0, !PT ;  /* 0x0000004007ff7812 */ /* 0x000fe400078cc0ff */
[----:B------:R-:W-:-:S11]  /*d61c0*/  LOP3.LUT R29, R29, 0xfbffffff, RZ, 0xc0, !PT ;  /* 0xfbffffff1d1d7812 */ /* 0x000fd600078ec0ff */
[----:B------:R-:W-:Y:S02]  /*d61d0*/  @P6 LOP3.LUT R29, R29, 0x4000000, RZ, 0xfc, !PT ;  /* 0x040000001d1d6812 */ /* 0x000fe400078efcff */
[----:B------:R-:W-:Y:S02]  /*d61e0*/  LOP3.LUT P6, RZ, R7, 0x10, RZ, 0xc0, !PT ;  /* 0x0000001007ff7812 */ /* 0x000fe400078cc0ff */
[----:B------:R-:W-:-:S11]  /*d61f0*/  LOP3.LUT R29, R29, 0xf7ffffff, RZ, 0xc0, !PT ;  /* 0xf7ffffff1d1d7812 */ /* 0x000fd600078ec0ff */
[----:B------:R-:W-:Y:S02]  /*d6200*/  @P6 LOP3.LUT R29, R29, 0x8000000, RZ, 0xfc, !PT ;  /* 0x080000001d1d6812 */ /* 0x000fe400078efcff */
[----:B------:R-:W-:Y:S02]  /*d6210*/  LOP3.LUT P6, RZ, R7, 0x4, RZ, 0xc0, !PT ;  /* 0x0000000407ff7812 */ /* 0x000fe400078cc0ff */
[----:B------:R-:W-:Y:S01]  /*d6220*/  LOP3.LUT R29, R29, 0xefffffff, RZ, 0xc0, !PT ;  /* 0xefffffff1d1d7812 */ /* 0x000fe200078ec0ff */
[----:B------:R-:W-:-:S10]  /*d6230*/  IMAD.WIDE R18, R20, 0x2, R16 ;  /* 0x0000000214127825 */ /* 0x000fd400078e0210 */
[----:B------:R-:W-:Y:S02]  /*d6240*/  @P6 LOP3.LUT R29, R29, 0x10000000, RZ, 0xfc, !PT ;  /* 0x100000001d1d6812 */ /* 0x000fe400078efcff */
[----:B------:R-:W-:-:S13]  /*d6250*/  LOP3.LUT P6, RZ, R8, 0x80000000, RZ, 0xc0, !PT ;  /* 0x8000000008ff7812 */ /* 0x000fda00078cc0ff */
[----:B------:R0:W-:Y:S01]  /*d6260*/  @P6 STG.E.U16 desc[UR60][R18.64], R11 ;  /* 0x0000000b12006986 */ /* 0x0001e2000c10153c */
[----:B------:R-:W-:Y:S01]  /*d6270*/  LOP3.LUT P6, RZ, R29, 0x10000000, RZ, 0xc0, !PT ;  /* 0x100000001dff7812 */ /* 0x000fe200078cc0ff */
[----:B0-----:R-:W-:Y:S02]  /*d6280*/  IMAD.WIDE R18, R20, 0x2, R14 ;  /* 0x0000000214127825 */ /* 0x001fe400078e020e */
[----:B------:R-:W2:Y:S01]  /*d6290*/  LDL.LU R20, [R1+0x920] ;  /* 0x0009200001147983 */ /* 0x000ea20000300800 */
[----:B---3--:R-:W-:Y:S02]  /*d62a0*/  PRMT R5, R11, 0x7632, R5 ;  /* 0x000076320b057816 */ /* 0x008fe40000000005 */
[----:B------:R-:W-:Y:S01]  /*d62b0*/  PRMT R4, R22, 0x7632, R4 ;  /* 0x0000763216047816 */ /* 0x000fe20000000004 */
[----:B------:R-:W3:Y:S06]  /*d62c0*/  LDL.LU R11, [R1+0xa0] ;  /* 0x0000a000010b7983 */ /* 0x000eec0000300800 */
[----:B------:R0:W-:Y:S01]  /*d62d0*/  @P6 STG.E.U16 desc[UR60][R18.64], R5 ;  /* 0x0000000512006986 */ /* 0x0001e2000c10153c */
[----:B------:R-:W-:Y:S01]  /*d62e0*/  LOP3.LUT P6, RZ, R29, 0x8000000, RZ, 0xc0, !PT ;  /* 0x080000001dff7812 */ /* 0x000fe200078cc0ff */
[----:B0-----:R-:W-:-:S12]  /*d62f0*/  IMAD.WIDE R18, R25, 0x2, R16 ;  /* 0x0000000219127825 */ /* 0x001fd800078e0210 */
[----:B------:R0:W-:Y:S01]  /*d6300*/  @P6 STG.E.U16 desc[UR60][R18.64], R22 ;  /* 0x0000001612006986 */ /* 0x0001e2000c10153c */
[----:B------:R-:W-:Y:S01]  /*d6310*/  LOP3.LUT P6, RZ, R29, 0x4000000, RZ, 0xc0, !PT ;  /* 0x040000001dff7812 */ /* 0x000fe200078cc0ff */
[----:B0-----:R-:W-:-:S12]  /*d6320*/  IMAD.WIDE R18, R25, 0x2, R14 ;  /* 0x0000000219127825 */ /* 0x001fd800078e020e */
[----:B------:R0:W-:Y:S01]  /*d6330*/  @P6 STG.E.U16 desc[UR60][R18.64], R4 ;  /* 0x0000000412006986 */ /* 0x0001e2000c10153c */
[----:B------:R-:W-:-:S03]  /*d6340*/  LOP3.LUT P6, RZ, R29, 0x2000000, RZ, 0xc0, !PT ;  /* 0x020000001dff7812 */ /* 0x000fc600078cc0ff */
[----:B0-----:R-:W4:Y:S01]  /*d6350*/  LDL.LU.64 R18, [R1+0x2cc0] ;  /* 0x002cc00001127983 */ /* 0x001f220000300a00 */
[----:B------:R-:W-:-:S09]  /*d6360*/  IMAD.WIDE R4, R23, 0x2, R16 ;  /* 0x0000000217047825 */ /* 0x000fd200078e0210 */
[----:B------:R0:W-:Y:S04]  /*d6370*/  @P6 STG.E.U16 desc[UR60][R4.64], R24 ;  /* 0x0000001804006986 */ /* 0x0001e8000c10153c */
[----:B0-----:R-:W2:Y:S01]  /*d6380*/  LDL.LU.64 R4, [R1+0x2cb8] ;  /* 0x002cb80001047983 */ /* 0x001ea20000300a00 */
[C---:B------:R-:W-:Y:S02]  /*d6390*/  LOP3.LUT P1, RZ, R7.reuse, 0x400, RZ, 0xc0, !PT ;  /* 0x0000040007ff7812 */ /* 0x040fe4000782c0ff */
[----:B------:R-:W-:Y:S01]  /*d63a0*/  LOP3.LUT P3, RZ, R7, 0x1000, RZ, 0xc0, !PT ;  /* 0x0000100007ff7812 */ /* 0x000fe2000786c0ff */
[----:B------:R-:W-:Y:S01]  /*d63b0*/  IMAD.WIDE R22, R23, 0x2, R14 ;  /* 0x0000000217167825 */ /* 0x000fe200078e020e */
[C---:B------:R-:W-:Y:S02]  /*d63c0*/  LOP3.LUT P2, RZ, R7.reuse, 0x8000, RZ, 0xc0, !PT ;  /* 0x0000800007ff7812 */ /* 0x040fe4000784c0ff */
[----:B------:R-:W-:-:S02]  /*d63d0*/  LOP3.LUT P4, RZ, R7, 0x10000, RZ, 0xc0, !PT ;  /* 0x0001000007ff7812 */ /* 0x000fc4000788c0ff */
[----:B----4-:R-:W-:-:S05]  /*d63e0*/  PRMT R19, R24, 0x7632, R19 ;  /* 0x0000763218137816 */ /* 0x010fca0000000013 */
[----:B------:R0:W-:Y:S01]  /*d63f0*/  @P1 STG.E.U16 desc[UR60][R22.64], R19 ;  /* 0x0000001316001986 */ /* 0x0001e2000c10153c */
[----:B------:R-:W-:Y:S01]  /*d6400*/  PRMT R18, R26, 0x7632, R18 ;  /* 0x000076321a127816 */ /* 0x000fe20000000012 */
[----:B0-----:R-:W-:-:S05]  /*d6410*/  IMAD.WIDE R22, R21, 0x2, R16 ;  /* 0x0000000215167825 */ /* 0x001fca00078e0210 */
[----:B------:R0:W-:Y:S01]  /*d6420*/  @P3 STG.E.U16 desc[UR60][R22.64], R26 ;  /* 0x0000001a16003986 */ /* 0x0001e2000c10153c */
[----:B--2---:R-:W-:Y:S01]  /*d6430*/  PRMT R5, R28, 0x7632, R5 ;  /* 0x000076321c057816 */ /* 0x004fe20000000005 */
[----:B0-----:R-:W-:-:S05]  /*d6440*/  IMAD.WIDE R22, R21, 0x2, R14 ;  /* 0x0000000215167825 */ /* 0x001fca00078e020e */
[----:B------:R0:W-:Y:S02]  /*d6450*/  @P2 STG.E.U16 desc[UR60][R22.64], R18 ;  /* 0x0000001216002986 */ /* 0x0001e4000c10153c */
[----:B0-----:R-:W-:-:S05]  /*d6460*/  IMAD.WIDE R18, R27, 0x2, R16 ;  /* 0x000000021b127825 */ /* 0x001fca00078e0210 */
[----:B------:R0:W-:Y:S04]  /*d6470*/  @P4 STG.E.U16 desc[UR60][R18.64], R28 ;  /* 0x0000001c12004986 */ /* 0x0001e8000c10153c */
[----:B0-----:R-:W2:Y:S04]  /*d6480*/  LDL.LU R28, [R1+0x2cb4] ;  /* 0x002cb400011c7983 */ /* 0x001ea80000300800 */
[----:B------:R-:W4:Y:S04]  /*d6490*/  LDL.LU R22, [R1+0x924] ;  /* 0x0009240001167983 */ /* 0x000f280000300800 */
[----:B------:R-:W2:Y:S04]  /*d64a0*/  LDL.LU R23, [R1+0x90] ;  /* 0x0000900001177983 */ /* 0x000ea80000300800 */
[----:B------:R-:W2:Y:S04]  /*d64b0*/  LDL.LU R21, [R1+0x928] ;  /* 0x0009280001157983 */ /* 0x000ea80000300800 */
[----:B------:R-:W2:Y:S01]  /*d64c0*/  LDL.LU R26, [R1+0xa4] ;  /* 0x0000a400011a7983 */ /* 0x000ea20000300800 */
[----:B------:R-:W-:-:S02]  /*d64d0*/  LOP3.LUT P0, RZ, R7, 0x80000, RZ, 0xc0, !PT ;  /* 0x0008000007ff7812 */ /* 0x000fc4000780c0ff */
[C---:B------:R-:W-:Y:S01]  /*d64e0*/  LOP3.LUT P5, RZ, R12.reuse, 0x1000000, RZ, 0xc0, !PT ;  /* 0x010000000cff7812 */ /* 0x040fe200078ac0ff */
[----:B------:R-:W-:Y:S01]  /*d64f0*/  IMAD.WIDE R18, R27, 0x2, R14 ;  /* 0x000000021b127825 */ /* 0x000fe200078e020e */
[C---:B------:R-:W-:Y:S01]  /*d6500*/  LOP3.LUT P3, RZ, R12.reuse, 0x4000000, RZ, 0xc0, !PT ;  /* 0x040000000cff7812 */ /* 0x040fe2000786c0ff */
[----:B------:R-:W2:Y:S01]  /*d6510*/  LDL.LU R25, [R1+0x92c] ;  /* 0x00092c0001197983 */ /* 0x000ea20000300800 */
[C---:B------:R-:W-:Y:S02]  /*d6520*/  LOP3.LUT P1, RZ, R12.reuse, 0x8000000, RZ, 0xc0, !PT ;  /* 0x080000000cff7812 */ /* 0x040fe4000782c0ff */
[----:B---3--:R-:W-:Y:S01]  /*d6530*/  PRMT R4, R11, 0x7632, R4 ;  /* 0x000076320b047816 */ /* 0x008fe20000000004 */
[----:B------:R-:W3:Y:S04]  /*d6540*/  LDL.LU R27, [R1+0x94] ;  /* 0x00009400011b7983 */ /* 0x000ee80000300800 */
[----:B------:R0:W-:Y:S01]  /*d6550*/  @P0 STG.E.U16 desc[UR60][R18.64], R5 ;  /* 0x0000000512000986 */ /* 0x0001e2000c10153c */
[----:B------:R-:W-:Y:S01]  /*d6560*/  LOP3.LUT P4, RZ, R12, 0x10000000, RZ, 0xc0, !PT ;  /* 0x100000000cff7812 */ /* 0x000fe2000788c0ff */
[----:B0-----:R-:W-:-:S05]  /*d6570*/  IMAD.WIDE R18, R20, 0x2, R16 ;  /* 0x0000000214127825 */ /* 0x001fca00078e0210 */
[----:B------:R0:W-:Y:S01]  /*d6580*/  @P5 STG.E.U16 desc[UR60][R18.64], R11 ;  /* 0x0000000b12005986 */ /* 0x0001e2000c10153c */
[----:B------:R-:W-:Y:S01]  /*d6590*/  LOP3.LUT P2, RZ, R12, 0x20000000, RZ, 0xc0, !PT ;  /* 0x200000000cff7812 */ /* 0x000fe2000784c0ff */
[----:B0-----:R-:W-:-:S05]  /*d65a0*/  IMAD.WIDE R18, R20, 0x2, R14 ;  /* 0x0000000214127825 */ /* 0x001fca00078e020e */
[----:B------:R0:W-:Y:S01]  /*d65b0*/  @P3 STG.E.U16 desc[UR60][R18.64], R4 ;  /* 0x0000000412003986 */ /* 0x0001e2000c10153c */
[----:B------:R-:W-:-:S03]  /*d65c0*/  LOP3.LUT P5, RZ, R12, 0x40000000, RZ, 0xc0, !PT ;  /* 0x400000000cff7812 */ /* 0x000fc600078ac0ff */
[----:B------:R-:W-:Y:S04]  /*d65d0*/  STL [R1+0x2b10], R12 ;  /* 0x002b100c01007387 */ /* 0x000fe80000100800 */
[----:B0-----:R-:W3:Y:S04]  /*d65e0*/  LDL.LU R19, [R1+0x930] ;  /* 0x0009300001137983 */ /* 0x001ee80000300800 */
[----:B------:R-:W3:Y:S04]  /*d65f0*/  LDL.LU R11, [R1+0xa8] ;  /* 0x0000a800010b7983 */ /* 0x000ee80000300800 */
[----:B------:R-:W3:Y:S01]  /*d6600*/  LDL.LU R24, [R1+0x934] ;  /* 0x0009340001187983 */ /* 0x000ee20000300800 */
[----:B----4-:R-:W-:Y:S01]  /*d6610*/  IMAD.WIDE R4, R22, 0x2, R16 ;  /* 0x0000000216047825 */ /* 0x010fe200078e0210 */
[----:B--2---:R-:W-:-:S04]  /*d6620*/  PRMT R3, R23, 0x7632, R3 ;  /* 0x0000763217037816 */ /* 0x004fc80000000003 */
[----:B------:R0:W-:Y:S02]  /*d6630*/  @P1 STG.E.U16 desc[UR60][R4.64], R23 ;  /* 0x0000001704001986 */ /* 0x0001e4000c10153c */
[----:B0-----:R-:W-:Y:S01]  /*d6640*/  IMAD.WIDE R4, R22, 0x2, R14 ;  /* 0x0000000216047825 */ /* 0x001fe200078e020e */
[----:B------:R-:W-:Y:S01]  /*d6650*/  PRMT R2, R26, 0x7632, R2 ;  /* 0x000076321a027816 */ /* 0x000fe20000000002 */
[----:B------:R-:W2:Y:S04]  /*d6660*/  LDL.LU R22, [R1+0x98] ;  /* 0x0000980001167983 */ /* 0x000ea80000300800 */
[----:B------:R0:W-:Y:S04]  /*d6670*/  @P4 STG.E.U16 desc[UR60][R4.64], R3 ;  /* 0x0000000304004986 */ /* 0x0001e8000c10153c */
[----:B------:R-:W4:Y:S04]  /*d6680*/  LDL.LU R23, [R1+0x938] ;  /* 0x0009380001177983 */ /* 0x000f280000300800 */
[----:B------:R-:W4:Y:S01]  /*d6690*/  LDL.LU R20, [R1+0xac] ;  /* 0x0000ac0001147983 */ /* 0x000f220000300800 */
[----:B0-----:R-:W-:-:S05]  /*d66a0*/  IMAD.WIDE R4, R21, 0x2, R16 ;  /* 0x0000000215047825 */ /* 0x001fca00078e0210 */
[----:B------:R0:W-:Y:S02]  /*d66b0*/  @P2 STG.E.U16 desc[UR60][R4.64], R26 ;  /* 0x0000001a04002986 */ /* 0x0001e4000c10153c */
[----:B0-----:R-:W-:-:S05]  /*d66c0*/  IMAD.WIDE R4, R21, 0x2, R14 ;  /* 0x0000000215047825 */ /* 0x001fca00078e020e */
[----:B------:R0:W-:Y:S04]  /*d66d0*/  @P5 STG.E.U16 desc[UR60][R4.64], R2 ;  /* 0x0000000204005986 */ /* 0x0001e8000c10153c */
[----:B0-----:R-:W2:Y:S01]  /*d66e0*/  LDL.LU R4, [R1+0x2cb0] ;  /* 0x002cb00001047983 */ /* 0x001ea20000300800 */
[----:B------:R-:W-:Y:S02]  /*d66f0*/  LOP3.LUT P6, RZ, R28, 0x8, RZ, 0xc0, !PT ;  /* 0x000000081cff7812 */ /* 0x000fe400078cc0ff */
[----:B------:R-:W-:Y:S01]  /*d6700*/  LOP3.LUT R29, R29, 0xffdfffff, RZ, 0xc0, !PT ;  /* 0xffdfffff1d1d7812 */ /* 0x000fe200078ec0ff */
[----:B------:R-:W-:Y:S01]  /*d6710*/  IMAD.WIDE R2, R25, 0x2, R16 ;  /* 0x0000000219027825 */ /* 0x000fe200078e0210 */
[----:B------:R-:W4:Y:S04]  /*d6720*/  LDL.LU R21, [R1+0x93c] ;  /* 0x00093c0001157983 */ /* 0x000f280000300800 */
[----:B------:R-:W4:Y:S05]  /*d6730*/  LDL.LU R26, [R1+0x9c] ;  /* 0x00009c00011a7983 */ /* 0x000f2a0000300800 */
[----:B------:R-:W-:-:S02]  /*d6740*/  @P6 LOP3.LUT R29, R29, 0x200000, RZ, 0xfc, !PT ;  /* 0x002000001d1d6812 */ /* 0x000fc400078efcff */
        /* <DEDUP_REMOVED lines=9> */
[----:B------:R-:W-:-:S13]  /*d67e0*/  LOP3.LUT P6, RZ, R12, 0x80000000, RZ, 0xc0, !PT ;  /* 0x800000000cff7812 */ /* 0x000fda00078cc0ff */
[----:B---3--:R0:W-:Y:S01]  /*d67f0*/  @P6 STG.E.U16 desc[UR60][R2.64], R27 ;  /* 0x0000001b02006986 */ /* 0x0081e2000c10153c */
[----:B------:R-:W-:Y:S01]  /*d6800*/  LOP3.LUT P6, RZ, R29, 0x1000000, RZ, 0xc0, !PT ;  /* 0x010000001dff7812 */ /* 0x000fe200078cc0ff */
[----:B0-----:R-:W-:Y:S01]  /*d6810*/  IMAD.WIDE R2, R25, 0x2, R14 ;  /* 0x0000000219027825 */ /* 0x001fe200078e020e */
[----:B--2---:R-:W-:-:S11]  /*d6820*/  PRMT R4, R27, 0x7632, R4 ;  /* 0x000076321b047816 */ /* 0x004fd60000000004 */
[----:B------:R0:W-:Y:S01]  /*d6830*/  @P6 STG.E.U16 desc[UR60][R2.64], R4 ;  /* 0x0000000402006986 */ /* 0x0001e2000c10153c */
[----:B------:R-:W-:Y:S01]  /*d6840*/  LOP3.LUT P6, RZ, R29, 0x800000, RZ, 0xc0, !PT ;  /* 0x008000001dff7812 */ /* 0x000fe200078cc0ff */
[----:B0-----:R-:W-:Y:S02]  /*d6850*/  IMAD.WIDE R4, R19, 0x2, R16 ;  /* 0x0000000213047825 */ /* 0x001fe400078e0210 */
[----:B------:R-:W2:Y:S04]  /*d6860*/  LDL.LU.64 R2, [R1+0x2ca8] ;  /* 0x002ca80001027983 */ /* 0x000ea80000300a00 */
[----:B------:R-:W3:Y:S04]  /*d6870*/  LDL.LU R25, [R1+0x940] ;  /* 0x0009400001197983 */ /* 0x000ee80000300800 */
[----:B------:R-:W3:Y:S04]  /*d6880*/  LDL.LU R27, [R1+0xc0] ;  /* 0x0000c000011b7983 */ /* 0x000ee80000300800 */
[----:B------:R0:W-:Y:S04]  /*d6890*/  @P6 STG.E.U16 desc[UR60][R4.64], R11 ;  /* 0x0000000b04006986 */ /* 0x0001e8000c10153c */
[----:B0-----:R-:W4:Y:S01]  /*d68a0*/  LDL.LU.64 R4, [R1+0x2ca0] ;  /* 0x002ca00001047983 */ /* 0x001f220000300a00 */
[----:B------:R-:W-:Y:S01]  /*d68b0*/  LOP3.LUT P6, RZ, R29, 0x400000, RZ, 0xc0, !PT ;  /* 0x004000001dff7812 */ /* 0x000fe200078cc0ff */
[----:B------:R-:W-:Y:S01]  /*d68c0*/  IMAD.WIDE R18, R19, 0x2, R14 ;  /* 0x0000000213127825 */ /* 0x000fe200078e020e */
[----:B------:R-:W-:-:S02]  /*d68d0*/  LOP3.LUT P0, RZ, R28, 0x10, RZ, 0xc0, !PT ;  /* 0x000000101cff7812 */ /* 0x000fc4000780c0ff */
[----:B------:R-:W-:Y:S02]  /*d68e0*/  LOP3.LUT P3, RZ, R28, 0x20, RZ, 0xc0, !PT ;  /* 0x000000201cff7812 */ /* 0x000fe4000786c0ff */
[----:B----4-:R-:W-:Y:S02]  /*d68f0*/  PRMT R5, R11, 0x7632, R5 ;  /* 0x000076320b057816 */ /* 0x010fe40000000005 */
[----:B------:R-:W-:Y:S01]  /*d6900*/  PRMT R4, R22, 0x7632, R4 ;  /* 0x0000763216047816 */ /* 0x000fe20000000004 */
[----:B------:R-:W4:Y:S04]  /*d6910*/  LDL.LU R11, [R1+0x2c9c] ;  /* 0x002c9c00010b7983 */ /* 0x000f280000300800 */
[----:B------:R0:W-:Y:S01]  /*d6920*/  @P6 STG.E.U16 desc[UR60][R18.64], R5 ;  /* 0x0000000512006986 */ /* 0x0001e2000c10153c */
[----:B------:R-:W-:Y:S01]  /*d6930*/  LOP3.LUT P6, RZ, R29, 0x200000, RZ, 0xc0, !PT ;  /* 0x002000001dff7812 */ /* 0x000fe200078cc0ff */
[----:B0-----:R-:W-:-:S12]  /*d6940*/  IMAD.WIDE R18, R24, 0x2, R16 ;  /* 0x0000000218127825 */ /* 0x001fd800078e0210 */
[----:B------:R0:W-:Y:S02]  /*d6950*/  @P6 STG.E.U16 desc[UR60][R18.64], R22 ;  /* 0x0000001612006986 */ /* 0x0001e4000c10153c */
[----:B0-----:R-:W-:-:S05]  /*d6960*/  IMAD.WIDE R18, R24, 0x2, R14 ;  /* 0x0000000218127825 */ /* 0x001fca00078e020e */
[----:B------:R0:W-:Y:S02]  /*d6970*/  @P0 STG.E.U16 desc[UR60][R18.64], R4 ;  /* 0x0000000412000986 */ /* 0x0001e4000c10153c */
[----:B0-----:R-:W-:Y:S02]  /*d6980*/  IMAD.WIDE R4, R23, 0x2, R16 ;  /* 0x0000000217047825 */ /* 0x001fe400078e0210 */
[----:B------:R-:W4:Y:S04]  /*d6990*/  LDL.LU R18, [R1+0x2c98] ;  /* 0x002c980001127983 */ /* 0x000f280000300800 */
[----:B------:R0:W-:Y:S04]  /*d69a0*/  @P3 STG.E.U16 desc[UR60][R4.64], R20 ;  /* 0x0000001404003986 */ /* 0x0001e8000c10153c */
[----:B0-----:R-:W4:Y:S01]  /*d69b0*/  LDL.LU R4, [R1+0x2c94] ;  /* 0x002c940001047983 */ /* 0x001f220000300800 */
[----:B------:R-:W-:-:S02]  /*d69c0*/  LOP3.LUT P1, RZ, R28, 0x40, RZ, 0xc0, !PT ;  /* 0x000000401cff7812 */ /* 0x000fc4000782c0ff */
[C---:B------:R-:W-:Y:S01]  /*d69d0*/  LOP3.LUT P4, RZ, R28.reuse, 0x80, RZ, 0xc0, !PT ;  /* 0x000000801cff7812 */ /* 0x040fe2000788c0ff */
[----:B------:R-:W-:Y:S01]  /*d69e0*/  IMAD.WIDE R22, R23, 0x2, R14 ;  /* 0x0000000217167825 */ /* 0x000fe200078e020e */
[C---:B------:R-:W-:Y:S02]  /*d69f0*/  LOP3.LUT P2, RZ, R28.reuse, 0x100, RZ, 0xc0, !PT ;  /* 0x000001001cff7812 */ /* 0x040fe4000784c0ff */
[----:B------:R-:W-:Y:S02]  /*d6a00*/  LOP3.LUT P5, RZ, R28, 0x200, RZ, 0xc0, !PT ;  /* 0x000002001cff7812 */ /* 0x000fe400078ac0ff */
[----:B--2---:R-:W-:Y:S02]  /*d6a10*/  PRMT R3, R26, 0x7632, R3 ;  /* 0x000076321a037816 */ /* 0x004fe40000000003 */
[----:B------:R-:W-:Y:S02]  /*d6a20*/  LOP3.LUT P3, RZ, R28, 0x400, RZ, 0xc0, !PT ;  /* 0x000004001cff7812 */ /* 0x000fe4000786c0ff */
[----:B---3--:R-:W-:-:S02]  /*d6a30*/  PRMT R2, R27, 0x7632, R2 ;  /* 0x000076321b027816 */ /* 0x008fc40000000002 */
[----:B----4-:R-:W-:Y:S02]  /*d6a40*/  PRMT R4, R20, 0x7632, R4 ;  /* 0x0000763214047816 */ /* 0x010fe40000000004 */
[----:B------:R-:W2:Y:S04]  /*d6a50*/  LDL.LU R20, [R1+0x944] ;  /* 0x0009440001147983 */ /* 0x000ea80000300800 */
[----:B------:R0:W-:Y:S02]  /*d6a60*/  @P1 STG.E.U16 desc[UR60][R22.64], R4 ;  /* 0x0000000416001986 */ /* 0x0001e4000c10153c */
[C---:B0-----:R-:W-:Y:S02]  /*d6a70*/  IMAD.WIDE R4, R21.reuse, 0x2, R16 ;  /* 0x0000000215047825 */ /* 0x041fe400078e0210 */
[----:B------:R-:W3:Y:S04]  /*d6a80*/  LDL.LU R22, [R1+0xb0] ;  /* 0x0000b00001167983 */ /* 0x000ee80000300800 */
[----:B------:R0:W-:Y:S04]  /*d6a90*/  @P4 STG.E.U16 desc[UR60][R4.64], R26 ;  /* 0x0000001a04004986 */ /* 0x0001e8000c10153c */
[----:B------:R-:W4:Y:S01]  /*d6aa0*/  LDL.LU R23, [R1+0x948] ;  /* 0x0009480001177983 */ /* 0x000f220000300800 */
[----:B0-----:R-:W-:-:S03]  /*d6ab0*/  IMAD.WIDE R4, R21, 0x2, R14 ;  /* 0x0000000215047825 */ /* 0x001fc600078e020e */
[----:B------:R-:W4:Y:S04]  /*d6ac0*/  LDL.LU R21, [R1+0xc4] ;  /* 0x0000c40001157983 */ /* 0x000f280000300800 */
[----:B------:R0:W-:Y:S04]  /*d6ad0*/  @P2 STG.E.U16 desc[UR60][R4.64], R3 ;  /* 0x0000000304002986 */ /* 0x0001e8000c10153c */
[----:B------:R-:W4:Y:S04]  /*d6ae0*/  LDL.LU R24, [R1+0x94c] ;  /* 0x00094c0001187983 */ /* 0x000f280000300800 */
[----:B------:R-:W4:Y:S01]  /*d6af0*/  LDL.LU R26, [R1+0xb4] ;  /* 0x0000b400011a7983 */ /* 0x000f220000300800 */
[----:B0-----:R-:W-:-:S05]  /*d6b00*/  IMAD.WIDE R4, R25, 0x2, R16 ;  /* 0x0000000219047825 */ /* 0x001fca00078e0210 */
[----:B------:R0:W-:Y:S02]  /*d6b10*/  @P5 STG.E.U16 desc[UR60][R4.64], R27 ;  /* 0x0000001b04005986 */ /* 0x0001e4000c10153c */
[----:B0-----:R-:W-:-:S05]  /*d6b20*/  IMAD.WIDE R4, R25, 0x2, R14 ;  /* 0x0000000219047825 */ /* 0x001fca00078e020e */
[----:B------:R0:W-:Y:S04]  /*d6b30*/  @P3 STG.E.U16 desc[UR60][R4.64], R2 ;  /* 0x0000000204003986 */ /* 0x0001e8000c10153c */
[----:B0-----:R-:W4:Y:S01]  /*d6b40*/  LDL.LU R4, [R1+0x2c90] ;  /* 0x002c900001047983 */ /* 0x001f220000300800 */
[C---:B------:R-:W-:Y:S02]  /*d6b50*/  LOP3.LUT P0, RZ, R28.reuse, 0x800, RZ, 0xc0, !PT ;  /* 0x000008001cff7812 */ /* 0x040fe4000780c0ff */
[----:B------:R-:W-:Y:S01]  /*d6b60*/  LOP3.LUT P4, RZ, R28, 0x1000, RZ, 0xc0, !PT ;  /* 0x000010001cff7812 */ /* 0x000fe2000788c0ff */
[----:B------:R-:W4:Y:S04]  /*d6b70*/  LDL.LU R27, [R1+0x950] ;  /* 0x00095000011b7983 */ /* 0x000f280000300800 */
[----:B------:R-:W4:Y:S04]  /*d6b80*/  LDL.LU R19, [R1+0xc8] ;  /* 0x0000c80001137983 */ /* 0x000f280000300800 */
[----:B------:R-:W4:Y:S01]  /*d6b90*/  LDL.LU R25, [R1+0x954] ;  /* 0x0009540001197983 */ /* 0x000f220000300800 */
[----:B--2---:R-:W-:-:S05]  /*d6ba0*/  IMAD.WIDE R2, R20, 0x2, R16 ;  /* 0x0000000214027825 */ /* 0x004fca00078e0210 */
[----:B---3--:R0:W-:Y:S02]  /*d6bb0*/  @P0 STG.E.U16 desc[UR60][R2.64], R22 ;  /* 0x0000001602000986 */ /* 0x0081e4000c10153c */
[----:B0-----:R-:W-:Y:S02]  /*d6bc0*/  IMAD.WIDE R2, R20, 0x2, R14 ;  /* 0x0000000214027825 */ /* 0x001fe400078e020e */
[----:B------:R-:W2:Y:S01]  /*d6bd0*/  LDL.LU R20, [R1+0xb8] ;  /* 0x0000b80001147983 */ /* 0x000ea20000300800 */
[----:B----4-:R-:W-:-:S05]  /*d6be0*/  PRMT R4, R22, 0x7632, R4 ;  /* 0x0000763216047816 */ /* 0x010fca0000000004 */
[----:B------:R0:W-:Y:S04]  /*d6bf0*/  @P4 STG.E.U16 desc[UR60][R2.64], R4 ;  /* 0x0000000402004986 */ /* 0x0001e8000c10153c */
[----:B0-----:R-:W3:Y:S01]  /*d6c00*/  LDL.LU.64 R2, [R1+0x2c88] ;  /* 0x002c880001027983 */ /* 0x001ee20000300a00 */
[C---:B------:R-:W-:Y:S02]  /*d6c10*/  LOP3.LUT P6, RZ, R28.reuse, 0x80000, RZ, 0xc0, !PT ;  /* 0x000800001cff7812 */ /* 0x040fe400078cc0ff */
[----:B------:R-:W-:Y:S02]  /*d6c20*/  LOP3.LUT R29, R29, 0xfffdffff, RZ, 0xc0, !PT ;  /* 0xfffdffff1d1d7812 */ /* 0x000fe400078ec0ff */
[C---:B------:R-:W-:Y:S02]  /*d6c30*/  LOP3.LUT P1, RZ, R28.reuse, 0x2000, RZ, 0xc0, !PT ;  /* 0x000020001cff7812 */ /* 0x040fe4000782c0ff */
[----:B------:R-:W-:Y:S01]  /*d6c40*/  LOP3.LUT P5, RZ, R28, 0x4000, RZ, 0xc0, !PT ;  /* 0x000040001cff7812 */ /* 0x000fe200078ac0ff */
[----:B------:R-:W-:Y:S01]  /*d6c50*/  IMAD.WIDE R4, R23, 0x2, R16 ;  /* 0x0000000217047825 */ /* 0x000fe200078e0210 */
        /* <DEDUP_REMOVED lines=10> */
[----:B------:R0:W-:Y:S10]  /*d6d00*/  @P1 STG.E.U16 desc[UR60][R4.64], R21 ;  /* 0x0000001504001986 */ /* 0x0001f4000c10153c */
[----:B------:R-:W-:-:S02]  /*d6d10*/  @P6 LOP3.LUT R29, R29, 0x100000, RZ, 0xfc, !PT ;  /* 0x001000001d1d6812 */ /* 0x000fc400078efcff */
[----:B------:R-:W-:Y:S01]  /*d6d20*/  LOP3.LUT P6, RZ, R28, 0x8000, RZ, 0xc0, !PT ;  /* 0x000080001cff7812 */ /* 0x000fe200078cc0ff */
[----:B0-----:R-:W-:Y:S02]  /*d6d30*/  IMAD.WIDE R4, R23, 0x2, R14 ;  /* 0x0000000217047825 */ /* 0x001fe400078e020e */
[----:B------:R-:W4:Y:S01]  /*d6d40*/  LDL.LU R23, [R1+0x95c] ;  /* 0x00095c0001177983 */ /* 0x000f220000300800 */
[----:B------:R-:W-:Y:S02]  /*d6d50*/  PRMT R18, R19, 0x7632, R18 ;  /* 0x0000763213127816 */ /* 0x000fe40000000012 */
[----:B---3--:R-:W-:Y:S02]  /*d6d60*/  PRMT R3, R21, 0x7632, R3 ;  /* 0x0000763215037816 */ /* 0x008fe40000000003 */
[----:B------:R-:W-:Y:S01]  /*d6d70*/  PRMT R2, R26, 0x7632, R2 ;  /* 0x000076321a027816 */ /* 0x000fe20000000002 */
[----:B------:R-:W3:Y:S04]  /*d6d80*/  LDL.LU R21, [R1+0xbc] ;  /* 0x0000bc0001157983 */ /* 0x000ee80000300800 */
[----:B------:R0:W-:Y:S02]  /*d6d90*/  @P5 STG.E.U16 desc[UR60][R4.64], R3 ;  /* 0x0000000304005986 */ /* 0x0001e4000c10153c */
[----:B0-----:R-:W-:-:S05]  /*d6da0*/  IMAD.WIDE R4, R24, 0x2, R16 ;  /* 0x0000000218047825 */ /* 0x001fca00078e0210 */
[----:B------:R0:W-:Y:S01]  /*d6db0*/  @P6 STG.E.U16 desc[UR60][R4.64], R26 ;  /* 0x0000001a04006986 */ /* 0x0001e2000c10153c */
[----:B------:R-:W-:Y:S01]  /*d6dc0*/  LOP3.LUT P6, RZ, R29, 0x100000, RZ, 0xc0, !PT ;  /* 0x001000001dff7812 */ /* 0x000fe200078cc0ff */
[----:B0-----:R-:W-:-:S12]  /*d6dd0*/  IMAD.WIDE R4, R24, 0x2, R14 ;  /* 0x0000000218047825 */ /* 0x001fd800078e020e */
[----:B------:R0:W-:Y:S01]  /*d6de0*/  @P6 STG.E.U16 desc[UR60][R4.64], R2 ;  /* 0x0000000204006986 */ /* 0x0001e2000c10153c */
[----:B------:R-:W-:Y:S01]  /*d6df0*/  LOP3.LUT P6, RZ, R29, 0x80000, RZ, 0xc0, !PT ;  /* 0x000800001dff7812 */ /* 0x000fe200078cc0ff */
[----:B0-----:R-:W-:Y:S02]  /*d6e00*/  IMAD.WIDE R2, R27, 0x2, R16 ;  /* 0x000000021b027825 */ /* 0x001fe400078e0210 */
[----:B------:R-:W4:Y:S10]  /*d6e10*/  LDL.LU R4, [R1+0x2c80] ;  /* 0x002c800001047983 */ /* 0x000f340000300800 */
[----:B------:R0:W-:Y:S01]  /*d6e20*/  @P6 STG.E.U16 desc[UR60][R2.64], R19 ;  /* 0x0000001302006986 */ /* 0x0001e2000c10153c */
[----:B------:R-:W-:Y:S01]  /*d6e30*/  LOP3.LUT P6, RZ, R29, 0x40000, RZ, 0xc0, !PT ;  /* 0x000400001dff7812 */ /* 0x000fe200078cc0ff */
[----:B------:R-:W-:-:S02]  /*d6e40*/  IMAD.WIDE R26, R27, 0x2, R14 ;  /* 0x000000021b1a7825 */ /* 0x000fc400078e020e */
[----:B------:R-:W3:Y:S04]  /*d6e50*/  LDL.LU R5, [R1+0x960] ;  /* 0x0009600001057983 */ /* 0x000ee80000300800 */
[----:B------:R-:W3:Y:S04]  /*d6e60*/  LDL.LU R24, [R1+0xe0] ;  /* 0x0000e00001187983 */ /* 0x000ee80000300800 */
[----:B0-----:R-:W3:Y:S04]  /*d6e70*/  LDL.LU.64 R2, [R1+0x2c78] ;  /* 0x002c780001027983 */ /* 0x001ee80000300a00 */
[----:B------:R0:W-:Y:S04]  /*d6e80*/  @P6 STG.E.U16 desc[UR60][R26.64], R18 ;  /* 0x000000121a006986 */ /* 0x0001e8000c10153c */
[----:B0-----:R-:W3:Y:S01]  /*d6e90*/  LDL.LU.64 R26, [R1+0x2c70] ;  /* 0x002c7000011a7983 */ /* 0x001ee20000300a00 */
[----:B------:R-:W-:-:S02]  /*d6ea0*/  LOP3.LUT P6, RZ, R29, 0x20000, RZ, 0xc0, !PT ;  /* 0x000200001dff7812 */ /* 0x000fc400078cc0ff */
[C---:B------:R-:W-:Y:S01]  /*d6eb0*/  LOP3.LUT P2, RZ, R28.reuse, 0x100000, RZ, 0xc0, !PT ;  /* 0x001000001cff7812 */ /* 0x040fe2000784c0ff */
[----:B------:R-:W-:Y:S01]  /*d6ec0*/  IMAD.WIDE R18, R25, 0x2, R16 ;  /* 0x0000000219127825 */ /* 0x000fe200078e0210 */
[----:B------:R-:W-:-:S09]  /*d6ed0*/  LOP3.LUT P3, RZ, R28, 0x200000, RZ, 0xc0, !PT ;  /* 0x002000001cff7812 */ /* 0x000fd2000786c0ff */
[----:B--2---:R0:W-:Y:S02]  /*d6ee0*/  @P6 STG.E.U16 desc[UR60][R18.64], R20 ;  /* 0x0000001412006986 */ /* 0x0041e4000c10153c */
[----:B0-----:R-:W-:Y:S01]  /*d6ef0*/  IMAD.WIDE R18, R25, 0x2, R14 ;  /* 0x0000000219127825 */ /* 0x001fe200078e020e */
[C---:B------:R-:W-:Y:S02]  /*d6f00*/  LOP3.LUT P0, RZ, R28.reuse, 0x400000, RZ, 0xc0, !PT ;  /* 0x004000001cff7812 */ /* 0x040fe4000780c0ff */
[----:B------:R-:W-:Y:S02]  /*d6f10*/  LOP3.LUT P4, RZ, R28, 0x800000, RZ, 0xc0, !PT ;  /* 0x008000001cff7812 */ /* 0x000fe4000788c0ff */
[----:B----4-:R-:W-:-:S05]  /*d6f20*/  PRMT R4, R20, 0x7632, R4 ;  /* 0x0000763214047816 */ /* 0x010fca0000000004 */
[----:B------:R0:W-:Y:S02]  /*d6f30*/  @P2 STG.E.U16 desc[UR60][R18.64], R4 ;  /* 0x0000000412002986 */ /* 0x0001e4000c10153c */
[----:B0-----:R-:W-:-:S05]  /*d6f40*/  IMAD.WIDE R18, R22, 0x2, R16 ;  /* 0x0000000216127825 */ /* 0x001fca00078e0210 */
[----:B---3--:R0:W-:Y:S01]  /*d6f50*/  @P3 STG.E.U16 desc[UR60][R18.64], R27 ;  /* 0x0000001b12003986 */ /* 0x0081e2000c10153c */
[----:B------:R-:W-:-:S03]  /*d6f60*/  PRMT R3, R27, 0x7632, R3 ;  /* 0x000076321b037816 */ /* 0x000fc60000000003 */
[----:B0-----:R-:W2:Y:S01]  /*d6f70*/  LDL.LU R27, [R1+0x2c68] ;  /* 0x002c6800011b7983 */ /* 0x001ea20000300800 */
[----:B------:R-:W-:-:S03]  /*d6f80*/  IMAD.WIDE R18, R22, 0x2, R14 ;  /* 0x0000000216127825 */ /* 0x000fc600078e020e */
[----:B------:R-:W3:Y:S04]  /*d6f90*/  LDL.LU R20, [R1+0x964] ;  /* 0x0009640001147983 */ /* 0x000ee80000300800 */
[----:B------:R0:W-:Y:S04]  /*d6fa0*/  @P0 STG.E.U16 desc[UR60][R18.64], R3 ;  /* 0x0000000312000986 */ /* 0x0001e8000c10153c */
[----:B------:R-:W4:Y:S01]  /*d6fb0*/  LDL.LU R22, [R1+0xd0] ;  /* 0x0000d00001167983 */ /* 0x000f220000300800 */
[----:B0-----:R-:W-:-:S05]  /*d6fc0*/  IMAD.WIDE R18, R23, 0x2, R16 ;  /* 0x0000000217127825 */ /* 0x001fca00078e0210 */
[----:B------:R0:W-:Y:S01]  /*d6fd0*/  @P4 STG.E.U16 desc[UR60][R18.64], R21 ;  /* 0x0000001512004986 */ /* 0x0001e2000c10153c */
[----:B------:R-:W-:Y:S01]  /*d6fe0*/  PRMT R2, R21, 0x7632, R2 ;  /* 0x0000763215027816 */ /* 0x000fe20000000002 */
[----:B0-----:R-:W-:Y:S02]  /*d6ff0*/  IMAD.WIDE R18, R23, 0x2, R14 ;  /* 0x0000000217127825 */ /* 0x001fe400078e020e */
[----:B------:R-:W4:Y:S04]  /*d7000*/  LDL.LU R23, [R1+0x968] ;  /* 0x0009680001177983 */ /* 0x000f280000300800 */
[----:B------:R-:W4:Y:S01]  /*d7010*/  LDL.LU R21, [R1+0xe4] ;  /* 0x0000e40001157983 */ /* 0x000f220000300800 */
[----:B------:R-:W-:Y:S02]  /*d7020*/  LOP3.LUT P1, RZ, R28, 0x1000000, RZ, 0xc0, !PT ;  /* 0x010000001cff7812 */ /* 0x000fe4000782c0ff */
[----:B------:R-:W-:-:S11]  /*d7030*/  LOP3.LUT R29, R29, 0xffffdfff, RZ, 0xc0, !PT ;  /* 0xffffdfff1d1d7812 */ /* 0x000fd600078ec0ff */
[----:B------:R0:W-:Y:S04]  /*d7040*/  @P1 STG.E.U16 desc[UR60][R18.64], R2 ;  /* 0x0000000212001986 */ /* 0x0001e8000c10153c */
[----:B0-----:R-:W4:Y:S04]  /*d7050*/  LDL.LU R18, [R1+0x96c] ;  /* 0x00096c0001127983 */ /* 0x001f280000300800 */
[----:B------:R-:W4:Y:S04]  /*d7060*/  LDL.LU R25, [R1+0xd4] ;  /* 0x0000d40001197983 */ /* 0x000f280000300800 */
[----:B------:R-:W4:Y:S04]  /*d7070*/  LDL.LU R19, [R1+0x970] ;  /* 0x0009700001137983 */ /* 0x000f280000300800 */
[----:B------:R-:W4:Y:S01]  /*d7080*/  LDL.LU R4, [R1+0xe8] ;  /* 0x0000e80001047983 */ /* 0x000f220000300800 */
[C---:B------:R-:W-:Y:S01]  /*d7090*/  LOP3.LUT P5, RZ, R28.reuse, 0x2000000, RZ, 0xc0, !PT ;  /* 0x020000001cff7812 */ /* 0x040fe200078ac0ff */
[----:B------:R-:W-:Y:S01]  /*d70a0*/  IMAD.WIDE R2, R5, 0x2, R16 ;  /* 0x0000000205027825 */ /* 0x000fe200078e0210 */
[----:B------:R-:W-:-:S02]  /*d70b0*/  LOP3.LUT P3, RZ, R28, 0x4000000, RZ, 0xc0, !PT ;  /* 0x040000001cff7812 */ /* 0x000fc4000786c0ff */
[C---:B------:R-:W-:Y:S02]  /*d70c0*/  LOP3.LUT P2, RZ, R28.reuse, 0x8000000, RZ, 0xc0, !PT ;  /* 0x080000001cff7812 */ /* 0x040fe4000784c0ff */
[C---:B------:R-:W-:Y:S02]  /*d70d0*/  LOP3.LUT P4, RZ, R28.reuse, 0x10000000, RZ, 0xc0, !PT ;  /* 0x100000001cff7812 */ /* 0x040fe4000788c0ff */
[----:B------:R-:W-:-:S05]  /*d70e0*/  LOP3.LUT P0, RZ, R28, 0x20000000, RZ, 0xc0, !PT ;  /* 0x200000001cff7812 */ /* 0x000fca000780c0ff */
[----:B------:R0:W-:Y:S01]  /*d70f0*/  @P5 STG.E.U16 desc[UR60][R2.64], R24 ;  /* 0x0000001802005986 */ /* 0x0001e2000c10153c */
[----:B------:R-:W-:Y:S01]  /*d7100*/  LOP3.LUT P5, RZ, R28, 0x40000000, RZ, 0xc0, !PT ;  /* 0x400000001cff7812 */ /* 0x000fe200078ac0ff */
[----:B0-----:R-:W-:Y:S02]  /*d7110*/  IMAD.WIDE R2, R5, 0x2, R14 ;  /* 0x0000000205027825 */ /* 0x001fe400078e020e */
[----:B------:R-:W4:Y:S01]  /*d7120*/  LDL.LU R5, [R1+0x974] ;  /* 0x0009740001057983 */ /* 0x000f220000300800 */
[----:B--2---:R-:W-:-:S13]  /*d7130*/  LOP3.LUT P6, RZ, R27, 0x8, RZ, 0xc0, !PT ;  /* 0x000000081bff7812 */ /* 0x004fda00078cc0ff */
        /* <DEDUP_REMOVED lines=11> */
[----:B------:R-:W-:Y:S02]  /*d71f0*/  PRMT R28, R24, 0x7632, R28 ;  /* 0x00007632181c7816 */ /* 0x000fe4000000001c */
[----:B------:R-:W2:Y:S04]  /*d7200*/  LDL.LU R24, [R1+0xd8] ;  /* 0x0000d80001187983 */ /* 0x000ea80000300800 */
[----:B------:R3:W-:Y:S02]  /*d7210*/  @P3 STG.E.U16 desc[UR60][R2.64], R28 ;  /* 0x0000001c02003986 */ /* 0x0007e4000c10153c */
[----:B---3--:R-:W-:Y:S01]  /*d7220*/  IMAD.WIDE R2, R20, 0x2, R16 ;  /* 0x0000000214027825 */ /* 0x008fe200078e0210 */
[----:B----4-:R-:W-:-:S04]  /*d7230*/  PRMT R28, R22, 0x7632, R28 ;  /* 0x00007632161c7816 */ /* 0x010fc8000000001c */
[----:B------:R0:W-:Y:S02]  /*d7240*/  @P2 STG.E.U16 desc[UR60][R2.64], R22 ;  /* 0x0000001602002986 */ /* 0x0001e4000c10153c */
[----:B0-----:R-:W-:Y:S02]  /*d7250*/  IMAD.WIDE R2, R20, 0x2, R14 ;  /* 0x0000000214027825 */ /* 0x001fe400078e020e */
        /* <DEDUP_REMOVED lines=8> */
[----:B------:R-:W4:Y:S04]  /*d72e0*/  LDL.LU R21, [R1+0xdc] ;  /* 0x0000dc0001157983 */ /* 0x000f280000300800 */
[----:B------:R0:W-:Y:S02]  /*d72f0*/  @P5 STG.E.U16 desc[UR60][R2.64], R28 ;  /* 0x0000001c02005986 */ /* 0x0001e4000c10153c */
[----:B0-----:R-:W-:-:S05]  /*d7300*/  IMAD.WIDE R2, R18, 0x2, R16 ;  /* 0x0000000212027825 */ /* 0x001fca00078e0210 */
[----:B------:R0:W-:Y:S01]  /*d7310*/  @P6 STG.E.U16 desc[UR60][R2.64], R25 ;  /* 0x0000001902006986 */ /* 0x0001e2000c10153c */
[----:B------:R-:W-:Y:S02]  /*d7320*/  LOP3.LUT P6, RZ, R29, 0x10000, RZ, 0xc0, !PT ;  /* 0x000100001dff7812 */ /* 0x000fe400078cc0ff */
[----:B------:R-:W-:Y:S01]  /*d7330*/  PRMT R28, R25, 0x7632, R28 ;  /* 0x00007632191c7816 */ /* 0x000fe2000000001c */
[----:B0-----:R-:W-:Y:S01]  /*d7340*/  IMAD.WIDE R2, R18, 0x2, R14 ;  /* 0x0000000212027825 */ /* 0x001fe200078e020e */
[----:B------:R-:W-:Y:S01]  /*d7350*/  LOP3.LUT P1, RZ, R27, 0x10, RZ, 0xc0, !PT ;  /* 0x000000101bff7812 */ /* 0x000fe2000782c0ff */
[----:B------:R-:W4:Y:S08]  /*d7360*/  LDL.LU R18, [R1+0x990] ;  /* 0x0009900001127983 */ /* 0x000f300000300800 */
[----:B------:R0:W-:Y:S01]  /*d7370*/  @P6 STG.E.U16 desc[UR60][R2.64], R28 ;  /* 0x0000001c02006986 */ /* 0x0001e2000c10153c */
[----:B------:R-:W-:-:S02]  /*d7380*/  LOP3.LUT P6, RZ, R29, 0x8000, RZ, 0xc0, !PT ;  /* 0x000080001dff7812 */ /* 0x000fc400078cc0ff */
[----:B------:R-:W-:Y:S01]  /*d7390*/  LOP3.LUT P3, RZ, R27, 0x20, RZ, 0xc0, !PT ;  /* 0x000000201bff7812 */ /* 0x000fe2000786c0ff */
[----:B------:R-:W4:Y:S01]  /*d73a0*/  LDL.LU R25, [R1+0x100] ;  /* 0x0001000001197983 */ /* 0x000f220000300800 */
[----:B0-----:R-:W-:-:S09]  /*d73b0*/  IMAD.WIDE R2, R19, 0x2, R16 ;  /* 0x0000000213027825 */ /* 0x001fd200078e0210 */
[----:B------:R0:W-:Y:S01]  /*d73c0*/  @P6 STG.E.U16 desc[UR60][R2.64], R4 ;  /* 0x0000000402006986 */ /* 0x0001e2000c10153c */
[----:B------:R-:W-:Y:S02]  /*d73d0*/  LOP3.LUT P6, RZ, R29, 0x4000, RZ, 0xc0, !PT ;  /* 0x000040001dff7812 */ /* 0x000fe400078cc0ff */
[----:B------:R-:W-:Y:S01]  /*d73e0*/  PRMT R28, R4, 0x7632, R28 ;  /* 0x00007632041c7816 */ /* 0x000fe2000000001c */
[----:B0-----:R-:W-:-:S10]  /*d73f0*/  IMAD.WIDE R2, R19, 0x2, R14 ;  /* 0x0000000213027825 */ /* 0x001fd400078e020e */
[----:B------:R0:W-:Y:S01]  /*d7400*/  @P6 STG.E.U16 desc[UR60][R2.64], R28 ;  /* 0x0000001c02006986 */ /* 0x0001e2000c10153c */
[----:B------:R-:W-:Y:S01]  /*d7410*/  LOP3.LUT P6, RZ, R29, 0x2000, RZ, 0xc0, !PT ;  /* 0x000020001dff7812 */ /* 0x000fe200078cc0ff */
[----:B0-----:R-:W-:Y:S01]  /*d7420*/  IMAD.WIDE R2, R5, 0x2, R16 ;  /* 0x0000000205027825 */ /* 0x001fe200078e0210 */
[C---:B------:R-:W-:Y:S02]  /*d7430*/  LOP3.LUT P2, RZ, R27.reuse, 0x40, RZ, 0xc0, !PT ;  /* 0x000000401bff7812 */ /* 0x040fe4000784c0ff */
[----:B------:R-:W-:-:S09]  /*d7440*/  LOP3.LUT P4, RZ, R27, 0x80, RZ, 0xc0, !PT ;  /* 0x000000801bff7812 */ /* 0x000fd2000788c0ff */
[----:B--2---:R0:W-:Y:S01]  /*d7450*/  @P6 STG.E.U16 desc[UR60][R2.64], R24 ;  /* 0x0000001802006986 */ /* 0x0041e2000c10153c */
[----:B------:R-:W-:Y:S01]  /*d7460*/  PRMT R28, R24, 0x7632, R28 ;  /* 0x00007632181c7816 */ /* 0x000fe2000000001c */
[----:B0-----:R-:W-:-:S05]  /*d7470*/  IMAD.WIDE R2, R5, 0x2, R14 ;  /* 0x0000000205027825 */ /* 0x001fca00078e020e */
[----:B------:R3:W-:Y:S02]  /*d7480*/  @P1 STG.E.U16 desc[UR60][R2.64], R28 ;  /* 0x0000001c02001986 */ /* 0x0007e4000c10153c */
[----:B---3--:R-:W-:-:S05]  /*d7490*/  IMAD.WIDE R2, R20, 0x2, R16 ;  /* 0x0000000214027825 */ /* 0x008fca00078e0210 */
[----:B----4-:R0:W-:Y:S01]  /*d74a0*/  @P3 STG.E.U16 desc[UR60][R2.64], R22 ;  /* 0x0000001602003986 */ /* 0x0101e2000c10153c */
[----:B------:R-:W-:Y:S01]  /*d74b0*/  PRMT R28, R22, 0x7632, R28 ;  /* 0x00007632161c7816 */ /* 0x000fe2000000001c */
[----:B0-----:R-:W-:Y:S02]  /*d74c0*/  IMAD.WIDE R2, R20, 0x2, R14 ;  /* 0x0000000214027825 */ /* 0x001fe400078e020e */
[----:B------:R-:W2:Y:S04]  /*d74d0*/  LDL.LU R20, [R1+0x998] ;  /* 0x0009980001147983 */ /* 0x000ea80000300800 */
[----:B------:R0:W-:Y:S04]  /*d74e0*/  @P2 STG.E.U16 desc[UR60][R2.64], R28 ;  /* 0x0000001c02002986 */ /* 0x0001e8000c10153c */
[----:B------:R-:W3:Y:S01]  /*d74f0*/  LDL.LU R22, [R1+0xf0] ;  /* 0x0000f00001167983 */ /* 0x000ee20000300800 */
[----:B0-----:R-:W-:-:S05]  /*d7500*/  IMAD.WIDE R2, R23, 0x2, R16 ;  /* 0x0000000217027825 */ /* 0x001fca00078e0210 */
[----:B------:R0:W-:Y:S01]  /*d7510*/  @P4 STG.E.U16 desc[UR60][R2.64], R21 ;  /* 0x0000001502004986 */ /* 0x0001e2000c10153c */
[----:B------:R-:W-:Y:S01]  /*d7520*/  PRMT R28, R21, 0x7632, R28 ;  /* 0x00007632151c7816 */ /* 0x000fe2000000001c */
[----:B0-----:R-:W-:Y:S02]  /*d7530*/  IMAD.WIDE R2, R23, 0x2, R14 ;  /* 0x0000000217027825 */ /* 0x001fe400078e020e */
[----:B------:R-:W4:Y:S04]  /*d7540*/  LDL.LU R23, [R1+0x9a0] ;  /* 0x0009a00001177983 */ /* 0x000f280000300800 */
[----:B------:R-:W4:Y:S04]  /*d7550*/  LDL.LU R21, [R1+0x104] ;  /* 0x0001040001157983 */ /* 0x000f280000300800 */
[----:B------:R-:W4:Y:S01]  /*d7560*/  LDL.LU R24, [R1+0x9ac] ;  /* 0x0009ac0001187983 */ /* 0x000f220000300800 */
[----:B------:R-:W-:-:S02]  /*d7570*/  LOP3.LUT P6, RZ, R27, 0x80000, RZ, 0xc0, !PT ;  /* 0x000800001bff7812 */ /* 0x000fc400078cc0ff */
[----:B------:R-:W-:Y:S01]  /*d7580*/  LOP3.LUT P0, RZ, R27, 0x100, RZ, 0xc0, !PT ;  /* 0x000001001bff7812 */ /* 0x000fe2000780c0ff */
[----:B------:R-:W4:Y:S01]  /*d7590*/  LDL.LU R4, [R1+0xa38] ;  /* 0x000a380001047983 */ /* 0x000f220000300800 */
[----:B------:R-:W-:Y:S02]  /*d75a0*/  LOP3.LUT R29, R29, 0xfffffdff, RZ, 0xc0, !PT ;  /* 0xfffffdff1d1d7812 */ /* 0x000fe400078ec0ff */
[----:B------:R-:W-:-:S07]  /*d75b0*/  LOP3.LUT P5, RZ, R27, 0x200, RZ, 0xc0, !PT ;  /* 0x000002001bff7812 */ /* 0x000fce00078ac0ff */
[----:B------:R-:W-:Y:S02]  /*d75c0*/  @P6 LOP3.LUT R29, R29, 0x200, RZ, 0xfc, !PT ;  /* 0x000002001d1d6812 */ /* 0x000fe400078efcff */
[----:B------:R-:W-:Y:S01]  /*d75d0*/  LOP3.LUT P6, RZ, R27, 0x40000, RZ, 0xc0, !PT ;  /* 0x000400001bff7812 */ /* 0x000fe200078cc0ff */
[----:B------:R0:W-:Y:S01]  /*d75e0*/  @P0 STG.E.U16 desc[UR60][R2.64], R28 ;  /* 0x0000001c02000986 */ /* 0x0001e2000c10153c */
[----:B------:R-:W-:Y:S02]  /*d75f0*/  LOP3.LUT R29, R29, 0xfffffbff, RZ, 0xc0, !PT ;  /* 0xfffffbff1d1d7812 */ /* 0x000fe400078ec0ff */
[----:B------:R-:W-:Y:S01]  /*d7600*/  LOP3.LUT P3, RZ, R27, 0x400, RZ, 0xc0, !PT ;  /* 0x000004001bff7812 */ /* 0x000fe2000786c0ff */
[----:B0-----:R-:W-:-:S08]  /*d7610*/  IMAD.WIDE R2, R18, 0x2, R16 ;  /* 0x0000000212027825 */ /* 0x001fd000078e0210 */
[----:B------:R-:W-:Y:S02]  /*d7620*/  @P6 LOP3.LUT R29, R29, 0x400, RZ, 0xfc, !PT ;  /* 0x000004001d1d6812 */ /* 0x000fe400078efcff */
[C---:B------:R-:W-:Y:S01]  /*d7630*/  LOP3.LUT P6, RZ, R27.reuse, 0x20000, RZ, 0xc0, !PT ;  /* 0x000200001bff7812 */ /* 0x040fe200078cc0ff */
[----:B------:R0:W-:Y:S01]  /*d7640*/  @P5 STG.E.U16 desc[UR60][R2.64], R25 ;  /* 0x0000001902005986 */ /* 0x0001e2000c10153c */
[----:B------:R-:W-:Y:S02]  /*d7650*/  LOP3.LUT P1, RZ, R27, 0x800, RZ, 0xc0, !PT ;  /* 0x000008001bff7812 */ /* 0x000fe4000782c0ff */
[----:B------:R-:W-:Y:S01]  /*d7660*/  PRMT R28, R25, 0x7632, R28 ;  /* 0x00007632191c7816 */ /* 0x000fe2000000001c */
[----:B0-----:R-:W-:Y:S02]  /*d7670*/  IMAD.WIDE R2, R18, 0x2, R14 ;  /* 0x0000000212027825 */ /* 0x001fe400078e020e */
[----:B------:R-:W4:Y:S01]  /*d7680*/  LDL.LU R18, [R1+0x108] ;  /* 0x0001080001127983 */ /* 0x000f220000300800 */
[----:B------:R-:W-:-:S02]  /*d7690*/  LOP3.LUT R29, R29, 0xfffff7ff, RZ, 0xc0, !PT ;  /* 0xfffff7ff1d1d7812 */ /* 0x000fc400078ec0ff */
[----:B------:R-:W-:Y:S01]  /*d76a0*/  LOP3.LUT P4, RZ, R27, 0x1000, RZ, 0xc0, !PT ;  /* 0x000010001bff7812 */ /* 0x000fe2000788c0ff */
[----:B------:R2:W-:Y:S02]  /*d76b0*/  @P3 STG.E.U16 desc[UR60][R2.64], R28 ;  /* 0x0000001c02003986 */ /* 0x0005e4000c10153c */
[----:B------:R-:W-:Y:S02]  /*d76c0*/  @P6 LOP3.LUT R29, R29, 0x800, RZ, 0xfc, !PT ;  /* 0x000008001d1d6812 */ /* 0x000fe400078efcff */
[C---:B------:R-:W-:Y:S01]  /*d76d0*/  LOP3.LUT P6, RZ, R27.reuse, 0x10000, RZ, 0xc0, !PT ;  /* 0x000100001bff7812 */ /* 0x040fe200078cc0ff */
[----:B------:R-:W4:Y:S01]  /*d76e0*/  LDL.LU R25, [R1+0xa44] ;  /* 0x000a440001197983 */ /* 0x000f220000300800 */
[C---:B------:R-:W-:Y:S02]  /*d76f0*/  LOP3.LUT P2, RZ, R27.reuse, 0x2000, RZ, 0xc0, !PT ;  /* 0x000020001bff7812 */ /* 0x040fe4000784c0ff */
[----:B------:R-:W-:Y:S02]  /*d7700*/  LOP3.LUT P5, RZ, R27, 0x4000, RZ, 0xc0, !PT ;  /* 0x000040001bff7812 */ /* 0x000fe400078ac0ff */
[----:B------:R-:W-:-:S07]  /*d7710*/  LOP3.LUT R29, R29, 0xffffefff, RZ, 0xc0, !PT ;  /* 0xffffefff1d1d7812 */ /* 0x000fce00078ec0ff */
[----:B------:R-:W-:Y:S02]  /*d7720*/  @P6 LOP3.LUT R29, R29, 0x1000, RZ, 0xfc, !PT ;  /* 0x000010001d1d6812 */ /* 0x000fe400078efcff */
[----:B------:R-:W-:Y:S01]  /*d7730*/  LOP3.LUT P6, RZ, R27, 0x8000, RZ, 0xc0, !PT ;  /* 0x000080001bff7812 */ /* 0x000fe200078cc0ff */
[----:B--2---:R-:W-:-:S05]  /*d7740*/  IMAD.WIDE R2, R20, 0x2, R16 ;  /* 0x0000000214027825 */ /* 0x004fca00078e0210 */
[----:B---3--:R0:W-:Y:S01]  /*d7750*/  @P1 STG.E.U16 desc[UR60][R2.64], R22 ;  /* 0x0000001602001986 */ /* 0x0081e2000c10153c */
[----:B------:R-:W-:Y:S01]  /*d7760*/  PRMT R28, R22, 0x7632, R28 ;  /* 0x00007632161c7816 */ /* 0x000fe2000000001c */
[----:B0-----:R-:W-:Y:S02]  /*d7770*/  IMAD.WIDE R2, R20, 0x2, R14 ;  /* 0x0000000214027825 */ /* 0x001fe400078e020e */
[----:B------:R-:W2:Y:S04]  /*d7780*/  LDL.LU R20, [R1+0xf8] ;  /* 0x0000f80001147983 */ /* 0x000ea80000300800 */
[----:B------:R4:W-:Y:S04]  /*d7790*/  @P4 STG.E.U16 desc[UR60][R2.64], R28 ;  /* 0x0000001c02004986 */ /* 0x0009e8000c10153c */
[----:B------:R-:W3:Y:S01]  /*d77a0*/  LDL.LU R22, [R1+0xa50] ;  /* 0x000a500001167983 */ /* 0x000ee20000300800 */
[----:B----4-:R-:W-:Y:S01]  /*d77b0*/  IMAD.WIDE R2, R23, 0x2, R16 ;  /* 0x0000000217027825 */ /* 0x010fe200078e0210 */
[----:B------:R-:W-:-:S04]  /*d77c0*/  PRMT R28, R21, 0x7632, R28 ;  /* 0x00007632151c7816 */ /* 0x000fc8000000001c */
[----:B------:R0:W-:Y:S02]  /*d77d0*/  @P2 STG.E.U16 desc[UR60][R2.64], R21 ;  /* 0x0000001502002986 */ /* 0x0001e4000c10153c */
[----:B0-----:R-:W-:Y:S02]  /*d77e0*/  IMAD.WIDE R2, R23, 0x2, R14 ;  /* 0x0000000217027825 */ /* 0x001fe400078e020e */
[----:B------:R-:W4:Y:S04]  /*d77f0*/  LDL.LU R23, [R1+0xa5c] ;  /* 0x000a5c0001177983 */ /* 0x000f280000300800 */
[----:B------:R0:W-:Y:S04]  /*d7800*/  @P5 STG.E.U16 desc[UR60][R2.64], R28 ;  /* 0x0000001c02005986 */ /* 0x0001e8000c10153c */
[----:B------:R-:W4:Y:S01]  /*d7810*/  LDL.LU R21, [R1+0xfc] ;  /* 0x0000fc0001157983 */ /* 0x000f220000300800 */
[----:B0-----:R-:W-:Y:S01]  /*d7820*/  IMAD.WIDE R2, R24, 0x2, R16 ;  /* 0x0000000218027825 */ /* 0x001fe200078e0210 */
[----:B------:R-:W-:-:S04]  /*d7830*/  PRMT R28, R26, 0x7632, R28 ;  /* 0x000076321a1c7816 */ /* 0x000fc8000000001c */
[----:B------:R0:W-:Y:S04]  /*d7840*/  @P6 STG.E.U16 desc[UR60][R2.64], R26 ;  /* 0x0000001a02006986 */ /* 0x0001e8000c10153c */
[----:B0-----:R-:W4:Y:S01]  /*d7850*/  LDL.LU R26, [R1+0x2c64] ;  /* 0x002c6400011a7983 */ /* 0x001f220000300800 */
[----:B------:R-:W-:Y:S01]  /*d7860*/  LOP3.LUT P6, RZ, R29, 0x1000, RZ, 0xc0, !PT ;  /* 0x000010001dff7812 */ /* 0x000fe200078cc0ff */
[----:B------:R-:W-:Y:S01]  /*d7870*/  IMAD.WIDE R2, R24, 0x2, R14 ;  /* 0x0000000218027825 */ /* 0x000fe200078e020e */
[C---:B------:R-:W-:Y:S01]  /*d7880*/  LOP3.LUT P0, RZ, R27.reuse, 0x100000, RZ, 0xc0, !PT ;  /* 0x001000001bff7812 */ /* 0x040fe2000780c0ff */
[----:B------:R-:W4:Y:S01]  /*d7890*/  LDL.LU R5, [R1+0xa68] ;  /* 0x000a680001057983 */ /* 0x000f220000300800 */
[C---:B------:R-:W-:Y:S02]  /*d78a0*/  LOP3.LUT P3, RZ, R27.reuse, 0x200000, RZ, 0xc0, !PT ;  /* 0x002000001bff7812 */ /* 0x040fe4000786c0ff */
[----:B------:R-:W-:Y:S01]  /*d78b0*/  LOP3.LUT P1, RZ, R27, 0x400000, RZ, 0xc0, !PT ;  /* 0x004000001bff7812 */ /* 0x000fe2000782c0ff */
[----:B------:R-:W4:Y:S06]  /*d78c0*/  LDL.LU R24, [R1+0x120] ;  /* 0x0001200001187983 */ /* 0x000f2c0000300800 */
[----:B------:R0:W-:Y:S01]  /*d78d0*/  @P6 STG.E.U16 desc[UR60][R2.64], R28 ;  /* 0x0000001c02006986 */ /* 0x0001e2000c10153c */
[----:B------:R-:W-:Y:S01]  /*d78e0*/  LOP3.LUT P6, RZ, R29, 0x800, RZ, 0xc0, !PT ;  /* 0x000008001dff7812 */ /* 0x000fe200078cc0ff */
[----:B0-----:R-:W-:-:S12]  /*d78f0*/  IMAD.WIDE R2, R4, 0x2, R16 ;  /* 0x0000000204027825 */ /* 0x001fd800078e0210 */
[----:B------:R0:W-:Y:S01]  /*d7900*/  @P6 STG.E.U16 desc[UR60][R2.64], R18 ;  /* 0x0000001202006986 */ /* 0x0001e2000c10153c */
[----:B------:R-:W-:Y:S02]  /*d7910*/  LOP3.LUT P6, RZ, R29, 0x400, RZ, 0xc0, !PT ;  /* 0x000004001dff7812 */ /* 0x000fe400078cc0ff */
[----:B------:R-:W-:Y:S01]  /*d7920*/  PRMT R28, R18, 0x7632, R28 ;  /* 0x00007632121c7816 */ /* 0x000fe2000000001c */
[----:B0-----:R-:W-:-:S10]  /*d7930*/  IMAD.WIDE R2, R4, 0x2, R14 ;  /* 0x0000000204027825 */ /* 0x001fd400078e020e */
[----:B------:R0:W-:Y:S01]  /*d7940*/  @P6 STG.E.U16 desc[UR60][R2.64], R28 ;  /* 0x0000001c02006986 */ /* 0x0001e2000c10153c */
[----:B------:R-:W-:Y:S01]  /*d7950*/  LOP3.LUT P6, RZ, R29, 0x200, RZ, 0xc0, !PT ;  /* 0x000002001dff7812 */ /* 0x000fe200078cc0ff */
[----:B0-----:R-:W-:Y:S01]  /*d7960*/  IMAD.WIDE R2, R25, 0x2, R16 ;  /* 0x0000000219027825 */ /* 0x001fe200078e0210 */
[----:B------:R-:W-:-:S11]  /*d7970*/  LOP3.LUT P4, RZ, R27, 0x800000, RZ, 0xc0, !PT ;  /* 0x008000001bff7812 */ /* 0x000fd6000788c0ff */
[----:B--2---:R0:W-:Y:S01]  /*d7980*/  @P6 STG.E.U16 desc[UR60][R2.64], R20 ;  /* 0x0000001402006986 */ /* 0x0041e2000c10153c */
[----:B------:R-:W-:Y:S01]  /*d7990*/  PRMT R28, R20, 0x7632, R28 ;  /* 0x00007632141c7816 */ /* 0x000fe2000000001c */
[----:B0-----:R-:W-:-:S05]  /*d79a0*/  IMAD.WIDE R2, R25, 0x2, R14 ;  /* 0x0000000219027825 */ /* 0x001fca00078e020e */
[----:B------:R3:W-:Y:S02]  /*d79b0*/  @P0 STG.E.U16 desc[UR60][R2.64], R28 ;  /* 0x0000001c02000986 */ /* 0x0007e4000c10153c */
[----:B---3--:R-:W-:-:S05]  /*d79c0*/  IMAD.WIDE R2, R22, 0x2, R16 ;  /* 0x0000000216027825 */ /* 0x008fca00078e0210 */
[----:B----4-:R0:W-:Y:S01]  /*d79d0*/  @P3 STG.E.U16 desc[UR60][R2.64], R26 ;  /* 0x0000001a02003986 */ /* 0x0101e2000c10153c */
        /* <DEDUP_REMOVED lines=10> */
[----:B------:R-:W2:Y:S04]  /*d7a80*/  LDL.LU R23, [R1+0xa7c] ;  /* 0x000a7c0001177983 */ /* 0x000ea80000300800 */
[----:B------:R-:W2:Y:S04]  /*d7a90*/  LDL.LU R21, [R1+0x124] ;  /* 0x0001240001157983 */ /* 0x000ea80000300800 */
[----:B------:R-:W2:Y:S04]  /*d7aa0*/  LDL.LU R18, [R1+0xa88] ;  /* 0x000a880001127983 */ /* 0x000ea80000300800 */
[----:B------:R-:W2:Y:S04]  /*d7ab0*/  LDL.LU R25, [R1+0x114] ;  /* 0x0001140001197983 */ /* 0x000ea80000300800 */
[----:B------:R-:W2:Y:S01]  /*d7ac0*/  LDL.LU R19, [R1+0xa94] ;  /* 0x000a940001137983 */ /* 0x000ea20000300800 */
[----:B------:R-:W-:-:S03]  /*d7ad0*/  LOP3.LUT P2, RZ, R27, 0x1000000, RZ, 0xc0, !PT ;  /* 0x010000001bff7812 */ /* 0x000fc6000784c0ff */
[----:B------:R-:W2:Y:S01]  /*d7ae0*/  LDL.LU R4, [R1+0x128] ;  /* 0x0001280001047983 */ /* 0x000ea20000300800 */
[C---:B------:R-:W-:Y:S02]  /*d7af0*/  LOP3.LUT P5, RZ, R27.reuse, 0x2000000, RZ, 0xc0, !PT ;  /* 0x020000001bff7812 */ /* 0x040fe400078ac0ff */
[C---:B------:R-:W-:Y:S02]  /*d7b00*/  LOP3.LUT P3, RZ, R27.reuse, 0x4000000, RZ, 0xc0, !PT ;  /* 0x040000001bff7812 */ /* 0x040fe4000786c0ff */
[----:B------:R-:W-:-:S05]  /*d7b10*/  LOP3.LUT P0, RZ, R27, 0x8000000, RZ, 0xc0, !PT ;  /* 0x080000001bff7812 */ /* 0x000fca000780c0ff */
[----:B------:R0:W-:Y:S01]  /*d7b20*/  @P2 STG.E.U16 desc[UR60][R2.64], R28 ;  /* 0x0000001c02002986 */ /* 0x0001e2000c10153c */
[----:B------:R-:W-:Y:S01]  /*d7b30*/  LOP3.LUT P4, RZ, R27, 0x10000000, RZ, 0xc0, !PT ;  /* 0x100000001bff7812 */ /* 0x000fe2000788c0ff */
[----:B0-----:R-:W-:Y:S01]  /*d7b40*/  IMAD.WIDE R2, R5, 0x2, R16 ;  /* 0x0000000205027825 */ /* 0x001fe200078e0210 */
[----:B------:R-:W-:-:S04]  /*d7b50*/  PRMT R28, R24, 0x7632, R28 ;  /* 0x00007632181c7816 */ /* 0x000fc8000000001c */
[----:B------:R0:W-:Y:S01]  /*d7b60*/  @P5 STG.E.U16 desc[UR60][R2.64], R24 ;  /* 0x0000001802005986 */ /* 0x0001e2000c10153c */
[----:B------:R-:W-:Y:S01]  /*d7b70*/  LOP3.LUT P1, RZ, R27, 0x20000000, RZ, 0xc0, !PT ;  /* 0x200000001bff7812 */ /* 0x000fe2000782c0ff */
[----:B0-----:R-:W-:Y:S02]  /*d7b80*/  IMAD.WIDE R2, R5, 0x2, R14 ;  /* 0x0000000205027825 */ /* 0x001fe400078e020e */
[----:B------:R-:W2:Y:S04]  /*d7b90*/  LDL.LU R5, [R1+0xaa0] ;  /* 0x000aa00001057983 */ /* 0x000ea80000300800 */
[----:B------:R3:W-:Y:S04]  /*d7ba0*/  @P3 STG.E.U16 desc[UR60][R2.64], R28 ;  /* 0x0000001c02003986 */ /* 0x0007e8000c10153c */
[----:B------:R-:W2:Y:S01]  /*d7bb0*/  LDL.LU R24, [R1+0x118] ;  /* 0x0001180001187983 */ /* 0x000ea20000300800 */
[----:B------:R-:W-:Y:S01]  /*d7bc0*/  LOP3.LUT R29, R29, 0xffffffdf, RZ, 0xc0, !PT ;  /* 0xffffffdf1d1d7812 */ /* 0x000fe200078ec0ff */
[----:B---3--:R-:W-:-:S05]  /*d7bd0*/  IMAD.WIDE R2, R20, 0x2, R16 ;  /* 0x0000000214027825 */ /* 0x008fca00078e0210 */
[----:B----4-:R0:W-:Y:S01]  /*d7be0*/  @P0 STG.E.U16 desc[UR60][R2.64], R22 ;  /* 0x0000001602000986 */ /* 0x0101e2000c10153c */
[----:B------:R-:W-:Y:S01]  /*d7bf0*/  PRMT R28, R22, 0x7632, R28 ;  /* 0x00007632161c7816 */ /* 0x000fe2000000001c */
[----:B0-----:R-:W-:Y:S02]  /*d7c00*/  IMAD.WIDE R2, R20, 0x2, R14 ;  /* 0x0000000214027825 */ /* 0x001fe400078e020e */
[----:B------:R-:W3:Y:S04]  /*d7c10*/  LDL.LU R20, [R1+0xaa8] ;  /* 0x000aa80001147983 */ /* 0x000ee80000300800 */
[----:B------:R2:W-:Y:S04]  /*d7c20*/  @P4 STG.E.U16 desc[UR60][R2.64], R28 ;  /* 0x0000001c02004986 */ /* 0x0005e8000c10153c */
[----:B------:R-:W4:Y:S01]  /*d7c30*/  LDL.LU R22, [R1+0x12c] ;  /* 0x00012c0001167983 */ /* 0x000f220000300800 */
[----:B--2---:R-:W-:-:S05]  /*d7c40*/  IMAD.WIDE R2, R23, 0x2, R16 ;  /* 0x0000000217027825 */ /* 0x004fca00078e0210 */
[----:B------:R0:W-:Y:S01]  /*d7c50*/  @P1 STG.E.U16 desc[UR60][R2.64], R21 ;  /* 0x0000001502001986 */ /* 0x0001e2000c10153c */
[----:B------:R-:W-:Y:S01]  /*d7c60*/  PRMT R28, R21, 0x7632, R28 ;  /* 0x00007632151c7816 */ /* 0x000fe2000000001c */
[----:B0-----:R-:W-:Y:S02]  /*d7c70*/  IMAD.WIDE R2, R23, 0x2, R14 ;  /* 0x0000000217027825 */ /* 0x001fe400078e020e */
[----:B------:R-:W2:Y:S04]  /*d7c80*/  LDL.LU R23, [R1+0xab0] ;  /* 0x000ab00001177983 */ /* 0x000ea80000300800 */
[----:B------:R-:W2:Y:S01]  /*d7c90*/  LDL.LU R21, [R1+0x11c] ;  /* 0x00011c0001157983 */ /* 0x000ea20000300800 */
[----:B------:R-:W-:-:S13]  /*d7ca0*/  LOP3.LUT P6, RZ, R26, 0x8, RZ, 0xc0, !PT ;  /* 0x000000081aff7812 */ /* 0x000fda00078cc0ff */
[----:B------:R-:W-:Y:S02]  /*d7cb0*/  @P6 LOP3.LUT R29, R29, 0x20, RZ, 0xfc, !PT ;  /* 0x000000201d1d6812 */ /* 0x000fe400078efcff */
[----:B------:R-:W-:Y:S02]  /*d7cc0*/  LOP3.LUT P6, RZ, R26, 0x4, RZ, 0xc0, !PT ;  /* 0x000000041aff7812 */ /* 0x000fe400078cc0ff */
[----:B------:R-:W-:-:S11]  /*d7cd0*/  LOP3.LUT R29, R29, 0xffffffbf, RZ, 0xc0, !PT ;  /* 0xffffffbf1d1d7812 */ /* 0x000fd600078ec0ff */
[----:B------:R-:W-:Y:S02]  /*d7ce0*/  @P6 LOP3.LUT R29, R29, 0x40, RZ, 0xfc, !PT ;  /* 0x000000401d1d6812 */ /* 0x000fe400078efcff */
[----:B------:R-:W-:Y:S02]  /*d7cf0*/  LOP3.LUT P6, RZ, R26, 0x2, RZ, 0xc0, !PT ;  /* 0x000000021aff7812 */ /* 0x000fe400078cc0ff */
[----:B------:R-:W-:Y:S02]  /*d7d00*/  LOP3.LUT R29, R29, 0xffffff7f, RZ, 0xc0, !PT ;  /* 0xffffff7f1d1d7812 */ /* 0x000fe400078ec0ff */
[----:B------:R-:W-:-:S09]  /*d7d10*/  LOP3.LUT P5, RZ, R27, 0x40000000, RZ, 0xc0, !PT ;  /* 0x400000001bff7812 */ /* 0x000fd200078ac0ff */
[----:B------:R-:W-:Y:S02]  /*d7d20*/  @P6 LOP3.LUT R29, R29, 0x80, RZ, 0xfc, !PT ;  /* 0x000000801d1d6812 */ /* 0x000fe400078efcff */
[----:B------:R-:W-:Y:S02]  /*d7d30*/  LOP3.LUT P6, RZ, R26, 0x1, RZ, 0xc0, !PT ;  /* 0x000000011aff7812 */ /* 0x000fe400078cc0ff */
[----:B------:R-:W-:Y:S01]  /*d7d40*/  LOP3.LUT R29, R29, 0xfffffeff, RZ, 0xc0, !PT ;  /* 0xfffffeff1d1d7812 */ /* 0x000fe200078ec0ff */
[----:B------:R0:W-:Y:S10]  /*d7d50*/  @P5 STG.E.U16 desc[UR60][R2.64], R28 ;  /* 0x0000001c02005986 */ /* 0x0001f4000c10153c */
[----:B------:R-:W-:-:S02]  /*d7d60*/  @P6 LOP3.LUT R29, R29, 0x100, RZ, 0xfc, !PT ;  /* 0x000001001d1d6812 */ /* 0x000fc400078efcff */
[----:B------:R-:W-:Y:S01]  /*d7d70*/  LOP3.LUT P6, RZ, R27, 0x80000000, RZ, 0xc0, !PT ;  /* 0x800000001bff7812 */ /* 0x000fe200078cc0ff */
[----:B0-----:R-:W-:Y:S01]  /*d7d80*/  IMAD.WIDE R2, R18, 0x2, R16 ;  /* 0x0000000212027825 */ /* 0x001fe200078e0210 */
[----:B------:R-:W-:-:S11]  /*d7d90*/  PRMT R28, R25, 0x7632, R28 ;  /* 0x00007632191c7816 */ /* 0x000fd6000000001c */
[----:B------:R0:W-:Y:S01]  /*d7da0*/  @P6 STG.E.U16 desc[UR60][R2.64], R25 ;  /* 0x0000001902006986 */ /* 0x0001e2000c10153c */
[C---:B------:R-:W-:Y:S01]  /*d7db0*/  LOP3.LUT P6, RZ, R29.reuse, 0x100, RZ, 0xc0, !PT ;  /* 0x000001001dff7812 */ /* 0x040fe200078cc0ff */
[----:B0-----:R-:W-:Y:S01]  /*d7dc0*/  IMAD.WIDE R2, R18, 0x2, R14 ;  /* 0x0000000212027825 */ /* 0x001fe200078e020e */
[----:B------:R-:W-:Y:S01]  /*d7dd0*/  LOP3.LUT P2, RZ, R26, 0x10, RZ, 0xc0, !PT ;  /* 0x000000101aff7812 */ /* 0x000fe2000784c0ff */
[----:B------:R-:W2:Y:S10]  /*d7de0*/  LDL.LU R18, [R1+0xabc] ;  /* 0x000abc0001127983 */ /* 0x000eb40000300800 */
[----:B------:R0:W-:Y:S01]  /*d7df0*/  @P6 STG.E.U16 desc[UR60][R2.64], R28 ;  /* 0x0000001c02006986 */ /* 0x0001e2000c10153c */
[----:B------:R-:W-:-:S03]  /*d7e00*/  LOP3.LUT P6, RZ, R29, 0x80, RZ, 0xc0, !PT ;  /* 0x000000801dff7812 */ /* 0x000fc600078cc0ff */
[----:B------:R-:W2:Y:S01]  /*d7e10*/  LDL.LU R25, [R1+0x140] ;  /* 0x0001400001197983 */ /* 0x000ea20000300800 */
[----:B0-----:R-:W-:-:S09]  /*d7e20*/  IMAD.WIDE R2, R19, 0x2, R16 ;  /* 0x0000000213027825 */ /* 0x001fd200078e0210 */
[----:B------:R0:W-:Y:S01]  /*d7e30*/  @P6 STG.E.U16 desc[UR60][R2.64], R4 ;  /* 0x0000000402006986 */ /* 0x0001e2000c10153c */
[----:B------:R-:W-:Y:S02]  /*d7e40*/  LOP3.LUT P6, RZ, R29, 0x40, RZ, 0xc0, !PT ;  /* 0x000000401dff7812 */ /* 0x000fe400078cc0ff */
[----:B------:R-:W-:Y:S01]  /*d7e50*/  PRMT R28, R4, 0x7632, R28 ;  /* 0x00007632041c7816 */ /* 0x000fe2000000001c */
[----:B0-----:R-:W-:-:S10]  /*d7e60*/  IMAD.WIDE R2, R19, 0x2, R14 ;  /* 0x0000000213027825 */ /* 0x001fd400078e020e */
[----:B------:R0:W-:Y:S01]  /*d7e70*/  @P6 STG.E.U16 desc[UR60][R2.64], R28 ;  /* 0x0000001c02006986 */ /* 0x0001e2000c10153c */
[----:B------:R-:W-:Y:S02]  /*d7e80*/  LOP3.LUT P6, RZ, R29, 0x20, RZ, 0xc0, !PT ;  /* 0x000000201dff7812 */ /* 0x000fe400078cc0ff */
[----:B------:R-:W-:Y:S01]  /*d7e90*/  LOP3.LUT P3, RZ, R26, 0x20, RZ, 0xc0, !PT ;  /* 0x000000201aff7812 */ /* 0x000fe2000786c0ff */
[----:B0-----:R-:W-:Y:S01]  /*d7ea0*/  IMAD.WIDE R2, R5, 0x2, R16 ;  /* 0x0000000205027825 */ /* 0x001fe200078e0210 */
[----:B------:R-:W-:-:S09]  /*d7eb0*/  PRMT R28, R24, 0x7632, R28 ;  /* 0x00007632181c7816 */ /* 0x000fd2000000001c */
[----:B------:R0:W-:Y:S01]  /*d7ec0*/  @P6 STG.E.U16 desc[UR60][R2.64], R24 ;  /* 0x0000001802006986 */ /* 0x0001e2000c10153c */
[C---:B------:R-:W-:Y:S01]  /*d7ed0*/  LOP3.LUT P0, RZ, R26.reuse, 0x40, RZ, 0xc0, !PT ;  /* 0x000000401aff7812 */ /* 0x040fe2000780c0ff */
[----:B0-----:R-:W-:Y:S02]  /*d7ee0*/  IMAD.WIDE R2, R5, 0x2, R14 ;  /* 0x0000000205027825 */ /* 0x001fe400078e020e */
[----:B------:R-:W2:Y:S04]  /*d7ef0*/  LDL.LU R24, [R1+0xac8] ;  /* 0x000ac80001187983 */ /* 0x000ea80000300800 */
[----:B------:R3:W-:Y:S01]  /*d7f00*/  @P2 STG.E.U16 desc[UR60][R2.64], R28 ;  /* 0x0000001c02002986 */ /* 0x0007e2000c10153c */
[----:B------:R-:W-:Y:S01]  /*d7f10*/  LOP3.LUT P4, RZ, R26, 0x80, RZ, 0xc0, !PT ;  /* 0x000000801aff7812 */ /* 0x000fe2000788c0ff */
[----:B---3--:R-:W-:-:S05]  /*d7f20*/  IMAD.WIDE R2, R20, 0x2, R16 ;  /* 0x0000000214027825 */ /* 0x008fca00078e0210 */
[----:B----4-:R0:W-:Y:S01]  /*d7f30*/  @P3 STG.E.U16 desc[UR60][R2.64], R22 ;  /* 0x0000001602003986 */ /* 0x0101e2000c10153c */
[----:B------:R-:W-:Y:S01]  /*d7f40*/  PRMT R28, R22, 0x7632, R28 ;  /* 0x00007632161c7816 */ /* 0x000fe2000000001c */
[----:B0-----:R-:W-:Y:S02]  /*d7f50*/  IMAD.WIDE R2, R20, 0x2, R14 ;  /* 0x0000000214027825 */ /* 0x001fe400078e020e */
[----:B------:R-:W3:Y:S04]  /*d7f60*/  LDL.LU R20, [R1+0x130] ;  /* 0x0001300001147983 */ /* 0x000ee80000300800 */
[----:B------:R2:W-:Y:S04]  /*d7f70*/  @P0 STG.E.U16 desc[UR60][R2.64], R28 ;  /* 0x0000001c02000986 */ /* 0x0005e8000c10153c */
[----:B------:R-:W4:Y:S01]  /*d7f80*/  LDL.LU R22, [R1+0xad4] ;  /* 0x000ad40001167983 */ /* 0x000f220000300800 */
[----:B--2---:R-:W-:Y:S01]  /*d7f90*/  IMAD.WIDE R2, R23, 0x2, R16 ;  /* 0x0000000217027825 */ /* 0x004fe200078e0210 */
[----:B------:R-:W-:-:S04]  /*d7fa0*/  PRMT R28, R21, 0x7632, R28 ;  /* 0x00007632151c7816 */ /* 0x000fc8000000001c */
[----:B------:R0:W-:Y:S04]  /*d7fb0*/  @P4 STG.E.U16 desc[UR60][R2.64], R21 ;  /* 0x0000001502004986 */ /* 0x0001e8000c10153c */
[----:B0-----:R-:W2:Y:S01]  /*d7fc0*/  LDL.LU R21, [R1+0x144] ;  /* 0x0001440001157983 */ /* 0x001ea20000300800 */
[----:B------:R-:W-:-:S03]  /*d7fd0*/  IMAD.WIDE R2, R23, 0x2, R14 ;  /* 0x0000000217027825 */ /* 0x000fc600078e020e */
[----:B------:R-:W2:Y:S01]  /*d7fe0*/  LDL.LU R23, [R1+0xae0] ;  /* 0x000ae00001177983 */ /* 0x000ea20000300800 */
[C---:B------:R-:W-:Y:S02]  /*d7ff0*/  LOP3.LUT P6, RZ, R26.reuse, 0x80000, RZ, 0xc0, !PT ;  /* 0x000800001aff7812 */ /* 0x040fe400078cc0ff */
[C---:B------:R-:W-:Y:S01]  /*d8000*/  LOP3.LUT P1, RZ, R26.reuse, 0x100, RZ, 0xc0, !PT ;  /* 0x000001001aff7812 */ /* 0x040fe2000782c0ff */
[----:B------:R-:W2:Y:S01]  /*d8010*/  LDL.LU R5, [R1+0xaec] ;  /* 0x000aec0001057983 */ /* 0x000ea20000300800 */
[----:B------:R-:W-:Y:S02]  /*d8020*/  LOP3.LUT R29, R29, 0xfffffffd, RZ, 0xc0, !PT ;  /* 0xfffffffd1d1d7812 */ /* 0x000fe400078ec0ff */
[----:B------:R-:W-:-:S07]  /*d8030*/  LOP3.LUT P5, RZ, R26, 0x200, RZ, 0xc0, !PT ;  /* 0x000002001aff7812 */ /* 0x000fce00078ac0ff */
[----:B------:R-:W-:Y:S02]  /*d8040*/  @P6 LOP3.LUT R29, R29, 0x2, RZ, 0xfc, !PT ;  /* 0x000000021d1d6812 */ /* 0x000fe400078efcff */
[C---:B------:R-:W-:Y:S01]  /*d8050*/  LOP3.LUT P6, RZ, R26.reuse, 0x40000, RZ, 0xc0, !PT ;  /* 0x000400001aff7812 */ /* 0x040fe200078cc0ff */
[----:B------:R0:W-:Y:S01]  /*d8060*/  @P1 STG.E.U16 desc[UR60][R2.64], R28 ;  /* 0x0000001c02001986 */ /* 0x0001e2000c10153c */
[----:B------:R-:W-:Y:S02]  /*d8070*/  LOP3.LUT R29, R29, 0xfffffffb, RZ, 0xc0, !PT ;  /* 0xfffffffb1d1d7812 */ /* 0x000fe400078ec0ff */
[C---:B------:R-:W-:Y:S02]  /*d8080*/  LOP3.LUT P3, RZ, R26.reuse, 0x400, RZ, 0xc0, !PT ;  /* 0x000004001aff7812 */ /* 0x040fe4000786c0ff */
[----:B------:R-:W-:-:S07]  /*d8090*/  LOP3.LUT P2, RZ, R26, 0x800, RZ, 0xc0, !PT ;  /* 0x000008001aff7812 */ /* 0x000fce000784c0ff */
[----:B------:R-:W-:Y:S02]  /*d80a0*/  @P6 LOP3.LUT R29, R29, 0x4, RZ, 0xfc, !PT ;  /* 0x000000041d1d6812 */ /* 0x000fe400078efcff */
[C---:B------:R-:W-:Y:S02]  /*d80b0*/  LOP3.LUT P6, RZ, R26.reuse, 0x20000, RZ, 0xc0, !PT ;  /* 0x000200001aff7812 */ /* 0x040fe400078cc0ff */
[----:B------:R-:W-:Y:S02]  /*d80c0*/  LOP3.LUT R29, R29, 0xfffffff7, RZ, 0xc0, !PT ;  /* 0xfffffff71d1d7812 */ /* 0x000fe400078ec0ff */
[C---:B------:R-:W-:Y:S02]  /*d80d0*/  LOP3.LUT P4, RZ, R26.reuse, 0x1000, RZ, 0xc0, !PT ;  /* 0x000010001aff7812 */ /* 0x040fe4000788c0ff */
[----:B------:R-:W-:-:S07]  /*d80e0*/  LOP3.LUT P0, RZ, R26, 0x2000, RZ, 0xc0, !PT ;  /* 0x000020001aff7812 */ /* 0x000fce000780c0ff */
[----:B------:R-:W-:Y:S02]  /*d80f0*/  @P6 LOP3.LUT R29, R29, 0x8, RZ, 0xfc, !PT ;  /* 0x000000081d1d6812 */ /* 0x000fe400078efcff */
[----:B------:R-:W-:Y:S01]  /*d8100*/  LOP3.LUT P6, RZ, R26, 0x10000, RZ, 0xc0, !PT ;  /* 0x000100001aff7812 */ /* 0x000fe200078cc0ff */
[----:B0-----:R-:W-:-:S05]  /*d8110*/  IMAD.WIDE R2, R18, 0x2, R16 ;  /* 0x0000000212027825 */ /* 0x001fca00078e0210 */
[----:B------:R0:W-:Y:S01]  /*d8120*/  @P5 STG.E.U16 desc[UR60][R2.64], R25 ;  /* 0x0000001902005986 */ /* 0x0001e2000c10153c */
[----:B------:R-:W-:Y:S01]  /*d8130*/  PRMT R28, R25, 0x7632, R28 ;  /* 0x00007632191c7816 */ /* 0x000fe2000000001c */
[----:B0-----:R-:W-:Y:S02]  /*d8140*/  IMAD.WIDE R2, R18, 0x2, R14 ;  /* 0x0000000212027825 */ /* 0x001fe400078e020e */
[----:B------:R-:W2:Y:S04]  /*d8150*/  LDL.LU R18, [R1+0x148] ;  /* 0x0001480001127983 */ /* 0x000ea80000300800 */
[----:B------:R0:W-:Y:S01]  /*d8160*/  @P3 STG.E.U16 desc[UR60][R2.64], R28 ;  /* 0x0000001c02003986 */ /* 0x0001e2000c10153c */
[----:B------:R-:W-:Y:S02]  /*d8170*/  LOP3.LUT P5, RZ, R26, 0x4000, RZ, 0xc0, !PT ;  /* 0x000040001aff7812 */ /* 0x000fe400078ac0ff */
[----:B------:R-:W-:Y:S01]  /*d8180*/  LOP3.LUT R29, R29, 0xffffffef, RZ, 0xc0, !PT ;  /* 0xffffffef1d1d7812 */ /* 0x000fe200078ec0ff */
[----:B------:R-:W2:Y:S03]  /*d8190*/  LDL.LU R25, [R1+0xaf8] ;  /* 0x000af80001197983 */ /* 0x000ea60000300800 */
[----:B------:R-:W-:-:S02]  /*d81a0*/  @P6 LOP3.LUT R29, R29, 0x10, RZ, 0xfc, !PT ;  /* 0x000000101d1d6812 */ /* 0x000fc400078efcff */
[----:B------:R-:W-:Y:S01]  /*d81b0*/  LOP3.LUT P6, RZ, R26, 0x8000, RZ, 0xc0, !PT ;  /* 0x000080001aff7812 */ /* 0x000fe200078cc0ff */
[----:B0-----:R-:W-:-:S05]  /*d81c0*/  IMAD.WIDE R2, R24, 0x2, R16 ;  /* 0x0000000218027825 */ /* 0x001fca00078e0210 */
[----:B---3--:R0:W-:Y:S01]  /*d81d0*/  @P2 STG.E.U16 desc[UR60][R2.64], R20 ;  /* 0x0000001402002986 */ /* 0x0081e2000c10153c */
[----:B------:R-:W-:Y:S01]  /*d81e0*/  PRMT R28, R20, 0x7632, R28 ;  /* 0x00007632141c7816 */ /* 0x000fe2000000001c */
[----:B0-----:R-:W-:Y:S02]  /*d81f0*/  IMAD.WIDE R2, R24, 0x2, R14 ;  /* 0x0000000218027825 */ /* 0x001fe400078e020e */
[----:B------:R-:W3:Y:S04]  /*d8200*/  LDL.LU R24, [R1+0x138] ;  /* 0x0001380001187983 */ /* 0x000ee80000300800 */
[----:B------:R4:W-:Y:S04]  /*d8210*/  @P4 STG.E.U16 desc[UR60][R2.64], R28 ;  /* 0x0000001c02004986 */ /* 0x0009e8000c10153c */
[----:B------:R-:W3:Y:S01]  /*d8220*/  LDL.LU R20, [R1+0xb04] ;  /* 0x000b040001147983 */ /* 0x000ee20000300800 */
[----:B----4-:R-:W-:Y:S01]  /*d8230*/  IMAD.WIDE R2, R22, 0x2, R16 ;  /* 0x0000000216027825 */ /* 0x010fe200078e0210 */
[----:B--2---:R-:W-:-:S04]  /*d8240*/  PRMT R28, R21, 0x7632, R28 ;  /* 0x00007632151c7816 */ /* 0x004fc8000000001c */
[----:B------:R0:W-:Y:S02]  /*d8250*/  @P0 STG.E.U16 desc[UR60][R2.64], R21 ;  /* 0x0000001502000986 */ /* 0x0001e4000c10153c */
[----:B0-----:R-:W-:Y:S02]  /*d8260*/  IMAD.WIDE R2, R22, 0x2, R14 ;  /* 0x0000000216027825 */ /* 0x001fe400078e020e */
[----:B------:R-:W2:Y:S04]  /*d8270*/  LDL.LU R22, [R1+0xb10] ;  /* 0x000b100001167983 */ /* 0x000ea80000300800 */
[----:B------:R0:W-:Y:S04]  /*d8280*/  @P5 STG.E.U16 desc[UR60][R2.64], R28 ;  /* 0x0000001c02005986 */ /* 0x0001e8000c10153c */
[----:B------:R-:W4:Y:S01]  /*d8290*/  LDL.LU R21, [R1+0x13c] ;  /* 0x00013c0001157983 */ /* 0x000f220000300800 */
[----:B0-----:R-:W-:Y:S01]  /*d82a0*/  IMAD.WIDE R2, R23, 0x2, R16 ;  /* 0x0000000217027825 */ /* 0x001fe200078e0210 */
[----:B------:R-:W-:-:S04]  /*d82b0*/  PRMT R28, R11, 0x7632, R28 ;  /* 0x000076320b1c7816 */ /* 0x000fc8000000001c */
[----:B------:R0:W-:Y:S04]  /*d82c0*/  @P6 STG.E.U16 desc[UR60][R2.64], R11 ;  /* 0x0000000b02006986 */ /* 0x0001e8000c10153c */
[----:B0-----:R-:W2:Y:S01]  /*d82d0*/  LDL.LU R11, [R1+0x2c5c] ;  /* 0x002c5c00010b7983 */ /* 0x001ea20000300800 */
[----:B------:R-:W-:Y:S01]  /*d82e0*/  LOP3.LUT P6, RZ, R29, 0x10, RZ, 0xc0, !PT ;  /* 0x000000101dff7812 */ /* 0x000fe200078cc0ff */
[----:B------:R-:W-:Y:S01]  /*d82f0*/  IMAD.WIDE R2, R23, 0x2, R14 ;  /* 0x0000000217027825 */ /* 0x000fe200078e020e */
[C---:B------:R-:W-:Y:S01]  /*d8300*/  LOP3.LUT P1, RZ, R26.reuse, 0x100000, RZ, 0xc0, !PT ;  /* 0x001000001aff7812 */ /* 0x040fe2000782c0ff */
[----:B------:R-:W4:Y:S01]  /*d8310*/  LDL.LU R4, [R1+0xb1c] ;  /* 0x000b1c0001047983 */ /* 0x000f220000300800 */
[----:B------:R-:W-:-:S03]  /*d8320*/  LOP3.LUT P3, RZ, R26, 0x200000, RZ, 0xc0, !PT ;  /* 0x002000001aff7812 */ /* 0x000fc6000786c0ff */
        /* <DEDUP_REMOVED lines=10> */
[----:B0-----:R-:W-:-:S12]  /*d83d0*/  IMAD.WIDE R2, R25, 0x2, R16 ;  /* 0x0000000219027825 */ /* 0x001fd800078e0210 */
[----:B---3--:R0:W-:Y:S01]  /*d83e0*/  @P6 STG.E.U16 desc[UR60][R2.64], R24 ;  /* 0x0000001802006986 */ /* 0x0081e2000c10153c */
[----:B------:R-:W-:Y:S01]  /*d83f0*/  PRMT R28, R24, 0x7632, R28 ;  /* 0x00007632181c7816 */ /* 0x000fe2000000001c */
[----:B0-----:R-:W-:-:S05]  /*d8400*/  IMAD.WIDE R2, R25, 0x2, R14 ;  /* 0x0000000219027825 */ /* 0x001fca00078e020e */
[----:B------:R0:W-:Y:S02]  /*d8410*/  @P1 STG.E.U16 desc[UR60][R2.64], R28 ;  /* 0x0000001c02001986 */ /* 0x0001e4000c10153c */
[----:B0-----:R-:W-:-:S05]  /*d8420*/  IMAD.WIDE R2, R20, 0x2, R16 ;  /* 0x0000000214027825 */ /* 0x001fca00078e0210 */
[----:B--2---:R0:W-:Y:S01]  /*d8430*/  @P3 STG.E.U16 desc[UR60][R2.64], R11 ;  /* 0x0000000b02003986 */ /* 0x0041e2000c10153c */
[----:B------:R-:W-:-:S03]  /*d8440*/  PRMT R28, R11, 0x7632, R28 ;  /* 0x000076320b1c7816 */ /* 0x000fc6000000001c */
[----:B0-----:R-:W2:Y:S04]  /*d8450*/  LDL.LU R11, [R1+0x2c58] ;  /* 0x002c5800010b7983 */ /* 0x001ea80000300800 */
[----:B------:R-:W3:Y:S04]  /*d8460*/  LDL.LU R5, [R1+0xb24] ;  /* 0x000b240001057983 */ /* 0x000ee80000300800 */
[----:B------:R-:W2:Y:S04]  /*d8470*/  LDL.LU R18, [R1+0x150] ;  /* 0x0001500001127983 */ /* 0x000ea80000300800 */
[----:B------:R-:W2:Y:S04]  /*d8480*/  LDL.LU R25, [R1+0xb30] ;  /* 0x000b300001197983 */ /* 0x000ea80000300800 */
[----:B------:R-:W2:Y:S01]  /*d8490*/  LDL.LU R24, [R1+0x164] ;  /* 0x0001640001187983 */ /* 0x000ea20000300800 */
[----:B------:R-:W-:-:S02]  /*d84a0*/  LOP3.LUT P2, RZ, R26, 0x400000, RZ, 0xc0, !PT ;  /* 0x004000001aff7812 */ /* 0x000fc4000784c0ff */
[----:B------:R-:W-:Y:S01]  /*d84b0*/  LOP3.LUT P4, RZ, R26, 0x800000, RZ, 0xc0, !PT ;  /* 0x008000001aff7812 */ /* 0x000fe2000788c0ff */
[----:B------:R-:W-:Y:S01]  /*d84c0*/  IMAD.WIDE R2, R20, 0x2, R14 ;  /* 0x0000000214027825 */ /* 0x000fe200078e020e */
[C---:B------:R-:W-:Y:S02]  /*d84d0*/  LOP3.LUT P0, RZ, R26.reuse, 0x1000000, RZ, 0xc0, !PT ;  /* 0x010000001aff7812 */ /* 0x040fe4000780c0ff */
[----:B------:R-:W-:-:S07]  /*d84e0*/  LOP3.LUT P5, RZ, R26, 0x2000000, RZ, 0xc0, !PT ;  /* 0x020000001aff7812 */ /* 0x000fce00078ac0ff */
[----:B------:R0:W-:Y:S01]  /*d84f0*/  @P2 STG.E.U16 desc[UR60][R2.64], R28 ;  /* 0x0000001c02002986 */ /* 0x0001e2000c10153c */
[----:B------:R-:W-:Y:S01]  /*d8500*/  LOP3.LUT P3, RZ, R26, 0x4000000, RZ, 0xc0, !PT ;  /* 0x040000001aff7812 */ /* 0x000fe2000786c0ff */
[----:B0-----:R-:W-:Y:S01]  /*d8510*/  IMAD.WIDE R2, R22, 0x2, R16 ;  /* 0x0000000216027825 */ /* 0x001fe200078e0210 */
[----:B----4-:R-:W-:-:S04]  /*d8520*/  PRMT R28, R21, 0x7632, R28 ;  /* 0x00007632151c7816 */ /* 0x010fc8000000001c */
[----:B------:R0:W-:Y:S01]  /*d8530*/  @P4 STG.E.U16 desc[UR60][R2.64], R21 ;  /* 0x0000001502004986 */ /* 0x0001e2000c10153c */
[----:B------:R-:W-:Y:S01]  /*d8540*/  LOP3.LUT P1, RZ, R26, 0x8000000, RZ, 0xc0, !PT ;  /* 0x080000001aff7812 */ /* 0x000fe2000782c0ff */
[----:B0-----:R-:W-:Y:S01]  /*d8550*/  IMAD.WIDE R2, R22, 0x2, R14 ;  /* 0x0000000216027825 */ /* 0x001fe200078e020e */
[C---:B------:R-:W-:Y:S01]  /*d8560*/  LOP3.LUT P2, RZ, R26.reuse, 0x20000000, RZ, 0xc0, !PT ;  /* 0x200000001aff7812 */ /* 0x040fe2000784c0ff */
[----:B------:R-:W4:Y:S04]  /*d8570*/  LDL.LU R21, [R1+0x154] ;  /* 0x0001540001157983 */ /* 0x000f280000300800 */
[----:B------:R0:W-:Y:S01]  /*d8580*/  @P0 STG.E.U16 desc[UR60][R2.64], R28 ;  /* 0x0000001c02000986 */ /* 0x0001e2000c10153c */
[----:B------:R-:W-:-:S03]  /*d8590*/  LOP3.LUT P4, RZ, R26, 0x10000000, RZ, 0xc0, !PT ;  /* 0x100000001aff7812 */ /* 0x000fc6000788c0ff */
[----:B------:R-:W4:Y:S04]  /*d85a0*/  LDL.LU R20, [R1+0xb3c] ;  /* 0x000b3c0001147983 */ /* 0x000f280000300800 */
[----:B------:R-:W4:Y:S01]  /*d85b0*/  LDL.LU R22, [R1+0x168] ;  /* 0x0001680001167983 */ /* 0x000f220000300800 */
[----:B0-----:R-:W-:Y:S01]  /*d85c0*/  IMAD.WIDE R2, R4, 0x2, R16 ;  /* 0x0000000204027825 */ /* 0x001fe200078e0210 */
[----:B------:R-:W-:-:S04]  /*d85d0*/  PRMT R28, R23, 0x7632, R28 ;  /* 0x00007632171c7816 */ /* 0x000fc8000000001c */
[----:B------:R0:W-:Y:S01]  /*d85e0*/  @P5 STG.E.U16 desc[UR60][R2.64], R23 ;  /* 0x0000001702005986 */ /* 0x0001e2000c10153c */
[----:B------:R-:W-:Y:S01]  /*d85f0*/  LOP3.LUT P5, RZ, R26, 0x40000000, RZ, 0xc0, !PT ;  /* 0x400000001aff7812 */ /* 0x000fe200078ac0ff */
[----:B0-----:R-:W-:Y:S02]  /*d8600*/  IMAD.WIDE R2, R4, 0x2, R14 ;  /* 0x0000000204027825 */ /* 0x001fe400078e020e */
[----:B------:R-:W4:Y:S04]  /*d8610*/  LDL.LU R23, [R1+0xb44] ;  /* 0x000b440001177983 */ /* 0x000f280000300800 */
[----:B------:R3:W-:Y:S02]  /*d8620*/  @P3 STG.E.U16 desc[UR60][R2.64], R28 ;  /* 0x0000001c02003986 */ /* 0x0007e4000c10153c */
[----:B---3--:R-:W-:-:S04]  /*d8630*/  IMAD.WIDE R2, R5, 0x2, R16 ;  /* 0x0000000205027825 */ /* 0x008fc800078e0210 */
[----:B------:R-:W-:Y:S01]  /*d8640*/  IMAD.WIDE R4, R5, 0x2, R14 ;  /* 0x0000000205047825 */ /* 0x000fe200078e020e */
[----:B--2---:R-:W-:Y:S01]  /*d8650*/  PRMT R28, R18, 0x7632, R28 ;  /* 0x00007632121c7816 */ /* 0x004fe2000000001c */
[----:B------:R0:W-:Y:S04]  /*d8660*/  @P1 STG.E.U16 desc[UR60][R2.64], R18 ;  /* 0x0000001202001986 */ /* 0x0001e8000c10153c */
[----:B------:R1:W-:Y:S04]  /*d8670*/  @P4 STG.E.U16 desc[UR60][R4.64], R28 ;  /* 0x0000001c04004986 */ /* 0x0003e8000c10153c */
[----:B0-----:R-:W2:Y:S01]  /*d8680*/  LDL.LU.64 R2, [R1+0x2c50] ;  /* 0x002c500001027983 */ /* 0x001ea20000300a00 */
[----:B-1----:R-:W-:Y:S01]  /*d8690*/  IMAD.WIDE R4, R25, 0x2, R16 ;  /* 0x0000000219047825 */ /* 0x002fe200078e0210 */
[----:B------:R-:W-:-:S02]  /*d86a0*/  PRMT R28, R24, 0x7632, R28 ;  /* 0x00007632181c7816 */ /* 0x000fc4000000001c */
[----:B------:R-:W3:Y:S04]  /*d86b0*/  LDL.LU R19, [R1+0xb48] ;  /* 0x000b480001137983 */ /* 0x000ee80000300800 */
[----:B------:R0:W-:Y:S04]  /*d86c0*/  @P2 STG.E.U16 desc[UR60][R4.64], R24 ;  /* 0x0000001804002986 */ /* 0x0001e8000c10153c */
[----:B------:R-:W2:Y:S01]  /*d86d0*/  LDL.LU R18, [R1+0x2c4c] ;  /* 0x002c4c0001127983 */ /* 0x000ea20000300800 */
[----:B0-----:R-:W-:-:S03]  /*d86e0*/  IMAD.WIDE R4, R25, 0x2, R14 ;  /* 0x0000000219047825 */ /* 0x001fc600078e020e */
[----:B------:R-:W2:Y:S04]  /*d86f0*/  LDL.LU R25, [R1+0xb4c] ;  /* 0x000b4c0001197983 */ /* 0x000ea80000300800 */
[----:B------:R-:W4:Y:S04]  /*d8700*/  LDL.LU R24, [R1+0x2c48] ;  /* 0x002c480001187983 */ /* 0x000f280000300800 */
[----:B------:R0:W-:Y:S04]  /*d8710*/  @P5 STG.E.U16 desc[UR60][R4.64], R28 ;  /* 0x0000001c04005986 */ /* 0x0001e8000c10153c */
[----:B0-----:R-:W3:Y:S01]  /*d8720*/  LDL.LU R28, [R1+0xb38] ;  /* 0x000b3800011c7983 */ /* 0x001ee20000300800 */
[----:B------:R-:W-:-:S02]  /*d8730*/  LOP3.LUT P6, RZ, R11, 0x8, RZ, 0xc0, !PT ;  /* 0x000000080bff7812 */ /* 0x000fc400078cc0ff */
        /* <DEDUP_REMOVED lines=12> */
[----:B----4-:R-:W-:Y:S01]  /*d8800*/  PRMT R24, R21, 0x7632, R24 ;  /* 0x0000763215187816 */ /* 0x010fe20000000018 */
[----:B---3--:R-:W-:-:S10]  /*d8810*/  IMAD.WIDE R4, R28, 0x2, R16 ;  /* 0x000000021c047825 */ /* 0x008fd400078e0210 */
[----:B------:R0:W-:Y:S04]  /*d8820*/  @P6 STG.E.U16 desc[UR60][R4.64], R21 ;  /* 0x0000001504006986 */ /* 0x0001e8000c10153c */
[----:B0-----:R-:W3:Y:S04]  /*d8830*/  LDL.LU.64 R4, [R1+0x2c40] ;  /* 0x002c400001047983 */ /* 0x001ee80000300a00 */
[----:B------:R-:W4:Y:S01]  /*d8840*/  LDL.LU R21, [R1+0x2c3c] ;  /* 0x002c3c0001157983 */ /* 0x000f220000300800 */
[----:B------:R-:W-:Y:S01]  /*d8850*/  LOP3.LUT P6, RZ, R29, 0x1, RZ, 0xc0, !PT ;  /* 0x000000011dff7812 */ /* 0x000fe200078cc0ff */
[----:B------:R-:W-:-:S12]  /*d8860*/  IMAD.WIDE R28, R28, 0x2, R14 ;  /* 0x000000021c1c7825 */ /* 0x000fd800078e020e */
[----:B------:R0:W-:Y:S01]  /*d8870*/  @P6 STG.E.U16 desc[UR60][R28.64], R24 ;  /* 0x000000181c006986 */ /* 0x0001e2000c10153c */
[C---:B------:R-:W-:Y:S01]  /*d8880*/  LOP3.LUT P6, RZ, R27.reuse, 0x80000000, RZ, 0xc0, !PT ;  /* 0x800000001bff7812 */ /* 0x040fe200078cc0ff */
[C---:B0-----:R-:W-:Y:S02]  /*d8890*/  IMAD.WIDE R28, R20.reuse, 0x2, R16 ;  /* 0x00000002141c7825 */ /* 0x041fe400078e0210 */
[----:B------:R-:W3:Y:S10]  /*d88a0*/  LDL.LU R24, [R1+0xb50] ;  /* 0x000b500001187983 */ /* 0x000ef40000300800 */
[----:B------:R0:W-:Y:S01]  /*d88b0*/  @P6 STG.E.U16 desc[UR60][R28.64], R22 ;  /* 0x000000161c006986 */ /* 0x0001e2000c10153c */
[----:B------:R-:W-:Y:S01]  /*d88c0*/  LOP3.LUT P6, RZ, R27, 0x40000000, RZ, 0xc0, !PT ;  /* 0x400000001bff7812 */ /* 0x000fe200078cc0ff */
[----:B0-----:R-:W-:-:S02]  /*d88d0*/  IMAD.WIDE R28, R20, 0x2, R14 ;  /* 0x00000002141c7825 */ /* 0x001fc400078e020e */
[----:B------:R-:W3:Y:S01]  /*d88e0*/  LDL.LU R20, [R1+0x2c38] ;  /* 0x002c380001147983 */ /* 0x000ee20000300800 */
[----:B----4-:R-:W-:-:S03]  /*d88f0*/  PRMT R21, R22, 0x7632, R21 ;  /* 0x0000763216157816 */ /* 0x010fc60000000015 */
[----:B------:R-:W4:Y:S06]  /*d8900*/  LDL.LU R22, [R1+0x2c34] ;  /* 0x002c340001167983 */ /* 0x000f2c0000300800 */
[----:B------:R0:W-:Y:S04]  /*d8910*/  @P6 STG.E.U16 desc[UR60][R28.64], R21 ;  /* 0x000000151c006986 */ /* 0x0001e8000c10153c */
[----:B0-----:R-:W2:Y:S01]  /*d8920*/  LDL.LU R21, [R1+0x2c30] ;  /* 0x002c300001157983 */ /* 0x001ea20000300800 */
[----:B------:R-:W-:Y:S01]  /*d8930*/  LOP3.LUT P6, RZ, R27, 0x20000000, RZ, 0xc0, !PT ;  /* 0x200000001bff7812 */ /* 0x000fe200078cc0ff */
[----:B------:R-:W-:Y:S01]  /*d8940*/  IMAD.WIDE R28, R23, 0x2, R16 ;  /* 0x00000002171c7825 */ /* 0x000fe200078e0210 */
[----:B------:R-:W-:-:S02]  /*d8950*/  LOP3.LUT P0, RZ, R11, 0x10, RZ, 0xc0, !PT ;  /* 0x000000100bff7812 */ /* 0x000fc4000780c0ff */
[----:B------:R-:W-:-:S09]  /*d8960*/  LOP3.LUT P3, RZ, R11, 0x20, RZ, 0xc0, !PT ;  /* 0x000000200bff7812 */ /* 0x000fd2000786c0ff */
[----:B--2---:R0:W-:Y:S01]  /*d8970*/  @P6 STG.E.U16 desc[UR60][R28.64], R21 ;  /* 0x000000151c006986 */ /* 0x0041e2000c10153c */
[----:B------:R-:W-:Y:S01]  /*d8980*/  PRMT R13, R21, 0x7632, R13 ;  /* 0x00007632150d7816 */ /* 0x000fe2000000000d */
[----:B0-----:R-:W-:Y:S02]  /*d8990*/  IMAD.WIDE R28, R23, 0x2, R14 ;  /* 0x00000002171c7825 */ /* 0x001fe400078e020e */
[----:B------:R-:W2:Y:S04]  /*d89a0*/  LDL.LU R23, [R1+0x2c2c] ;  /* 0x002c2c0001177983 */ /* 0x000ea80000300800 */
[----:B------:R-:W3:Y:S01]  /*d89b0*/  LDL.LU R21, [R1+0x2c28] ;  /* 0x002c280001157983 */ /* 0x000ee20000300800 */
[----:B------:R-:W-:-:S03]  /*d89c0*/  LOP3.LUT P1, RZ, R11, 0x40, RZ, 0xc0, !PT ;  /* 0x000000400bff7812 */ /* 0x000fc6000782c0ff */
[----:B------:R0:W-:Y:S01]  /*d89d0*/  @P0 STG.E.U16 desc[UR60][R28.64], R13 ;  /* 0x0000000d1c000986 */ /* 0x0001e2000c10153c */
[----:B------:R-:W-:Y:S01]  /*d89e0*/  LOP3.LUT P4, RZ, R11, 0x80, RZ, 0xc0, !PT ;  /* 0x000000800bff7812 */ /* 0x000fe2000788c0ff */
[----:B0-----:R-:W-:Y:S01]  /*d89f0*/  IMAD.WIDE R28, R19, 0x2, R16 ;  /* 0x00000002131c7825 */ /* 0x001fe200078e0210 */
[C---:B------:R-:W-:Y:S02]  /*d8a00*/  LOP3.LUT P2, RZ, R11.reuse, 0x100, RZ, 0xc0, !PT ;  /* 0x000001000bff7812 */ /* 0x040fe4000784c0ff */
[----:B------:R-:W-:Y:S02]  /*d8a10*/  LOP3.LUT P6, RZ, R11, 0x80000, RZ, 0xc0, !PT ;  /* 0x000800000bff7812 */ /* 0x000fe400078cc0ff */
[----:B---3--:R0:W-:Y:S01]  /*d8a20*/  @P3 STG.E.U16 desc[UR60][R28.64], R21 ;  /* 0x000000151c003986 */ /* 0x0081e2000c10153c */
[----:B------:R-:W-:Y:S01]  /*d8a30*/  PRMT R6, R21, 0x7632, R6 ;  /* 0x0000763215067816 */ /* 0x000fe20000000006 */
[----:B0-----:R-:W-:Y:S02]  /*d8a40*/  IMAD.WIDE R28, R19, 0x2, R14 ;  /* 0x00000002131c7825 */ /* 0x001fe400078e020e */
[----:B------:R-:W3:Y:S04]  /*d8a50*/  LDL.LU R21, [R1+0x2c24] ;  /* 0x002c240001157983 */ /* 0x000ee80000300800 */
[----:B------:R0:W-:Y:S01]  /*d8a60*/  @P1 STG.E.U16 desc[UR60][R28.64], R6 ;  /* 0x000000061c001986 */ /* 0x0001e2000c10153c */
[----:B--2---:R-:W-:-:S03]  /*d8a70*/  PRMT R0, R23, 0x7632, R0 ;  /* 0x0000763217007816 */ /* 0x004fc60000000000 */
[----:B0-----:R-:W2:Y:S01]  /*d8a80*/  LDL.LU R6, [R1+0xb54] ;  /* 0x000b540001067983 */ /* 0x001ea20000300800 */
[----:B------:R-:W-:-:S05]  /*d8a90*/  IMAD.WIDE R28, R25, 0x2, R16 ;  /* 0x00000002191c7825 */ /* 0x000fca00078e0210 */
[----:B------:R0:W-:Y:S02]  /*d8aa0*/  @P4 STG.E.U16 desc[UR60][R28.64], R23 ;  /* 0x000000171c004986 */ /* 0x0001e4000c10153c */
[----:B0-----:R-:W-:-:S05]  /*d8ab0*/  IMAD.WIDE R28, R25, 0x2, R14 ;  /* 0x00000002191c7825 */ /* 0x001fca00078e020e */
[----:B------:R0:W-:Y:S04]  /*d8ac0*/  @P2 STG.E.U16 desc[UR60][R28.64], R0 ;  /* 0x000000001c002986 */ /* 0x0001e8000c10153c */
[----:B0-----:R-:W3:Y:S04]  /*d8ad0*/  LDL.LU R0, [R1+0xb58] ;  /* 0x000b580001007983 */ /* 0x001ee80000300800 */
[----:B------:R-:W3:Y:S04]  /*d8ae0*/  LDL.LU R25, [R1+0x184] ;  /* 0x0001840001197983 */ /* 0x000ee80000300800 */
[----:B------:R-:W3:Y:S04]  /*d8af0*/  LDL.LU R23, [R1+0xb5c] ;  /* 0x000b5c0001177983 */ /* 0x000ee80000300800 */
[----:B------:R-:W3:Y:S01]  /*d8b00*/  LDL.LU R19, [R1+0x174] ;  /* 0x0001740001137983 */ /* 0x000ee20000300800 */
[----:B------:R-:W-:-:S02]  /*d8b10*/  LOP3.LUT R27, R27, 0xfdffffff, RZ, 0xc0, !PT ;  /* 0xfdffffff1b1b7812 */ /* 0x000fc400078ec0ff */
[----:B------:R-:W-:Y:S02]  /*d8b20*/  LOP3.LUT P5, RZ, R11, 0x200, RZ, 0xc0, !PT ;  /* 0x000002000bff7812 */ /* 0x000fe400078ac0ff */
[----:B------:R-:W-:Y:S02]  /*d8b30*/  @P6 LOP3.LUT R27, R27, 0x2000000, RZ, 0xfc, !PT ;  /* 0x020000001b1b6812 */ /* 0x000fe400078efcff */
[C---:B------:R-:W-:Y:S02]  /*d8b40*/  LOP3.LUT P6, RZ, R11.reuse, 0x40000, RZ, 0xc0, !PT ;  /* 0x000400000bff7812 */ /* 0x040fe400078cc0ff */
[C---:B------:R-:W-:Y:S01]  /*d8b50*/  LOP3.LUT P3, RZ, R11.reuse, 0x400, RZ, 0xc0, !PT ;  /* 0x000004000bff7812 */ /* 0x040fe2000786c0ff */
[----:B------:R-:W-:Y:S01]  /*d8b60*/  IMAD.WIDE R28, R24, 0x2, R16 ;  /* 0x00000002181c7825 */ /* 0x000fe200078e0210 */
[----:B------:R-:W-:Y:S02]  /*d8b70*/  LOP3.LUT P0, RZ, R11, 0x800, RZ, 0xc0, !PT ;  /* 0x000008000bff7812 */ /* 0x000fe4000780c0ff */
[----:B------:R-:W-:-:S02]  /*d8b80*/  LOP3.LUT R27, R27, 0xfbffffff, RZ, 0xc0, !PT ;  /* 0xfbffffff1b1b7812 */ /* 0x000fc400078ec0ff */
[----:B----4-:R-:W-:Y:S01]  /*d8b90*/  PRMT R4, R22, 0x7632, R4 ;  /* 0x0000763216047816 */ /* 0x010fe20000000004 */
[----:B------:R0:W-:Y:S01]  /*d8ba0*/  @P5 STG.E.U16 desc[UR60][R28.64], R22 ;  /* 0x000000161c005986 */ /* 0x0001e2000c10153c */
[----:B------:R-:W-:-:S03]  /*d8bb0*/  LOP3.LUT P4, RZ, R11, 0x1000, RZ, 0xc0, !PT ;  /* 0x000010000bff7812 */ /* 0x000fc6000788c0ff */
[----:B------:R-:W-:Y:S02]  /*d8bc0*/  @P6 LOP3.LUT R27, R27, 0x4000000, RZ, 0xfc, !PT ;  /* 0x040000001b1b6812 */ /* 0x000fe400078efcff */
[C---:B------:R-:W-:Y:S01]  /*d8bd0*/  LOP3.LUT P6, RZ, R11.reuse, 0x20000, RZ, 0xc0, !PT ;  /* 0x000200000bff7812 */ /* 0x040fe200078cc0ff */
[----:B0-----:R-:W-:Y:S01]  /*d8be0*/  IMAD.WIDE R28, R24, 0x2, R14 ;  /* 0x00000002181c7825 */ /* 0x001fe200078e020e */
[----:B------:R-:W-:Y:S01]  /*d8bf0*/  LOP3.LUT P1, RZ, R11, 0x2000, RZ, 0xc0, !PT ;  /* 0x000020000bff7812 */ /* 0x000fe2000782c0ff */
[----:B------:R-:W4:Y:S04]  /*d8c00*/  LDL.LU R22, [R1+0x2c20] ;  /* 0x002c200001167983 */ /* 0x000f280000300800 */
[----:B------:R0:W-:Y:S01]  /*d8c10*/  @P3 STG.E.U16 desc[UR60][R28.64], R4 ;  /* 0x000000041c003986 */ /* 0x0001e2000c10153c */
[----:B------:R-:W-:-:S02]  /*d8c20*/  LOP3.LUT R27, R27, 0xf7ffffff, RZ, 0xc0, !PT ;  /* 0xf7ffffff1b1b7812 */ /* 0x000fc400078ec0ff */
[----:B------:R-:W-:-:S03]  /*d8c30*/  PRMT R5, R20, 0x7632, R5 ;  /* 0x0000763214057816 */ /* 0x000fc60000000005 */
[----:B------:R-:W-:Y:S02]  /*d8c40*/  @P6 LOP3.LUT R27, R27, 0x8000000, RZ, 0xfc, !PT ;  /* 0x080000001b1b6812 */ /* 0x000fe400078efcff */
[C---:B------:R-:W-:Y:S01]  /*d8c50*/  LOP3.LUT P6, RZ, R11.reuse, 0x10000, RZ, 0xc0, !PT ;  /* 0x000100000bff7812 */ /* 0x040fe200078cc0ff */
[----:B0-----:R-:W4:Y:S04]  /*d8c60*/  LDL.LU R4, [R1+0xb60] ;  /* 0x000b600001047983 */ /* 0x001f280000300800 */
[----:B------:R-:W4:Y:S01]  /*d8c70*/  LDL.LU R24, [R1+0x188] ;  /* 0x0001880001187983 */ /* 0x000f220000300800 */
[----:B------:R-:W-:Y:S02]  /*d8c80*/  LOP3.LUT P5, RZ, R11, 0x4000, RZ, 0xc0, !PT ;  /* 0x000040000bff7812 */ /* 0x000fe400078ac0ff */
[----:B------:R-:W-:-:S05]  /*d8c90*/  LOP3.LUT R27, R27, 0xefffffff, RZ, 0xc0, !PT ;  /* 0xefffffff1b1b7812 */ /* 0x000fca00078ec0ff */
[----:B------:R-:W-:Y:S02]  /*d8ca0*/  @P6 LOP3.LUT R27, R27, 0x10000000, RZ, 0xfc, !PT ;  /* 0x100000001b1b6812 */ /* 0x000fe400078efcff */
[----:B------:R-:W-:Y:S01]  /*d8cb0*/  LOP3.LUT P6, RZ, R11, 0x8000, RZ, 0xc0, !PT ;  /* 0x000080000bff7812 */ /* 0x000fe200078cc0ff */
[----:B--2---:R-:W-:-:S05]  /*d8cc0*/  IMAD.WIDE R28, R6, 0x2, R16 ;  /* 0x00000002061c7825 */ /* 0x004fca00078e0210 */
[----:B------:R0:W-:Y:S02]  /*d8cd0*/  @P0 STG.E.U16 desc[UR60][R28.64], R20 ;  /* 0x000000141c000986 */ /* 0x0001e4000c10153c */
[----:B0-----:R-:W-:Y:S02]  /*d8ce0*/  IMAD.WIDE R28, R6, 0x2, R14 ;  /* 0x00000002061c7825 */ /* 0x001fe400078e020e */
[----:B------:R-:W2:Y:S04]  /*d8cf0*/  LDL.LU R6, [R1+0xb64] ;  /* 0x000b640001067983 */ /* 0x000ea80000300800 */
[----:B------:R3:W-:Y:S04]  /*d8d00*/  @P4 STG.E.U16 desc[UR60][R28.64], R5 ;  /* 0x000000051c004986 */ /* 0x0007e8000c10153c */
[----:B------:R-:W2:Y:S04]  /*d8d10*/  LDL.LU R20, [R1+0x2c1c] ;  /* 0x002c1c0001147983 */ /* 0x000ea80000300800 */
[----:B------:R-:W2:Y:S01]  /*d8d20*/  LDL.LU R13, [R1+0xb68] ;  /* 0x000b6800010d7983 */ /* 0x000ea20000300800 */
[----:B---3--:R-:W-:-:S03]  /*d8d30*/  IMAD.WIDE R28, R0, 0x2, R16 ;  /* 0x00000002001c7825 */ /* 0x008fc600078e0210 */
[----:B------:R-:W3:Y:S04]  /*d8d40*/  LDL.LU R5, [R1+0x18c] ;  /* 0x00018c0001057983 */ /* 0x000ee80000300800 */
[----:B------:R0:W-:Y:S01]  /*d8d50*/  @P1 STG.E.U16 desc[UR60][R28.64], R25 ;  /* 0x000000191c001986 */ /* 0x0001e2000c10153c */
[----:B------:R-:W-:Y:S01]  /*d8d60*/  PRMT R18, R25, 0x7632, R18 ;  /* 0x0000763219127816 */ /* 0x000fe20000000012 */
[----:B0-----:R-:W-:Y:S02]  /*d8d70*/  IMAD.WIDE R28, R0, 0x2, R14 ;  /* 0x00000002001c7825 */ /* 0x001fe400078e020e */
[----:B------:R-:W4:Y:S04]  /*d8d80*/  LDL.LU R0, [R1+0x2c18] ;  /* 0x002c180001007983 */ /* 0x000f280000300800 */
[----:B------:R0:W-:Y:S02]  /*d8d90*/  @P5 STG.E.U16 desc[UR60][R28.64], R18 ;  /* 0x000000121c005986 */ /* 0x0001e4000c10153c */
[----:B0-----:R-:W-:-:S02]  /*d8da0*/  IMAD.WIDE R28, R23, 0x2, R16 ;  /* 0x00000002171c7825 */ /* 0x001fc400078e0210 */
[----:B------:R-:W3:Y:S04]  /*d8db0*/  LDL.LU R18, [R1+0xb6c] ;  /* 0x000b6c0001127983 */ /* 0x000ee80000300800 */
[----:B------:R0:W-:Y:S04]  /*d8dc0*/  @P6 STG.E.U16 desc[UR60][R28.64], R19 ;  /* 0x000000131c006986 */ /* 0x0001e8000c10153c */
[----:B------:R-:W3:Y:S01]  /*d8dd0*/  LDL.LU R25, [R1+0x17c] ;  /* 0x00017c0001197983 */ /* 0x000ee20000300800 */
[----:B0-----:R-:W-:-:S03]  /*d8de0*/  IMAD.WIDE R28, R23, 0x2, R14 ;  /* 0x00000002171c7825 */ /* 0x001fc600078e020e */
[----:B------:R-:W2:Y:S01]  /*d8df0*/  LDL.LU R23, [R1+0x2c14] ;  /* 0x002c140001177983 */ /* 0x000ea20000300800 */
[----:B------:R-:W-:Y:S02]  /*d8e00*/  LOP3.LUT P6, RZ, R27, 0x10000000, RZ, 0xc0, !PT ;  /* 0x100000001bff7812 */ /* 0x000fe400078cc0ff */
[----:B----4-:R-:W-:-:S11]  /*d8e10*/  PRMT R0, R19, 0x7632, R0 ;  /* 0x0000763213007816 */ /* 0x010fd60000000000 */
[----:B------:R0:W-:Y:S01]  /*d8e20*/  @P6 STG.E.U16 desc[UR60][R28.64], R0 ;  /* 0x000000001c006986 */ /* 0x0001e2000c10153c */
[----:B------:R-:W-:Y:S01]  /*d8e30*/  LOP3.LUT P6, RZ, R27, 0x8000000, RZ, 0xc0, !PT ;  /* 0x080000001bff7812 */ /* 0x000fe200078cc0ff */
[C---:B0-----:R-:W-:Y:S02]  /*d8e40*/  IMAD.WIDE R28, R4.reuse, 0x2, R16 ;  /* 0x00000002041c7825 */ /* 0x041fe400078e0210 */
[----:B------:R-:W4:Y:S10]  /*d8e50*/  LDL.LU R0, [R1+0xb70] ;  /* 0x000b700001007983 */ /* 0x000f340000300800 */
[----:B------:R0:W-:Y:S04]  /*d8e60*/  @P6 STG.E.U16 desc[UR60][R28.64], R24 ;  /* 0x000000181c006986 */ /* 0x0001e8000c10153c */
[----:B------:R-:W4:Y:S01]  /*d8e70*/  LDL.LU R19, [R1+0x1a0] ;  /* 0x0001a00001137983 */ /* 0x000f220000300800 */
[----:B0-----:R-:W-:Y:S01]  /*d8e80*/  IMAD.WIDE R28, R4, 0x2, R14 ;  /* 0x00000002041c7825 */ /* 0x001fe200078e020e */
[----:B--2---:R-:W-:-:S02]  /*d8e90*/  PRMT R23, R24, 0x7632, R23 ;  /* 0x0000763218177816 */ /* 0x004fc40000000017 */
[----:B------:R-:W3:Y:S04]  /*d8ea0*/  LDL.LU R4, [R1+0x2c10] ;  /* 0x002c100001047983 */ /* 0x000ee80000300800 */
[----:B------:R-:W2:Y:S01]  /*d8eb0*/  LDL.LU R24, [R1+0x2c0c] ;  /* 0x002c0c0001187983 */ /* 0x000ea20000300800 */
[----:B------:R-:W-:-:S13]  /*d8ec0*/  LOP3.LUT P6, RZ, R27, 0x4000000, RZ, 0xc0, !PT ;  /* 0x040000001bff7812 */ /* 0x000fda00078cc0ff */
[----:B------:R0:W-:Y:S01]  /*d8ed0*/  @P6 STG.E.U16 desc[UR60][R28.64], R23 ;  /* 0x000000171c006986 */ /* 0x0001e2000c10153c */
[----:B------:R-:W-:Y:S01]  /*d8ee0*/  LOP3.LUT P6, RZ, R27, 0x2000000, RZ, 0xc0, !PT ;  /* 0x020000001bff7812 */ /* 0x000fe200078cc0ff */
[----:B0-----:R-:W-:Y:S02]  /*d8ef0*/  IMAD.WIDE R28, R6, 0x2, R16 ;  /* 0x00000002061c7825 */ /* 0x001fe400078e0210 */
[----:B------:R-:W4:Y:S01]  /*d8f00*/  LDL.LU R23, [R1+0x2c08] ;  /* 0x002c080001177983 */ /* 0x000f220000300800 */
[----:B------:R-:W-:Y:S02]  /*d8f10*/  LOP3.LUT P2, RZ, R11, 0x100000, RZ, 0xc0, !PT ;  /* 0x001000000bff7812 */ /* 0x000fe4000784c0ff */
[----:B------:R-:W-:-:S07]  /*d8f20*/  LOP3.LUT P3, RZ, R21, 0x400000, RZ, 0xc0, !PT ;  /* 0x0040000015ff7812 */ /* 0x000fce000786c0ff */
[----:B--2---:R0:W-:Y:S02]  /*d8f30*/  @P6 STG.E.U16 desc[UR60][R28.64], R24 ;  /* 0x000000181c006986 */ /* 0x0041e4000c10153c */
[----:B0-----:R-:W-:Y:S02]  /*d8f40*/  IMAD.WIDE R28, R6, 0x2, R14 ;  /* 0x00000002061c7825 */ /* 0x001fe400078e020e */
[----:B------:R-:W2:Y:S01]  /*d8f50*/  LDL.LU R6, [R1+0x2c04] ;  /* 0x002c040001067983 */ /* 0x000ea20000300800 */
[----:B------:R-:W-:Y:S02]  /*d8f60*/  PRMT R10, R24, 0x7632, R10 ;  /* 0x00007632180a7816 */ /* 0x000fe4000000000a */
[----:B------:R-:W-:Y:S01]  /*d8f70*/  LOP3.LUT P0, RZ, R21, 0x1000000, RZ, 0xc0, !PT ;  /* 0x0100000015ff7812 */ /* 0x000fe2000780c0ff */
[----:B------:R-:W2:Y:S04]  /*d8f80*/  LDL.LU R24, [R1+0x2c00] ;  /* 0x002c000001187983 */ /* 0x000ea80000300800 */
[----:B------:R0:W-:Y:S01]  /*d8f90*/  @P2 STG.E.U16 desc[UR60][R28.64], R10 ;  /* 0x0000000a1c002986 */ /* 0x0001e2000c10153c */
[----:B------:R-:W-:-:S02]  /*d8fa0*/  LOP3.LUT P4, RZ, R22, 0x400000, RZ, 0xc0, !PT ;  /* 0x0040000016ff7812 */ /* 0x000fc4000788c0ff */
[----:B---3--:R-:W-:Y:S01]  /*d8fb0*/  PRMT R4, R5, 0x7632, R4 ;  /* 0x0000763205047816 */ /* 0x008fe20000000004 */
[----:B0-----:R-:W-:-:S05]  /*d8fc0*/  IMAD.WIDE R28, R13, 0x2, R16 ;  /* 0x000000020d1c7825 */ /* 0x001fca00078e0210 */
[----:B------:R0:W-:Y:S01]  /*d8fd0*/  @P3 STG.E.U16 desc[UR60][R28.64], R5 ;  /* 0x000000051c003986 */ /* 0x0001e2000c10153c */
[----:B------:R-:W-:Y:S01]  /*d8fe0*/  LOP3.LUT P1, RZ, R22, 0x1000000, RZ, 0xc0, !PT ;  /* 0x0100000016ff7812 */ /* 0x000fe2000782c0ff */
[----:B0-----:R-:W-:Y:S01]  /*d8ff0*/  IMAD.WIDE R28, R13, 0x2, R14 ;  /* 0x000000020d1c7825 */ /* 0x001fe200078e020e */
[----:B------:R-:W-:Y:S01]  /*d9000*/  LOP3.LUT P5, RZ, R20, 0x1000000, RZ, 0xc0, !PT ;  /* 0x0100000014ff7812 */ /* 0x000fe200078ac0ff */
[----:B------:R-:W3:Y:S04]  /*d9010*/  LDL.LU R13, [R1+0xb74] ;  /* 0x000b7400010d7983 */ /* 0x000ee80000300800 */
[----:B------:R0:W-:Y:S01]  /*d9020*/  @P0 STG.E.U16 desc[UR60][R28.64], R4 ;  /* 0x000000041c000986 */ /* 0x0001e2000c10153c */
[----:B------:R-:W-:-:S03]  /*d9030*/  PRMT R2, R25, 0x7632, R2 ;  /* 0x0000763219027816 */ /* 0x000fc60000000002 */
[----:B------:R-:W3:Y:S01]  /*d9040*/  LDL.LU R5, [R1+0x190] ;  /* 0x0001900001057983 */ /* 0x000ee20000300800 */
[----:B0-----:R-:W-:-:S05]  /*d9050*/  IMAD.WIDE R28, R18, 0x2, R16 ;  /* 0x00000002121c7825 */ /* 0x001fca00078e0210 */
[----:B------:R0:W-:Y:S02]  /*d9060*/  @P4 STG.E.U16 desc[UR60][R28.64], R25 ;  /* 0x000000191c004986 */ /* 0x0001e4000c10153c */
[----:B0-----:R-:W-:-:S05]  /*d9070*/  IMAD.WIDE R28, R18, 0x2, R14 ;  /* 0x00000002121c7825 */ /* 0x001fca00078e020e */
[----:B------:R4:W-:Y:S02]  /*d9080*/  @P1 STG.E.U16 desc[UR60][R28.64], R2 ;  /* 0x000000021c001986 */ /* 0x0009e4000c10153c */
[C---:B----4-:R-:W-:Y:S02]  /*d9090*/  IMAD.WIDE R28, R0.reuse, 0x2, R16 ;  /* 0x00000002001c7825 */ /* 0x050fe400078e0210 */
[----:B------:R-:W4:Y:S04]  /*d90a0*/  LDL.LU R2, [R1+0xb78] ;  /* 0x000b780001027983 */ /* 0x000f280000300800 */
[----:B------:R-:W4:Y:S04]  /*d90b0*/  LDL.LU R18, [R1+0x1a4] ;  /* 0x0001a40001127983 */ /* 0x000f280000300800 */
[----:B------:R-:W4:Y:S04]  /*d90c0*/  LDL.LU R25, [R1+0xb7c] ;  /* 0x000b7c0001197983 */ /* 0x000f280000300800 */
[----:B------:R-:W4:Y:S04]  /*d90d0*/  LDL.LU R10, [R1+0x194] ;  /* 0x00019400010a7983 */ /* 0x000f280000300800 */
[----:B------:R0:W-:Y:S04]  /*d90e0*/  @P5 STG.E.U16 desc[UR60][R28.64], R19 ;  /* 0x000000131c005986 */ /* 0x0001e8000c10153c */
[----:B------:R-:W4:Y:S01]  /*d90f0*/  LDL.LU R4, [R1+0xb80] ;  /* 0x000b800001047983 */ /* 0x000f220000300800 */
[----:B0-----:R-:W-:-:S03]  /*d9100*/  IMAD.WIDE R28, R0, 0x2, R14 ;  /* 0x00000002001c7825 */ /* 0x001fc600078e020e */
[----:B------:R-:W4:Y:S01]  /*d9110*/  LDL.LU R0, [R1+0x1a8] ;  /* 0x0001a80001007983 */ /* 0x000f220000300800 */
[----:B--2---:R-:W-:-:S03]  /*d9120*/  PRMT R6, R19, 0x7632, R6 ;  /* 0x0000763213067816 */ /* 0x004fc60000000006 */
[----:B------:R-:W2:Y:S01]  /*d9130*/  LDL.LU R19, [R1+0x2bfc] ;  /* 0x002bfc0001137983 */ /* 0x000ea20000300800 */
[----:B------:R-:W-:Y:S02]  /*d9140*/  LOP3.LUT P3, RZ, R20, 0x4000000, RZ, 0xc0, !PT ;  /* 0x0400000014ff7812 */ /* 0x000fe4000786c0ff */
[----:B------:R-:W-:-:S11]  /*d9150*/  LOP3.LUT P2, RZ, R23, 0x100000, RZ, 0xc0, !PT ;  /* 0x0010000017ff7812 */ /* 0x000fd6000784c0ff */
[----:B------:R0:W-:Y:S04]  /*d9160*/  @P3 STG.E.U16 desc[UR60][R28.64], R6 ;  /* 0x000000061c003986 */ /* 0x0001e8000c10153c */
[----:B0-----:R-:W4:Y:S01]  /*d9170*/  LDL.LU R6, [R1+0xb84] ;  /* 0x000b840001067983 */ /* 0x001f220000300800 */
[----:B---3--:R-:W-:-:S05]  /*d9180*/  IMAD.WIDE R28, R13, 0x2, R16 ;  /* 0x000000020d1c7825 */ /* 0x008fca00078e0210 */
[----:B------:R0:W-:Y:S02]  /*d9190*/  @P2 STG.E.U16 desc[UR60][R28.64], R5 ;  /* 0x000000051c002986 */ /* 0x0001e4000c10153c */
[----:B0-----:R-:W-:Y:S02]  /*d91a0*/  IMAD.WIDE R28, R13, 0x2, R14 ;  /* 0x000000020d1c7825 */ /* 0x001fe400078e020e */
[----:B------:R-:W3:Y:S01]  /*d91b0*/  LDL.LU R13, [R1+0x2bf8] ;  /* 0x002bf800010d7983 */ /* 0x000ee20000300800 */
[----:B--2---:R-:W-:-:S03]  /*d91c0*/  PRMT R19, R5, 0x7632, R19 ;  /* 0x0000763205137816 */ /* 0x004fc60000000013 */
[----:B------:R-:W2:Y:S01]  /*d91d0*/  LDL.LU R5, [R1+0x2bf4] ;  /* 0x002bf40001057983 */ /* 0x000ea20000300800 */
[----:B------:R-:W-:Y:S02]  /*d91e0*/  LOP3.LUT P6, RZ, R22, 0x2000000, RZ, 0xc0, !PT ;  /* 0x0200000016ff7812 */ /* 0x000fe400078cc0ff */
[----:B------:R-:W-:-:S11]  /*d91f0*/  LOP3.LUT R27, R27, 0xffdfffff, RZ, 0xc0, !PT ;  /* 0xffdfffff1b1b7812 */ /* 0x000fd600078ec0ff */
[----:B------:R-:W-:Y:S02]  /*d9200*/  @P6 LOP3.LUT R27, R27, 0x200000, RZ, 0xfc, !PT ;  /* 0x002000001b1b6812 */ /* 0x000fe400078efcff */
[----:B------:R-:W-:Y:S02]  /*d9210*/  LOP3.LUT P6, RZ, R21, 0x4000000, RZ, 0xc0, !PT ;  /* 0x0400000015ff7812 */ /* 0x000fe400078cc0ff */
[----:B------:R-:W-:-:S11]  /*d9220*/  LOP3.LUT R27, R27, 0xffbfffff, RZ, 0xc0, !PT ;  /* 0xffbfffff1b1b7812 */ /* 0x000fd600078ec0ff */
[----:B------:R-:W-:Y:S02]  /*d9230*/  @P6 LOP3.LUT R27, R27, 0x400000, RZ, 0xfc, !PT ;  /* 0x004000001b1b6812 */ /* 0x000fe400078efcff */
[----:B------:R-:W-:Y:S02]  /*d9240*/  LOP3.LUT P6, RZ, R21, 0x2000000, RZ, 0xc0, !PT ;  /* 0x0200000015ff7812 */ /* 0x000fe400078cc0ff */
[----:B------:R-:W-:Y:S02]  /*d9250*/  LOP3.LUT R27, R27, 0xff7fffff, RZ, 0xc0, !PT ;  /* 0xff7fffff1b1b7812 */ /* 0x000fe400078ec0ff */
[----:B------:R-:W-:Y:S02]  /*d9260*/  LOP3.LUT P4, RZ, R23, 0x400000, RZ, 0xc0, !PT ;  /* 0x0040000017ff7812 */ /* 0x000fe4000788c0ff */
[----:B------:R-:W-:-:S07]  /*d9270*/  LOP3.LUT P0, RZ, R24, 0x40000, RZ, 0xc0, !PT ;  /* 0x0004000018ff7812 */ /* 0x000fce000780c0ff */
[----:B------:R-:W-:Y:S02]  /*d9280*/  @P6 LOP3.LUT R27, R27, 0x800000, RZ, 0xfc, !PT ;  /* 0x008000001b1b6812 */ /* 0x000fe400078efcff */
[----:B------:R-:W-:Y:S02]  /*d9290*/  LOP3.LUT P6, RZ, R23, 0x1000000, RZ, 0xc0, !PT ;  /* 0x0100000017ff7812 */ /* 0x000fe400078cc0ff */
[----:B------:R-:W-:Y:S01]  /*d92a0*/  LOP3.LUT P5, RZ, R24, 0x100000, RZ, 0xc0, !PT ;  /* 0x0010000018ff7812 */ /* 0x000fe200078ac0ff */
[----:B------:R4:W-:Y:S01]  /*d92b0*/  @P4 STG.E.U16 desc[UR60][R28.64], R19 ;  /* 0x000000131c004986 */ /* 0x0009e2000c10153c */
[----:B------:R-:W-:Y:S01]  /*d92c0*/  LOP3.LUT R27, R27, 0xfeffffff, RZ, 0xc0, !PT ;  /* 0xfeffffff1b1b7812 */ /* 0x000fe200078ec0ff */
[----:B----4-:R-:W-:-:S08]  /*d92d0*/  IMAD.WIDE R28, R2, 0x2, R16 ;  /* 0x00000002021c7825 */ /* 0x010fd000078e0210 */
[----:B------:R-:W-:Y:S01]  /*d92e0*/  @P6 LOP3.LUT R27, R27, 0x1000000, RZ, 0xfc, !PT ;  /* 0x010000001b1b6812 */ /* 0x000fe200078efcff */
[----:B------:R-:W4:Y:S01]  /*d92f0*/  LDL.LU R19, [R1+0xb88] ;  /* 0x000b880001137983 */ /* 0x000f220000300800 */
[----:B------:R-:W-:-:S03]  /*d9300*/  LOP3.LUT P6, RZ, R23, 0x800000, RZ, 0xc0, !PT ;  /* 0x0080000017ff7812 */ /* 0x000fc600078cc0ff */
[----:B------:R0:W-:Y:S02]  /*d9310*/  @P0 STG.E.U16 desc[UR60][R28.64], R18 ;  /* 0x000000121c000986 */ /* 0x0001e4000c10153c */
[----:B0-----:R-:W-:Y:S02]  /*d9320*/  IMAD.WIDE R28, R2, 0x2, R14 ;  /* 0x00000002021c7825 */ /* 0x001fe400078e020e */
[----:B------:R-:W3:Y:S01]  /*d9330*/  LDL.LU R2, [R1+0x2bf0] ;  /* 0x002bf00001027983 */ /* 0x000ee20000300800 */
[----:B--2---:R-:W-:-:S05]  /*d9340*/  PRMT R5, R18, 0x7632, R5 ;  /* 0x0000763212057816 */ /* 0x004fca0000000005 */
[----:B------:R0:W-:Y:S02]  /*d9350*/  @P5 STG.E.U16 desc[UR60][R28.64], R5 ;  /* 0x000000051c005986 */ /* 0x0001e4000c10153c */
[C---:B0-----:R-:W-:Y:S02]  /*d9360*/  IMAD.WIDE R28, R25.reuse, 0x2, R16 ;  /* 0x00000002191c7825 */ /* 0x041fe400078e0210 */
[----:B------:R-:W2:Y:S04]  /*d9370*/  LDL.LU R5, [R1+0xb8c] ;  /* 0x000b8c0001057983 */ /* 0x000ea80000300800 */
[----:B------:R0:W-:Y:S04]  /*d9380*/  @P6 STG.E.U16 desc[UR60][R28.64], R10 ;  /* 0x0000000a1c006986 */ /* 0x0001e8000c10153c */
[----:B------:R-:W3:Y:S01]  /*d9390*/  LDL.LU R18, [R1+0x19c] ;  /* 0x00019c0001127983 */ /* 0x000ee20000300800 */
[----:B0-----:R-:W-:-:S03]  /*d93a0*/  IMAD.WIDE R28, R25, 0x2, R14 ;  /* 0x00000002191c7825 */ /* 0x001fc600078e020e */
[----:B------:R-:W4:Y:S01]  /*d93b0*/  LDL.LU R25, [R1+0x2bec] ;  /* 0x002bec0001197983 */ /* 0x000f220000300800 */
[C---:B------:R-:W-:Y:S02]  /*d93c0*/  LOP3.LUT P6, RZ, R27.reuse, 0x1000000, RZ, 0xc0, !PT ;  /* 0x010000001bff7812 */ /* 0x040fe400078cc0ff */
[----:B------:R-:W-:Y:S02]  /*d93d0*/  PRMT R3, R10, 0x7632, R3 ;  /* 0x000076320a037816 */ /* 0x000fe40000000003 */
[----:B------:R-:W2:Y:S09]  /*d93e0*/  LDL.LU R10, [R1+0xb90] ;  /* 0x000b9000010a7983 */ /* 0x000eb20000300800 */
[----:B------:R0:W-:Y:S01]  /*d93f0*/  @P6 STG.E.U16 desc[UR60][R28.64], R3 ;  /* 0x000000031c006986 */ /* 0x0001e2000c10153c */
[----:B------:R-:W-:Y:S01]  /*d9400*/  LOP3.LUT P6, RZ, R27, 0x800000, RZ, 0xc0, !PT ;  /* 0x008000001bff7812 */ /* 0x000fe200078cc0ff */
[----:B0-----:R-:W-:-:S02]  /*d9410*/  IMAD.WIDE R28, R4, 0x2, R16 ;  /* 0x00000002041c7825 */ /* 0x001fc400078e0210 */
[----:B------:R-:W2:Y:S10]  /*d9420*/  LDL.LU R3, [R1+0x1c0] ;  /* 0x0001c00001037983 */ /* 0x000eb40000300800 */
        /* <DEDUP_REMOVED lines=16> */
[----:B------:R-:W4:Y:S04]  /*d9530*/  LDL.LU R25, [R1+0x2bd8] ;  /* 0x002bd80001197983 */ /* 0x000f280000300800 */
[----:B------:R0:W-:Y:S02]  /*d9540*/  @P1 STG.E.U16 desc[UR60][R28.64], R9 ;  /* 0x000000091c001986 */ /* 0x0001e4000c10153c */
[----:B0-----:R-:W-:Y:S01]  /*d9550*/  IMAD.WIDE R28, R19, 0x2, R16 ;  /* 0x00000002131c7825 */ /* 0x001fe200078e0210 */
[----:B------:R-:W-:-:S02]  /*d9560*/  LOP3.LUT P2, RZ, R20, 0x10000000, RZ, 0xc0, !PT ;  /* 0x1000000014ff7812 */ /* 0x000fc4000784c0ff */
[C---:B------:R-:W-:Y:S02]  /*d9570*/  LOP3.LUT P4, RZ, R24.reuse, 0x200000, RZ, 0xc0, !PT ;  /* 0x0020000018ff7812 */ /* 0x040fe4000788c0ff */
[----:B------:R-:W-:Y:S02]  /*d9580*/  LOP3.LUT P0, RZ, R24, 0x400000, RZ, 0xc0, !PT ;  /* 0x0040000018ff7812 */ /* 0x000fe4000780c0ff */
[----:B---3--:R-:W-:Y:S01]  /*d9590*/  PRMT R4, R18, 0x7632, R4 ;  /* 0x0000763212047816 */ /* 0x008fe20000000004 */
[----:B----4-:R0:W-:Y:S01]  /*d95a0*/  @P3 STG.E.U16 desc[UR60][R28.64], R25 ;  /* 0x000000191c003986 */ /* 0x0101e2000c10153c */
[----:B------:R-:W-:-:S03]  /*d95b0*/  PRMT R0, R25, 0x7632, R0 ;  /* 0x0000763219007816 */ /* 0x000fc60000000000 */
[----:B0-----:R-:W3:Y:S01]  /*d95c0*/  LDL.LU R25, [R1+0x2bd4] ;  /* 0x002bd40001197983 */ /* 0x001ee20000300800 */
[----:B------:R-:W-:-:S05]  /*d95d0*/  IMAD.WIDE R28, R19, 0x2, R14 ;  /* 0x00000002131c7825 */ /* 0x000fca00078e020e */
[----:B------:R0:W-:Y:S02]  /*d95e0*/  @P2 STG.E.U16 desc[UR60][R28.64], R0 ;  /* 0x000000001c002986 */ /* 0x0001e4000c10153c */
[C---:B0-----:R-:W-:Y:S02]  /*d95f0*/  IMAD.WIDE R28, R5.reuse, 0x2, R16 ;  /* 0x00000002051c7825 */ /* 0x041fe400078e0210 */
[----:B------:R-:W4:Y:S04]  /*d9600*/  LDL.LU R0, [R1+0xb94] ;  /* 0x000b940001007983 */ /* 0x000f280000300800 */
[----:B------:R0:W-:Y:S04]  /*d9610*/  @P4 STG.E.U16 desc[UR60][R28.64], R18 ;  /* 0x000000121c004986 */ /* 0x0001e8000c10153c */
[----:B------:R-:W2:Y:S01]  /*d9620*/  LDL.LU R19, [R1+0x1b0] ;  /* 0x0001b00001137983 */ /* 0x000ea20000300800 */
[----:B0-----:R-:W-:-:S05]  /*d9630*/  IMAD.WIDE R28, R5, 0x2, R14 ;  /* 0x00000002051c7825 */ /* 0x001fca00078e020e */
[----:B------:R0:W-:Y:S04]  /*d9640*/  @P0 STG.E.U16 desc[UR60][R28.64], R4 ;  /* 0x000000041c000986 */ /* 0x0001e8000c10153c */
[----:B0-----:R-:W2:Y:S04]  /*d9650*/  LDL.LU R4, [R1+0xb98] ;  /* 0x000b980001047983 */ /* 0x001ea80000300800 */
[----:B------:R-:W2:Y:S04]  /*d9660*/  LDL.LU R18, [R1+0x1c4] ;  /* 0x0001c40001127983 */ /* 0x000ea80000300800 */
[----:B------:R-:W2:Y:S04]  /*d9670*/  LDL.LU R5, [R1+0xb9c] ;  /* 0x000b9c0001057983 */ /* 0x000ea80000300800 */
[----:B------:R-:W2:Y:S01]  /*d9680*/  LDL.LU R9, [R1+0x1b4] ;  /* 0x0001b40001097983 */ /* 0x000ea20000300800 */
[----:B------:R-:W-:-:S02]  /*d9690*/  LOP3.LUT P5, RZ, R24, 0x800000, RZ, 0xc0, !PT ;  /* 0x0080000018ff7812 */ /* 0x000fc400078ac0ff */
[----:B------:R-:W-:Y:S02]  /*d96a0*/  LOP3.LUT R27, R27, 0xfffdffff, RZ, 0xc0, !PT ;  /* 0xfffdffff1b1b7812 */ /* 0x000fe400078ec0ff */
[----:B------:R-:W-:Y:S01]  /*d96b0*/  LOP3.LUT P3, RZ, R24, 0x1000000, RZ, 0xc0, !PT ;  /* 0x0100000018ff7812 */ /* 0x000fe2000786c0ff */
[----:B------:R-:W-:Y:S01]  /*d96c0*/  IMAD.WIDE R28, R10, 0x2, R16 ;  /* 0x000000020a1c7825 */ /* 0x000fe200078e0210 */
[----:B------:R-:W-:Y:S02]  /*d96d0*/  LOP3.LUT P1, RZ, R23, 0x2000000, RZ, 0xc0, !PT ;  /* 0x0200000017ff7812 */ /* 0x000fe4000782c0ff */
[----:B------:R-:W-:-:S05]  /*d96e0*/  PRMT R2, R3, 0x7632, R2 ;  /* 0x0000763203027816 */ /* 0x000fca0000000002 */
[----:B------:R0:W-:Y:S01]  /*d96f0*/  @P5 STG.E.U16 desc[UR60][R28.64], R3 ;  /* 0x000000031c005986 */ /* 0x0001e2000c10153c */
[----:B------:R-:W-:Y:S01]  /*d9700*/  LOP3.LUT P4, RZ, R23, 0x4000000, RZ, 0xc0, !PT ;  /* 0x0400000017ff7812 */ /* 0x000fe2000788c0ff */
[----:B0-----:R-:W-:Y:S01]  /*d9710*/  IMAD.WIDE R28, R10, 0x2, R14 ;  /* 0x000000020a1c7825 */ /* 0x001fe200078e020e */
[C---:B------:R-:W-:Y:S01]  /*d9720*/  LOP3.LUT P2, RZ, R21.reuse, 0x8000000, RZ, 0xc0, !PT ;  /* 0x0800000015ff7812 */ /* 0x040fe2000784c0ff */
[----:B------:R-:W2:Y:S04]  /*d9730*/  LDL.LU R10, [R1+0xc00] ;  /* 0x000c0000010a7983 */ /* 0x000ea80000300800 */
[----:B------:R0:W-:Y:S04]  /*d9740*/  @P3 STG.E.U16 desc[UR60][R28.64], R2 ;  /* 0x000000021c003986 */ /* 0x0001e8000c10153c */
[----:B------:R-:W2:Y:S04]  /*d9750*/  LDL.LU R3, [R1+0x1c8] ;  /* 0x0001c80001037983 */ /* 0x000ea80000300800 */
[----:B0-----:R-:W2:Y:S01]  /*d9760*/  LDL.LU R2, [R1+0xc04] ;  /* 0x000c040001027983 */ /* 0x001ea20000300800 */
[----:B------:R-:W-:-:S02]  /*d9770*/  LOP3.LUT P5, RZ, R21, 0x10000000, RZ, 0xc0, !PT ;  /* 0x1000000015ff7812 */ /* 0x000fc400078ac0ff */
[----:B---3--:R-:W-:-:S13]  /*d9780*/  LOP3.LUT P6, RZ, R25, 0x10000, RZ, 0xc0, !PT ;  /* 0x0001000019ff7812 */ /* 0x008fda00078cc0ff */
[----:B------:R-:W-:Y:S02]  /*d9790*/  @P6 LOP3.LUT R27, R27, 0x20000, RZ, 0xfc, !PT ;  /* 0x000200001b1b6812 */ /* 0x000fe400078efcff */
[----:B------:R-:W-:Y:S02]  /*d97a0*/  LOP3.LUT P6, RZ, R20, 0x40000000, RZ, 0xc0, !PT ;  /* 0x4000000014ff7812 */ /* 0x000fe400078cc0ff */
[----:B------:R-:W-:Y:S01]  /*d97b0*/  LOP3.LUT R27, R27, 0xfffbffff, RZ, 0xc0, !PT ;  /* 0xfffbffff1b1b7812 */ /* 0x000fe200078ec0ff */
[----:B----4-:R-:W-:-:S10]  /*d97c0*/  IMAD.WIDE R28, R0, 0x2, R16 ;  /* 0x00000002001c7825 */ /* 0x010fd400078e0210 */
[----:B------:R-:W-:Y:S01]  /*d97d0*/  @P6 LOP3.LUT R27, R27, 0x40000, RZ, 0xfc, !PT ;  /* 0x000400001b1b6812 */ /* 0x000fe200078efcff */
[----:B--2---:R0:W-:Y:S01]  /*d97e0*/  @P1 STG.E.U16 desc[UR60][R28.64], R19 ;  /* 0x000000131c001986 */ /* 0x0041e2000c10153c */
[----:B------:R-:W-:Y:S02]  /*d97f0*/  LOP3.LUT P6, RZ, R20, 0x20000000, RZ, 0xc0, !PT ;  /* 0x2000000014ff7812 */ /* 0x000fe400078cc0ff */
[----:B------:R-:W-:Y:S02]  /*d9800*/  PRMT R13, R19, 0x7632, R13 ;  /* 0x00007632130d7816 */ /* 0x000fe4000000000d */
[----:B------:R-:W-:Y:S01]  /*d9810*/  LOP3.LUT R27, R27, 0xfff7ffff, RZ, 0xc0, !PT ;  /* 0xfff7ffff1b1b7812 */ /* 0x000fe200078ec0ff */
[----:B0-----:R-:W-:Y:S02]  /*d9820*/  IMAD.WIDE R28, R0, 0x2, R14 ;  /* 0x00000002001c7825 */ /* 0x001fe400078e020e */
[----:B------:R-:W2:Y:S04]  /*d9830*/  LDL.LU R0, [R1+0x1b8] ;  /* 0x0001b80001007983 */ /* 0x000ea80000300800 */
[----:B------:R0:W-:Y:S02]  /*d9840*/  @P4 STG.E.U16 desc[UR60][R28.64], R13 ;  /* 0x0000000d1c004986 */ /* 0x0001e4000c10153c */
[----:B------:R-:W-:-:S02]  /*d9850*/  @P6 LOP3.LUT R27, R27, 0x80000, RZ, 0xfc, !PT ;  /* 0x000800001b1b6812 */ /* 0x000fc400078efcff */
[----:B------:R-:W-:Y:S01]  /*d9860*/  LOP3.LUT P6, RZ, R22, 0x10000000, RZ, 0xc0, !PT ;  /* 0x1000000016ff7812 */ /* 0x000fe200078cc0ff */
[C---:B0-----:R-:W-:Y:S01]  /*d9870*/  IMAD.WIDE R28, R4.reuse, 0x2, R16 ;  /* 0x00000002041c7825 */ /* 0x041fe200078e0210 */
[----:B------:R-:W3:Y:S04]  /*d9880*/  LDL.LU R13, [R1+0xc08] ;  /* 0x000c0800010d7983 */ /* 0x000ee80000300800 */
[----:B------:R0:W-:Y:S04]  /*d9890*/  @P2 STG.E.U16 desc[UR60][R28.64], R18 ;  /* 0x000000121c002986 */ /* 0x0001e8000c10153c */
[----:B------:R-:W4:Y:S01]  /*d98a0*/  LDL.LU R19, [R1+0x1cc] ;  /* 0x0001cc0001137983 */ /* 0x000f220000300800 */
[----:B0-----:R-:W-:-:S03]  /*d98b0*/  IMAD.WIDE R28, R4, 0x2, R14 ;  /* 0x00000002041c7825 */ /* 0x001fc600078e020e */
[----:B------:R-:W2:Y:S01]  /*d98c0*/  LDL.LU R4, [R1+0x2bd0] ;  /* 0x002bd00001047983 */ /* 0x000ea20000300800 */
[----:B------:R-:W-:-:S04]  /*d98d0*/  LOP3.LUT R27, R27, 0xffefffff, RZ, 0xc0, !PT ;  /* 0xffefffff1b1b7812 */ /* 0x000fc800078ec0ff */
[----:B------:R-:W-:Y:S02]  /*d98e0*/  @P6 LOP3.LUT R27, R27, 0x100000, RZ, 0xfc, !PT ;  /* 0x001000001b1b6812 */ /* 0x000fe400078efcff */
[----:B------:R-:W-:Y:S02]  /*d98f0*/  LOP3.LUT P6, RZ, R22, 0x8000000, RZ, 0xc0, !PT ;  /* 0x0800000016ff7812 */ /* 0x000fe400078cc0ff */
[----:B------:R-:W-:-:S05]  /*d9900*/  PRMT R6, R18, 0x7632, R6 ;  /* 0x0000763212067816 */ /* 0x000fca0000000006 */
[----:B------:R0:W-:Y:S02]  /*d9910*/  @P5 STG.E.U16 desc[UR60][R28.64], R6 ;  /* 0x000000061c005986 */ /* 0x0001e4000c10153c */
[C---:B0-----:R-:W-:Y:S02]  /*d9920*/  IMAD.WIDE R28, R5.reuse, 0x2, R16 ;  /* 0x00000002051c7825 */ /* 0x041fe400078e0210 */
[----:B------:R-:W4:Y:S04]  /*d9930*/  LDL.LU R6, [R1+0xc0c] ;  /* 0x000c0c0001067983 */ /* 0x000f280000300800 */
[----:B------:R0:W-:Y:S04]  /*d9940*/  @P6 STG.E.U16 desc[UR60][R28.64], R9 ;  /* 0x000000091c006986 */ /* 0x0001e8000c10153c */
[----:B------:R-:W4:Y:S01]  /*d9950*/  LDL.LU R18, [R1+0x1bc] ;  /* 0x0001bc0001127983 */ /* 0x000f220000300800 */
[----:B0-----:R-:W-:-:S03]  /*d9960*/  IMAD.WIDE R28, R5, 0x2, R14 ;  /* 0x00000002051c7825 */ /* 0x001fc600078e020e */
[----:B------:R-:W3:Y:S01]  /*d9970*/  LDL.LU R5, [R1+0x2bcc] ;  /* 0x002bcc0001057983 */ /* 0x000ee20000300800 */
[----:B------:R-:W-:Y:S02]  /*d9980*/  LOP3.LUT P6, RZ, R27, 0x100000, RZ, 0xc0, !PT ;  /* 0x001000001bff7812 */ /* 0x000fe400078cc0ff */
[----:B--2---:R-:W-:Y:S02]  /*d9990*/  PRMT R4, R9, 0x7632, R4 ;  /* 0x0000763209047816 */ /* 0x004fe40000000004 */
        /* <DEDUP_REMOVED lines=8> */
[----:B------:R-:W2:Y:S01]  /*d9a20*/  LDL.LU R10, [R1+0x2bc8] ;  /* 0x002bc800010a7983 */ /* 0x000ea20000300800 */
[----:B---3--:R-:W-:-:S03]  /*d9a30*/  PRMT R5, R3, 0x7632, R5 ;  /* 0x0000763203057816 */ /* 0x008fc60000000005 */
[----:B------:R-:W3:Y:S06]  /*d9a40*/  LDL.LU R3, [R1+0x2bc4] ;  /* 0x002bc40001037983 */ /* 0x000eec0000300800 */
[----:B------:R0:W-:Y:S04]  /*d9a50*/  @P6 STG.E.U16 desc[UR60][R28.64], R5 ;  /* 0x000000051c006986 */ /* 0x0001e8000c10153c */
[----:B0-----:R-:W4:Y:S01]  /*d9a60*/  LDL.LU R5, [R1+0x2bc0] ;  /* 0x002bc00001057983 */ /* 0x001f220000300800 */
[----:B------:R-:W-:-:S02]  /*d9a70*/  LOP3.LUT P6, RZ, R27, 0x20000, RZ, 0xc0, !PT ;  /* 0x000200001bff7812 */ /* 0x000fc400078cc0ff */
[----:B------:R-:W-:Y:S01]  /*d9a80*/  LOP3.LUT P0, RZ, R25, 0x40000, RZ, 0xc0, !PT ;  /* 0x0004000019ff7812 */ /* 0x000fe2000780c0ff */
[----:B------:R-:W-:-:S10]  /*d9a90*/  IMAD.WIDE R28, R2, 0x2, R16 ;  /* 0x00000002021c7825 */ /* 0x000fd400078e0210 */
[----:B------:R0:W-:Y:S02]  /*d9aa0*/  @P6 STG.E.U16 desc[UR60][R28.64], R0 ;  /* 0x000000001c006986 */ /* 0x0001e4000c10153c */
[----:B0-----:R-:W-:Y:S02]  /*d9ab0*/  IMAD.WIDE R28, R2, 0x2, R14 ;  /* 0x00000002021c7825 */ /* 0x001fe400078e020e */
[----:B------:R-:W2:Y:S01]  /*d9ac0*/  LDL.LU R2, [R1+0x2bbc] ;  /* 0x002bbc0001027983 */ /* 0x000ea20000300800 */
[----:B----4-:R-:W-:-:S03]  /*d9ad0*/  PRMT R5, R0, 0x7632, R5 ;  /* 0x0000763200057816 */ /* 0x010fc60000000005 */
[----:B------:R-:W4:Y:S04]  /*d9ae0*/  LDL.LU R0, [R1+0x2bb8] ;  /* 0x002bb80001007983 */ /* 0x000f280000300800 */
[----:B------:R0:W-:Y:S04]  /*d9af0*/  @P0 STG.E.U16 desc[UR60][R28.64], R5 ;  /* 0x000000051c000986 */ /* 0x0001e8000c10153c */
[----:B0-----:R-:W2:Y:S01]  /*d9b00*/  LDL.LU R5, [R1+0x2bb4] ;  /* 0x002bb40001057983 */ /* 0x001ea20000300800 */
[C---:B------:R-:W-:Y:S02]  /*d9b10*/  LOP3.LUT P3, RZ, R24.reuse, 0x2000000, RZ, 0xc0, !PT ;  /* 0x0200000018ff7812 */ /* 0x040fe4000786c0ff */
[----:B------:R-:W-:Y:S01]  /*d9b20*/  LOP3.LUT P1, RZ, R24, 0x4000000, RZ, 0xc0, !PT ;  /* 0x0400000018ff7812 */ /* 0x000fe2000782c0ff */
[----:B------:R-:W-:Y:S01]  /*d9b30*/  IMAD.WIDE R28, R13, 0x2, R16 ;  /* 0x000000020d1c7825 */ /* 0x000fe200078e0210 */
[----:B------:R-:W-:-:S02]  /*d9b40*/  LOP3.LUT P4, RZ, R23, 0x8000000, RZ, 0xc0, !PT ;  /* 0x0800000017ff7812 */ /* 0x000fc4000788c0ff */
[----:B------:R-:W-:-:S07]  /*d9b50*/  LOP3.LUT P2, RZ, R23, 0x10000000, RZ, 0xc0, !PT ;  /* 0x1000000017ff7812 */ /* 0x000fce000784c0ff */
[----:B------:R0:W-:Y:S02]  /*d9b60*/  @P3 STG.E.U16 desc[UR60][R28.64], R19 ;  /* 0x000000131c003986 */ /* 0x0001e4000c10153c */
[----:B0-----:R-:W-:Y:S01]  /*d9b70*/  IMAD.WIDE R28, R13, 0x2, R14 ;  /* 0x000000020d1c7825 */ /* 0x001fe200078e020e */
[----:B---3--:R-:W-:Y:S02]  /*d9b80*/  PRMT R3, R18, 0x7632, R3 ;  /* 0x0000763212037816 */ /* 0x008fe40000000003 */
[----:B--2---:R-:W-:-:S05]  /*d9b90*/  PRMT R5, R19, 0x7632, R5 ;  /* 0x0000763213057816 */ /* 0x004fca0000000005 */
[----:B------:R0:W-:Y:S02]  /*d9ba0*/  @P1 STG.E.U16 desc[UR60][R28.64], R5 ;  /* 0x000000051c001986 */ /* 0x0001e4000c10153c */
[C---:B0-----:R-:W-:Y:S02]  /*d9bb0*/  IMAD.WIDE R28, R6.reuse, 0x2, R16 ;  /* 0x00000002061c7825 */ /* 0x041fe400078e0210 */
[----:B------:R-:W2:Y:S04]  /*d9bc0*/  LDL.LU R5, [R1+0xc14] ;  /* 0x000c140001057983 */ /* 0x000ea80000300800 */
[----:B------:R0:W-:Y:S04]  /*d9bd0*/  @P4 STG.E.U16 desc[UR60][R28.64], R18 ;  /* 0x000000121c004986 */ /* 0x0001e8000c10153c */
[----:B------:R-:W3:Y:S01]  /*d9be0*/  LDL.LU R19, [R1+0x1d0] ;  /* 0x0001d00001137983 */ /* 0x000ee20000300800 */
[----:B0-----:R-:W-:-:S05]  /*d9bf0*/  IMAD.WIDE R28, R6, 0x2, R14 ;  /* 0x00000002061c7825 */ /* 0x001fca00078e020e */
[----:B------:R0:W-:Y:S04]  /*d9c00*/  @P2 STG.E.U16 desc[UR60][R28.64], R3 ;  /* 0x000000031c002986 */ /* 0x0001e8000c10153c */
[----:B0-----:R-:W4:Y:S04]  /*d9c10*/  LDL.LU R3, [R1+0xc18] ;  /* 0x000c180001037983 */ /* 0x001f280000300800 */
[----:B------:R-:W4:Y:S04]  /*d9c20*/  LDL.LU R18, [R1+0x1e4] ;  /* 0x0001e40001127983 */ /* 0x000f280000300800 */
[----:B------:R-:W4:Y:S04]  /*d9c30*/  LDL.LU R6, [R1+0xc1c] ;  /* 0x000c1c0001067983 */ /* 0x000f280000300800 */
[----:B------:R-:W4:Y:S01]  /*d9c40*/  LDL.LU R13, [R1+0x1d4] ;  /* 0x0001d400010d7983 */ /* 0x000f220000300800 */
[----:B------:R-:W-:-:S02]  /*d9c50*/  LOP3.LUT P6, RZ, R23, 0x20000000, RZ, 0xc0, !PT ;  /* 0x2000000017ff7812 */ /* 0x000fc400078cc0ff */
[----:B------:R-:W-:Y:S02]  /*d9c60*/  LOP3.LUT P5, RZ, R21, 0x20000000, RZ, 0xc0, !PT ;  /* 0x2000000015ff7812 */ /* 0x000fe400078ac0ff */
[----:B------:R-:W-:Y:S02]  /*d9c70*/  LOP3.LUT R27, R27, 0xffffdfff, RZ, 0xc0, !PT ;  /* 0xffffdfff1b1b7812 */ /* 0x000fe400078ec0ff */
[----:B------:R-:W-:Y:S01]  /*d9c80*/  LOP3.LUT P3, RZ, R21, 0x40000000, RZ, 0xc0, !PT ;  /* 0x4000000015ff7812 */ /* 0x000fe2000786c0ff */
[----:B------:R-:W-:Y:S01]  /*d9c90*/  IMAD.WIDE R28, R9, 0x2, R16 ;  /* 0x00000002091c7825 */ /* 0x000fe200078e0210 */
[----:B------:R-:W-:-:S05]  /*d9ca0*/  LOP3.LUT P0, RZ, R22, 0x20000000, RZ, 0xc0, !PT ;  /* 0x2000000016ff7812 */ /* 0x000fca000780c0ff */
[----:B------:R-:W-:Y:S02]  /*d9cb0*/  @P6 LOP3.LUT R27, R27, 0x2000, RZ, 0xfc, !PT ;  /* 0x000020001b1b6812 */ /* 0x000fe400078efcff */
[----:B------:R-:W-:Y:S01]  /*d9cc0*/  LOP3.LUT P6, RZ, R24, 0x10000000, RZ, 0xc0, !PT ;  /* 0x1000000018ff7812 */ /* 0x000fe200078cc0ff */
[----:B------:R0:W-:Y:S01]  /*d9cd0*/  @P5 STG.E.U16 desc[UR60][R28.64], R4 ;  /* 0x000000041c005986 */ /* 0x0001e2000c10153c */
[----:B------:R-:W-:Y:S02]  /*d9ce0*/  PRMT R2, R4, 0x7632, R2 ;  /* 0x0000763204027816 */ /* 0x000fe40000000002 */
[----:B------:R-:W-:Y:S02]  /*d9cf0*/  LOP3.LUT P4, RZ, R22, 0x40000000, RZ, 0xc0, !PT ;  /* 0x4000000016ff7812 */ /* 0x000fe4000788c0ff */
[----:B------:R-:W-:Y:S01]  /*d9d00*/  LOP3.LUT R27, R27, 0xffffbfff, RZ, 0xc0, !PT ;  /* 0xffffbfff1b1b7812 */ /* 0x000fe200078ec0ff */
[----:B0-----:R-:W-:-:S06]  /*d9d10*/  IMAD.WIDE R28, R9, 0x2, R14 ;  /* 0x00000002091c7825 */ /* 0x001fcc00078e020e */
[----:B------:R-:W-:Y:S01]  /*d9d20*/  @P6 LOP3.LUT R27, R27, 0x4000, RZ, 0xfc, !PT ;  /* 0x000040001b1b6812 */ /* 0x000fe200078efcff */
[----:B------:R-:W4:Y:S04]  /*d9d30*/  LDL.LU R9, [R1+0xc20] ;  /* 0x000c200001097983 */ /* 0x000f280000300800 */
[----:B------:R0:W-:Y:S01]  /*d9d40*/  @P3 STG.E.U16 desc[UR60][R28.64], R2 ;  /* 0x000000021c003986 */ /* 0x0001e2000c10153c */
[----:B------:R-:W-:Y:S02]  /*d9d50*/  LOP3.LUT P1, RZ, R20, 0x80000000, RZ, 0xc0, !PT ;  /* 0x8000000014ff7812 */ /* 0x000fe4000782c0ff */
[----:B------:R-:W-:Y:S02]  /*d9d60*/  LOP3.LUT P6, RZ, R24, 0x8000000, RZ, 0xc0, !PT ;  /* 0x0800000018ff7812 */ /* 0x000fe400078cc0ff */
[----:B------:R-:W-:Y:S01]  /*d9d70*/  LOP3.LUT R27, R27, 0xffff7fff, RZ, 0xc0, !PT ;  /* 0xffff7fff1b1b7812 */ /* 0x000fe200078ec0ff */
[----:B0-----:R-:W4:Y:S04]  /*d9d80*/  LDL.LU R2, [R1+0x1e8] ;  /* 0x0001e80001027983 */ /* 0x001f280000300800 */
[----:B------:R-:W4:Y:S06]  /*d9d90*/  LDL.LU R4, [R1+0xc28] ;  /* 0x000c280001047983 */ /* 0x000f2c0000300800 */
[----:B------:R-:W-:-:S02]  /*d9da0*/  @P6 LOP3.LUT R27, R27, 0x8000, RZ, 0xfc, !PT ;  /* 0x000080001b1b6812 */ /* 0x000fc400078efcff */
[----:B------:R-:W-:Y:S02]  /*d9db0*/  LOP3.LUT P6, RZ, R25, 0x100000, RZ, 0xc0, !PT ;  /* 0x0010000019ff7812 */ /* 0x000fe400078cc0ff */
[----:B------:R-:W-:Y:S02]  /*d9dc0*/  LOP3.LUT P5, RZ, R22, 0x1, RZ, 0xc0, !PT ;  /* 0x0000000116ff7812 */ /* 0x000fe400078ac0ff */
[----:B------:R-:W-:-:S09]  /*d9dd0*/  LOP3.LUT R27, R27, 0xfffeffff, RZ, 0xc0, !PT ;  /* 0xfffeffff1b1b7812 */ /* 0x000fd200078ec0ff */
[----:B------:R-:W-:Y:S02]  /*d9de0*/  @P6 LOP3.LUT R27, R27, 0x10000, RZ, 0xfc, !PT ;  /* 0x000100001b1b6812 */ /* 0x000fe400078efcff */
[----:B------:R-:W-:Y:S01]  /*d9df0*/  LOP3.LUT P6, RZ, R25, 0x80000, RZ, 0xc0, !PT ;  /* 0x0008000019ff7812 */ /* 0x000fe200078cc0ff */
[----:B--2---:R-:W-:-:S05]  /*d9e00*/  IMAD.WIDE R28, R5, 0x2, R16 ;  /* 0x00000002051c7825 */ /* 0x004fca00078e0210 */
[----:B---3--:R0:W-:Y:S01]  /*d9e10*/  @P0 STG.E.U16 desc[UR60][R28.64], R19 ;  /* 0x000000131c000986 */ /* 0x0081e2000c10153c */
[----:B------:R-:W-:Y:S01]  /*d9e20*/  PRMT R10, R19, 0x7632, R10 ;  /* 0x00007632130a7816 */ /* 0x000fe2000000000a */
[----:B0-----:R-:W-:Y:S02]  /*d9e30*/  IMAD.WIDE R28, R5, 0x2, R14 ;  /* 0x00000002051c7825 */ /* 0x001fe400078e020e */
[----:B------:R-:W2:Y:S04]  /*d9e40*/  LDL.LU R5, [R1+0x1d8] ;  /* 0x0001d80001057983 */ /* 0x000ea80000300800 */
[----:B------:R4:W-:Y:S02]  /*d9e50*/  @P4 STG.E.U16 desc[UR60][R28.64], R10 ;  /* 0x0000000a1c004986 */ /* 0x0009e4000c10153c */
[----:B----4-:R-:W-:-:S02]  /*d9e60*/  IMAD.WIDE R28, R3, 0x2, R16 ;  /* 0x00000002031c7825 */ /* 0x010fc400078e0210 */
[----:B------:R-:W3:Y:S04]  /*d9e70*/  LDL.LU R10, [R1+0xc34] ;  /* 0x000c3400010a7983 */ /* 0x000ee80000300800 */
[----:B------:R0:W-:Y:S04]  /*d9e80*/  @P1 STG.E.U16 desc[UR60][R28.64], R18 ;  /* 0x000000121c001986 */ /* 0x0001e8000c10153c */
[----:B------:R-:W4:Y:S01]  /*d9e90*/  LDL.LU R19, [R1+0x1ec] ;  /* 0x0001ec0001137983 */ /* 0x000f220000300800 */
[----:B0-----:R-:W-:-:S03]  /*d9ea0*/  IMAD.WIDE R28, R3, 0x2, R14 ;  /* 0x00000002031c7825 */ /* 0x001fc600078e020e */
[----:B------:R-:W2:Y:S01]  /*d9eb0*/  LDL.LU R3, [R1+0x2bb0] ;  /* 0x002bb00001037983 */ /* 0x000ea20000300800 */
        /* <DEDUP_REMOVED lines=9> */
[----:B--2---:R-:W-:-:S11]  /*d9f50*/  PRMT R3, R13, 0x7632, R3 ;  /* 0x000076320d037816 */ /* 0x004fd60000000003 */
[----:B------:R0:W-:Y:S01]  /*d9f60*/  @P6 STG.E.U16 desc[UR60][R28.64], R3 ;  /* 0x000000031c006986 */ /* 0x0001e2000c10153c */
[----:B------:R-:W-:Y:S01]  /*d9f70*/  LOP3.LUT P6, RZ, R27, 0x8000, RZ, 0xc0, !PT ;  /* 0x000080001bff7812 */ /* 0x000fe200078cc0ff */
[----:B0-----:R-:W-:Y:S02]  /*d9f80*/  IMAD.WIDE R28, R9, 0x2, R16 ;  /* 0x00000002091c7825 */ /* 0x001fe400078e0210 */
[----:B------:R-:W2:Y:S10]  /*d9f90*/  LDL.LU R3, [R1+0xc44] ;  /* 0x000c440001037983 */ /* 0x000eb40000300800 */
[----:B------:R0:W-:Y:S01]  /*d9fa0*/  @P6 STG.E.U16 desc[UR60][R28.64], R2 ;  /* 0x000000021c006986 */ /* 0x0001e2000c10153c */
[----:B------:R-:W-:-:S03]  /*d9fb0*/  LOP3.LUT P6, RZ, R27, 0x4000, RZ, 0xc0, !PT ;  /* 0x000040001bff7812 */ /* 0x000fc600078cc0ff */
[----:B------:R-:W2:Y:S01]  /*d9fc0*/  LDL.LU R13, [R1+0x200] ;  /* 0x00020000010d7983 */ /* 0x000ea20000300800 */
[----:B0-----:R-:W-:-:S03]  /*d9fd0*/  IMAD.WIDE R28, R9, 0x2, R14 ;  /* 0x00000002091c7825 */ /* 0x001fc600078e020e */
[----:B------:R-:W4:Y:S01]  /*d9fe0*/  LDL.LU R9, [R1+0x2ba8] ;  /* 0x002ba80001097983 */ /* 0x000f220000300800 */
[----:B---3--:R-:W-:-:S03]  /*d9ff0*/  PRMT R6, R2, 0x7632, R6 ;  /* 0x0000763202067816 */ /* 0x008fc60000000006 */
[----:B------:R-:W3:Y:S04]  /*da000*/  LDL.LU R2, [R1+0x2ba4] ;  /* 0x002ba40001027983 */ /* 0x000ee80000300800 */
[----:B------:R0:W-:Y:S04]  /*da010*/  @P6 STG.E.U16 desc[UR60][R28.64], R6 ;  /* 0x000000061c006986 */ /* 0x0001e8000c10153c */
[----:B0-----:R-:W2:Y:S01]  /*da020*/  LDL.LU R6, [R1+0x2ba0] ;  /* 0x002ba00001067983 */ /* 0x001ea20000300800 */
[----:B------:R-:W-:Y:S02]  /*da030*/  LOP3.LUT P6, RZ, R27, 0x2000, RZ, 0xc0, !PT ;  /* 0x000020001bff7812 */ /* 0x000fe400078cc0ff */
[----:B------:R-:W-:Y:S01]  /*da040*/  LOP3.LUT P2, RZ, R23, 0x40000000, RZ, 0xc0, !PT ;  /* 0x4000000017ff7812 */ /* 0x000fe2000784c0ff */
[----:B------:R-:W-:-:S10]  /*da050*/  IMAD.WIDE R28, R4, 0x2, R16 ;  /* 0x00000002041c7825 */ /* 0x000fd400078e0210 */
[----:B------:R0:W-:Y:S02]  /*da060*/  @P6 STG.E.U16 desc[UR60][R28.64], R5 ;  /* 0x000000051c006986 */ /* 0x0001e4000c10153c */
[----:B0-----:R-:W-:Y:S02]  /*da070*/  IMAD.WIDE R28, R4, 0x2, R14 ;  /* 0x00000002041c7825 */ /* 0x001fe400078e020e */
[----:B------:R-:W3:Y:S01]  /*da080*/  LDL.LU R4, [R1+0x2b9c] ;  /* 0x002b9c0001047983 */ /* 0x000ee20000300800 */
[----:B------:R-:W-:Y:S02]  /*da090*/  LOP3.LUT P3, RZ, R21, 0x80000000, RZ, 0xc0, !PT ;  /* 0x8000000015ff7812 */ /* 0x000fe4000786c0ff */
[----:B------:R-:W-:Y:S02]  /*da0a0*/  LOP3.LUT P0, RZ, R23, 0x1, RZ, 0xc0, !PT ;  /* 0x0000000117ff7812 */ /* 0x000fe4000780c0ff */
[----:B--2---:R-:W-:Y:S02]  /*da0b0*/  PRMT R6, R5, 0x7632, R6 ;  /* 0x0000763205067816 */ /* 0x004fe40000000006 */
[----:B------:R-:W2:Y:S04]  /*da0c0*/  LDL.LU R5, [R1+0x2b98] ;  /* 0x002b980001057983 */ /* 0x000ea80000300800 */
[----:B------:R0:W-:Y:S04]  /*da0d0*/  @P2 STG.E.U16 desc[UR60][R28.64], R6 ;  /* 0x000000061c002986 */ /* 0x0001e8000c10153c */
[----:B0-----:R-:W3:Y:S01]  /*da0e0*/  LDL.LU R6, [R1+0x2b94] ;  /* 0x002b940001067983 */ /* 0x001ee20000300800 */
[----:B------:R-:W-:Y:S01]  /*da0f0*/  IMAD.WIDE R28, R10, 0x2, R16 ;  /* 0x000000020a1c7825 */ /* 0x000fe200078e0210 */
[----:B------:R-:W-:-:S02]  /*da100*/  LOP3.LUT P4, RZ, R22, 0x80000000, RZ, 0xc0, !PT ;  /* 0x8000000016ff7812 */ /* 0x000fc4000788c0ff */
[----:B----4-:R-:W-:Y:S02]  /*da110*/  PRMT R9, R19, 0x7632, R9 ;  /* 0x0000763213097816 */ /* 0x010fe40000000009 */
[----:B------:R0:W-:Y:S02]  /*da120*/  @P3 STG.E.U16 desc[UR60][R28.64], R19 ;  /* 0x000000131c003986 */ /* 0x0001e4000c10153c */
[----:B0-----:R-:W-:-:S05]  /*da130*/  IMAD.WIDE R28, R10, 0x2, R14 ;  /* 0x000000020a1c7825 */ /* 0x001fca00078e020e */
[----:B------:R0:W-:Y:S02]  /*da140*/  @P0 STG.E.U16 desc[UR60][R28.64], R9 ;  /* 0x000000091c000986 */ /* 0x0001e4000c10153c */
[----:B0-----:R-:W-:-:S05]  /*da150*/  IMAD.WIDE R28, R0, 0x2, R16 ;  /* 0x00000002001c7825 */ /* 0x001fca00078e0210 */
[----:B------:R0:W-:Y:S02]  /*da160*/  @P4 STG.E.U16 desc[UR60][R28.64], R18 ;  /* 0x000000121c004986 */ /* 0x0001e4000c10153c */
[----:B0-----:R-:W-:Y:S02]  /*da170*/  IMAD.WIDE R28, R0, 0x2, R14 ;  /* 0x00000002001c7825 */ /* 0x001fe400078e020e */
[----:B------:R-:W4:Y:S04]  /*da180*/  LDL.LU R0, [R1+0xc48] ;  /* 0x000c480001007983 */ /* 0x000f280000300800 */
[----:B------:R-:W2:Y:S04]  /*da190*/  LDL.LU R19, [R1+0x1f0] ;  /* 0x0001f00001137983 */ /* 0x000ea80000300800 */
[----:B------:R-:W4:Y:S01]  /*da1a0*/  LDL.LU R9, [R1+0xc4c] ;  /* 0x000c4c0001097983 */ /* 0x000f220000300800 */
[----:B------:R-:W-:-:S02]  /*da1b0*/  LOP3.LUT P1, RZ, R21, 0x1, RZ, 0xc0, !PT ;  /* 0x0000000115ff7812 */ /* 0x000fc4000782c0ff */
[----:B---3--:R-:W-:Y:S02]  /*da1c0*/  PRMT R6, R18, 0x7632, R6 ;  /* 0x0000763212067816 */ /* 0x008fe40000000006 */
[----:B------:R-:W3:Y:S09]  /*da1d0*/  LDL.LU R18, [R1+0x204] ;  /* 0x0002040001127983 */ /* 0x000ef20000300800 */
[----:B------:R0:W-:Y:S04]  /*da1e0*/  @P1 STG.E.U16 desc[UR60][R28.64], R6 ;  /* 0x000000061c001986 */ /* 0x0001e8000c10153c */
[----:B0-----:R-:W3:Y:S04]  /*da1f0*/  LDL.LU R6, [R1+0xc50] ;  /* 0x000c500001067983 */ /* 0x001ee80000300800 */
[----:B------:R-:W3:Y:S01]  /*da200*/  LDL.LU R10, [R1+0x1f4] ;  /* 0x0001f400010a7983 */ /* 0x000ee20000300800 */
[----:B------:R-:W-:-:S02]  /*da210*/  LOP3.LUT P6, RZ, R21, 0x2, RZ, 0xc0, !PT ;  /* 0x0000000215ff7812 */ /* 0x000fc400078cc0ff */
[C---:B------:R-:W-:Y:S02]  /*da220*/  LOP3.LUT P5, RZ, R22.reuse, 0x2, RZ, 0xc0, !PT ;  /* 0x0000000216ff7812 */ /* 0x040fe400078ac0ff */
        /* <DEDUP_REMOVED lines=12> */
[----:B------:R-:W3:Y:S04]  /*da2f0*/  LDL.LU R3, [R1+0xc54] ;  /* 0x000c540001037983 */ /* 0x000ee80000300800 */
[----:B------:R4:W-:Y:S01]  /*da300*/  @P3 STG.E.U16 desc[UR60][R28.64], R2 ;  /* 0x000000021c003986 */ /* 0x0009e2000c10153c */
[----:B------:R-:W-:Y:S02]  /*da310*/  LOP3.LUT P0, RZ, R24, 0x20000000, RZ, 0xc0, !PT ;  /* 0x2000000018ff7812 */ /* 0x000fe4000780c0ff */
[----:B------:R-:W-:Y:S01]  /*da320*/  LOP3.LUT P6, RZ, R23, 0x2, RZ, 0xc0, !PT ;  /* 0x0000000217ff7812 */ /* 0x000fe200078cc0ff */
[----:B------:R-:W3:Y:S01]  /*da330*/  LDL.LU R13, [R1+0x208] ;  /* 0x00020800010d7983 */ /* 0x000ee20000300800 */
[----:B--2---:R-:W-:Y:S01]  /*da340*/  PRMT R4, R19, 0x7632, R4 ;  /* 0x0000763213047816 */ /* 0x004fe20000000004 */
[C---:B----4-:R-:W-:Y:S01]  /*da350*/  IMAD.WIDE R28, R0.reuse, 0x2, R16 ;  /* 0x00000002001c7825 */ /* 0x050fe200078e0210 */
[----:B------:R-:W-:Y:S01]  /*da360*/  LOP3.LUT R27, R27, 0xfffff7ff, RZ, 0xc0, !PT ;  /* 0xfffff7ff1b1b7812 */ /* 0x000fe200078ec0ff */
[----:B------:R-:W2:Y:S04]  /*da370*/  LDL.LU R2, [R1+0xc58] ;  /* 0x000c580001027983 */ /* 0x000ea80000300800 */
[----:B------:R0:W-:Y:S04]  /*da380*/  @P2 STG.E.U16 desc[UR60][R28.64], R19 ;  /* 0x000000131c002986 */ /* 0x0001e8000c10153c */
[----:B------:R-:W-:Y:S01]  /*da390*/  @P6 LOP3.LUT R27, R27, 0x800, RZ, 0xfc, !PT ;  /* 0x000008001b1b6812 */ /* 0x000fe200078efcff */
[----:B0-----:R-:W-:-:S02]  /*da3a0*/  IMAD.WIDE R28, R0, 0x2, R14 ;  /* 0x00000002001c7825 */ /* 0x001fc400078e020e */
[----:B------:R-:W4:Y:S04]  /*da3b0*/  LDL.LU R0, [R1+0x1f8] ;  /* 0x0001f80001007983 */ /* 0x000f280000300800 */
[----:B------:R0:W-:Y:S01]  /*da3c0*/  @P4 STG.E.U16 desc[UR60][R28.64], R4 ;  /* 0x000000041c004986 */ /* 0x0001e2000c10153c */
[----:B------:R-:W-:-:S03]  /*da3d0*/  LOP3.LUT P6, RZ, R24, 0x1, RZ, 0xc0, !PT ;  /* 0x0000000118ff7812 */ /* 0x000fc600078cc0ff */
[----:B------:R-:W4:Y:S01]  /*da3e0*/  LDL.LU R19, [R1+0xc64] ;  /* 0x000c640001137983 */ /* 0x000f220000300800 */
[----:B0-----:R-:W-:-:S03]  /*da3f0*/  IMAD.WIDE R28, R9, 0x2, R16 ;  /* 0x00000002091c7825 */ /* 0x001fc600078e0210 */
[----:B------:R-:W4:Y:S01]  /*da400*/  LDL.LU R4, [R1+0x20c] ;  /* 0x00020c0001047983 */ /* 0x000f220000300800 */
[----:B------:R-:W-:Y:S02]  /*da410*/  LOP3.LUT P5, RZ, R24, 0x40000000, RZ, 0xc0, !PT ;  /* 0x4000000018ff7812 */ /* 0x000fe400078ac0ff */
[----:B------:R-:W-:-:S04]  /*da420*/  LOP3.LUT R27, R27, 0xffffefff, RZ, 0xc0, !PT ;  /* 0xffffefff1b1b7812 */ /* 0x000fc800078ec0ff */
[----:B------:R-:W-:Y:S02]  /*da430*/  @P6 LOP3.LUT R27, R27, 0x1000, RZ, 0xfc, !PT ;  /* 0x000010001b1b6812 */ /* 0x000fe400078efcff */
[----:B------:R-:W-:Y:S01]  /*da440*/  LOP3.LUT P6, RZ, R23, 0x80000000, RZ, 0xc0, !PT ;  /* 0x8000000017ff7812 */ /* 0x000fe200078cc0ff */
[----:B---3--:R0:W-:Y:S02]  /*da450*/  @P0 STG.E.U16 desc[UR60][R28.64], R18 ;  /* 0x000000121c000986 */ /* 0x0081e4000c10153c */
[----:B0-----:R-:W-:Y:S02]  /*da460*/  IMAD.WIDE R28, R9, 0x2, R14 ;  /* 0x00000002091c7825 */ /* 0x001fe400078e020e */
[----:B------:R-:W3:Y:S01]  /*da470*/  LDL.LU R9, [R1+0x2b90] ;  /* 0x002b900001097983 */ /* 0x000ee20000300800 */
[----:B------:R-:W-:-:S05]  /*da480*/  PRMT R5, R18, 0x7632, R5 ;  /* 0x0000763212057816 */ /* 0x000fca0000000005 */
[----:B------:R0:W-:Y:S02]  /*da490*/  @P5 STG.E.U16 desc[UR60][R28.64], R5 ;  /* 0x000000051c005986 */ /* 0x0001e4000c10153c */
[C---:B0-----:R-:W-:Y:S02]  /*da4a0*/  IMAD.WIDE R28, R6.reuse, 0x2, R16 ;  /* 0x00000002061c7825 */ /* 0x041fe400078e0210 */
[----:B------:R-:W4:Y:S04]  /*da4b0*/  LDL.LU R5, [R1+0xc6c] ;  /* 0x000c6c0001057983 */ /* 0x000f280000300800 */
[----:B------:R0:W-:Y:S04]  /*da4c0*/  @P6 STG.E.U16 desc[UR60][R28.64], R10 ;  /* 0x0000000a1c006986 */ /* 0x0001e8000c10153c */
[----:B------:R-:W4:Y:S01]  /*da4d0*/  LDL.LU R18, [R1+0x1fc] ;  /* 0x0001fc0001127983 */ /* 0x000f220000300800 */
[----:B0-----:R-:W-:-:S03]  /*da4e0*/  IMAD.WIDE R28, R6, 0x2, R14 ;  /* 0x00000002061c7825 */ /* 0x001fc600078e020e */
[----:B------:R-:W2:Y:S01]  /*da4f0*/  LDL.LU R6, [R1+0x2b8c] ;  /* 0x002b8c0001067983 */ /* 0x000ea20000300800 */
[----:B------:R-:W-:Y:S02]  /*da500*/  LOP3.LUT P6, RZ, R27, 0x1000, RZ, 0xc0, !PT ;  /* 0x000010001bff7812 */ /* 0x000fe400078cc0ff */
[----:B---3--:R-:W-:-:S11]  /*da510*/  PRMT R9, R10, 0x7632, R9 ;  /* 0x000076320a097816 */ /* 0x008fd60000000009 */
[----:B------:R0:W-:Y:S01]  /*da520*/  @P6 STG.E.U16 desc[UR60][R28.64], R9 ;  /* 0x000000091c006986 */ /* 0x0001e2000c10153c */
[----:B------:R-:W-:Y:S01]  /*da530*/  LOP3.LUT P6, RZ, R27, 0x800, RZ, 0xc0, !PT ;  /* 0x000008001bff7812 */ /* 0x000fe200078cc0ff */
[----:B0-----:R-:W-:Y:S02]  /*da540*/  IMAD.WIDE R28, R3, 0x2, R16 ;  /* 0x00000002031c7825 */ /* 0x001fe400078e0210 */
[----:B------:R-:W3:Y:S10]  /*da550*/  LDL.LU R9, [R1+0xc78] ;  /* 0x000c780001097983 */ /* 0x000ef40000300800 */
[----:B------:R0:W-:Y:S01]  /*da560*/  @P6 STG.E.U16 desc[UR60][R28.64], R13 ;  /* 0x0000000d1c006986 */ /* 0x0001e2000c10153c */
[----:B------:R-:W-:-:S03]  /*da570*/  LOP3.LUT P6, RZ, R27, 0x400, RZ, 0xc0, !PT ;  /* 0x000004001bff7812 */ /* 0x000fc600078cc0ff */
[----:B------:R-:W3:Y:S01]  /*da580*/  LDL.LU R10, [R1+0x220] ;  /* 0x00022000010a7983 */ /* 0x000ee20000300800 */
[----:B0-----:R-:W-:-:S03]  /*da590*/  IMAD.WIDE R28, R3, 0x2, R14 ;  /* 0x00000002031c7825 */ /* 0x001fc600078e020e */
[----:B------:R-:W3:Y:S01]  /*da5a0*/  LDL.LU R3, [R1+0x2b88] ;  /* 0x002b880001037983 */ /* 0x000ee20000300800 */
[----:B--2---:R-:W-:-:S03]  /*da5b0*/  PRMT R6, R13, 0x7632, R6 ;  /* 0x000076320d067816 */ /* 0x004fc60000000006 */
[----:B------:R-:W2:Y:S04]  /*da5c0*/  LDL.LU R13, [R1+0x2b84] ;  /* 0x002b8400010d7983 */ /* 0x000ea80000300800 */
[----:B------:R0:W-:Y:S04]  /*da5d0*/  @P6 STG.E.U16 desc[UR60][R28.64], R6 ;  /* 0x000000061c006986 */ /* 0x0001e8000c10153c */
[----:B0-----:R-:W3:Y:S01]  /*da5e0*/  LDL.LU R6, [R1+0x2b80] ;  /* 0x002b800001067983 */ /* 0x001ee20000300800 */
[----:B------:R-:W-:Y:S01]  /*da5f0*/  LOP3.LUT P6, RZ, R27, 0x200, RZ, 0xc0, !PT ;  /* 0x000002001bff7812 */ /* 0x000fe200078cc0ff */
[----:B------:R-:W-:-:S12]  /*da600*/  IMAD.WIDE R28, R2, 0x2, R16 ;  /* 0x00000002021c7825 */ /* 0x000fd800078e0210 */
[----:B----4-:R0:W-:Y:S02]  /*da610*/  @P6 STG.E.U16 desc[UR60][R28.64], R0 ;  /* 0x000000001c006986 */ /* 0x0101e4000c10153c */
[----:B0-----:R-:W-:Y:S02]  /*da620*/  IMAD.WIDE R28, R2, 0x2, R14 ;  /* 0x00000002021c7825 */ /* 0x001fe400078e020e */
[----:B------:R-:W4:Y:S01]  /*da630*/  LDL.LU R2, [R1+0x2b7c] ;  /* 0x002b7c0001027983 */ /* 0x000f220000300800 */
[----:B------:R-:W-:Y:S02]  /*da640*/  LOP3.LUT P1, RZ, R21, 0x4, RZ, 0xc0, !PT ;  /* 0x0000000415ff7812 */ /* 0x000fe4000782c0ff */
[----:B------:R-:W-:Y:S02]  /*da650*/  LOP3.LUT P3, RZ, R22, 0x8, RZ, 0xc0, !PT ;  /* 0x0000000816ff7812 */ /* 0x000fe4000786c0ff */
[----:B---3--:R-:W-:Y:S02]  /*da660*/  PRMT R6, R0, 0x7632, R6 ;  /* 0x0000763200067816 */ /* 0x008fe40000000006 */
[----:B------:R-:W3:Y:S01]  /*da670*/  LDL.LU R0, [R1+0x2b78] ;  /* 0x002b780001007983 */ /* 0x000ee20000300800 */
[----:B------:R-:W-:-:S06]  /*da680*/  LOP3.LUT P2, RZ, R22, 0x10, RZ, 0xc0, !PT ;  /* 0x0000001016ff7812 */ /* 0x000fcc000784c0ff */
[----:B------:R0:W-:Y:S01]  /*da690*/  @P1 STG.E.U16 desc[UR60][R28.64], R6 ;  /* 0x000000061c001986 */ /* 0x0001e2000c10153c */
[----:B------:R-:W-:Y:S02]  /*da6a0*/  LOP3.LUT P4, RZ, R25, 0x800000, RZ, 0xc0, !PT ;  /* 0x0080000019ff7812 */ /* 0x000fe4000788c0ff */
[----:B------:R-:W-:Y:S01]  /*da6b0*/  PRMT R3, R4, 0x7632, R3 ;  /* 0x0000763204037816 */ /* 0x000fe20000000003 */
[----:B0-----:R-:W-:Y:S01]  /*da6c0*/  IMAD.WIDE R28, R19, 0x2, R16 ;  /* 0x00000002131c7825 */ /* 0x001fe200078e0210 */
[----:B------:R-:W-:Y:S01]  /*da6d0*/  LOP3.LUT P0, RZ, R25, 0x1000000, RZ, 0xc0, !PT ;  /* 0x0100000019ff7812 */ /* 0x000fe2000780c0ff */
[----:B------:R-:W2:Y:S04]  /*da6e0*/  LDL.LU R6, [R1+0x2b74] ;  /* 0x002b740001067983 */ /* 0x000ea80000300800 */
[----:B------:R0:W-:Y:S02]  /*da6f0*/  @P3 STG.E.U16 desc[UR60][R28.64], R4 ;  /* 0x000000041c003986 */ /* 0x0001e4000c10153c */
[----:B0-----:R-:W-:-:S05]  /*da700*/  IMAD.WIDE R28, R19, 0x2, R14 ;  /* 0x00000002131c7825 */ /* 0x001fca00078e020e */
[----:B------:R0:W-:Y:S02]  /*da710*/  @P2 STG.E.U16 desc[UR60][R28.64], R3 ;  /* 0x000000031c002986 */ /* 0x0001e4000c10153c */
[----:B0-----:R-:W-:-:S05]  /*da720*/  IMAD.WIDE R28, R5, 0x2, R16 ;  /* 0x00000002051c7825 */ /* 0x001fca00078e0210 */
[----:B------:R0:W-:Y:S02]  /*da730*/  @P4 STG.E.U16 desc[UR60][R28.64], R18 ;  /* 0x000000121c004986 */ /* 0x0001e4000c10153c */
[----:B0-----:R-:W-:Y:S02]  /*da740*/  IMAD.WIDE R28, R5, 0x2, R14 ;  /* 0x00000002051c7825 */ /* 0x001fe400078e020e */
[----:B------:R-:W2:Y:S04]  /*da750*/  LDL.LU R5, [R1+0xc7c] ;  /* 0x000c7c0001057983 */ /* 0x000ea80000300800 */
[----:B------:R-:W2:Y:S01]  /*da760*/  LDL.LU R19, [R1+0x210] ;  /* 0x0002100001137983 */ /* 0x000ea20000300800 */
[----:B---3--:R-:W-:-:S05]  /*da770*/  PRMT R0, R18, 0x7632, R0 ;  /* 0x0000763212007816 */ /* 0x008fca0000000000 */
[----:B------:R0:W-:Y:S04]  /*da780*/  @P0 STG.E.U16 desc[UR60][R28.64], R0 ;  /* 0x000000001c000986 */ /* 0x0001e8000c10153c */
[----:B0-----:R-:W3:Y:S04]  /*da790*/  LDL.LU R0, [R1+0xc80] ;  /* 0x000c800001007983 */ /* 0x001ee80000300800 */
[----:B------:R-:W3:Y:S04]  /*da7a0*/  LDL.LU R18, [R1+0x224] ;  /* 0x0002240001127983 */ /* 0x000ee80000300800 */
[----:B------:R-:W3:Y:S04]  /*da7b0*/  LDL.LU R4, [R1+0xc84] ;  /* 0x000c840001047983 */ /* 0x000ee80000300800 */
[----:B------:R-:W3:Y:S01]  /*da7c0*/  LDL.LU R3, [R1+0x214] ;  /* 0x0002140001037983 */ /* 0x000ee20000300800 */
[----:B------:R-:W-:-:S02]  /*da7d0*/  LOP3.LUT P6, RZ, R25, 0x2000000, RZ, 0xc0, !PT ;  /* 0x0200000019ff7812 */ /* 0x000fc400078cc0ff */
[----:B------:R-:W-:Y:S02]  /*da7e0*/  LOP3.LUT R27, R27, 0xffffffdf, RZ, 0xc0, !PT ;  /* 0xffffffdf1b1b7812 */ /* 0x000fe400078ec0ff */
[----:B------:R-:W-:Y:S02]  /*da7f0*/  LOP3.LUT P5, RZ, R24, 0x80000000, RZ, 0xc0, !PT ;  /* 0x8000000018ff7812 */ /* 0x000fe400078ac0ff */
[----:B------:R-:W-:Y:S01]  /*da800*/  LOP3.LUT P3, RZ, R25, 0x1, RZ, 0xc0, !PT ;  /* 0x0000000119ff7812 */ /* 0x000fe2000786c0ff */
[----:B------:R-:W-:-:S06]  /*da810*/  IMAD.WIDE R28, R9, 0x2, R16 ;  /* 0x00000002091c7825 */ /* 0x000fcc00078e0210 */
[----:B------:R-:W-:Y:S02]  /*da820*/  @P6 LOP3.LUT R27, R27, 0x20, RZ, 0xfc, !PT ;  /* 0x000000201b1b6812 */ /* 0x000fe400078efcff */
[----:B------:R-:W-:Y:S02]  /*da830*/  LOP3.LUT P6, RZ, R22, 0x40, RZ, 0xc0, !PT ;  /* 0x0000004016ff7812 */ /* 0x000fe400078cc0ff */
[----:B------:R-:W-:Y:S01]  /*da840*/  LOP3.LUT P1, RZ, R24, 0x2, RZ, 0xc0, !PT ;  /* 0x0000000218ff7812 */ /* 0x000fe2000782c0ff */
[----:B------:R0:W-:Y:S01]  /*da850*/  @P5 STG.E.U16 desc[UR60][R28.64], R10 ;  /* 0x0000000a1c005986 */ /* 0x0001e2000c10153c */
[----:B------:R-:W-:Y:S02]  /*da860*/  LOP3.LUT R27, R27, 0xffffffbf, RZ, 0xc0, !PT ;  /* 0xffffffbf1b1b7812 */ /* 0x000fe400078ec0ff */
[----:B----4-:R-:W-:Y:S02]  /*da870*/  PRMT R2, R10, 0x7632, R2 ;  /* 0x000076320a027816 */ /* 0x010fe40000000002 */
[----:B------:R-:W-:-:S05]  /*da880*/  LOP3.LUT P4, RZ, R24, 0x4, RZ, 0xc0, !PT ;  /* 0x0000000418ff7812 */ /* 0x000fca000788c0ff */
[----:B------:R-:W-:Y:S01]  /*da890*/  @P6 LOP3.LUT R27, R27, 0x40, RZ, 0xfc, !PT ;  /* 0x000000401b1b6812 */ /* 0x000fe200078efcff */
[----:B0-----:R-:W-:Y:S01]  /*da8a0*/  IMAD.WIDE R28, R9, 0x2, R14 ;  /* 0x00000002091c7825 */ /* 0x001fe200078e020e */
[----:B------:R-:W-:Y:S01]  /*da8b0*/  LOP3.LUT P6, RZ, R22, 0x20, RZ, 0xc0, !PT ;  /* 0x0000002016ff7812 */ /* 0x000fe200078cc0ff */
[----:B------:R-:W4:Y:S04]  /*da8c0*/  LDL.LU R9, [R1+0xc88] ;  /* 0x000c880001097983 */ /* 0x000f280000300800 */
[----:B------:R2:W-:Y:S01]  /*da8d0*/  @P3 STG.E.U16 desc[UR60][R28.64], R2 ;  /* 0x000000021c003986 */ /* 0x0005e2000c10153c */
[----:B------:R-:W-:Y:S02]  /*da8e0*/  LOP3.LUT P2, RZ, R23, 0x8, RZ, 0xc0, !PT ;  /* 0x0000000817ff7812 */ /* 0x000fe4000784c0ff */
[----:B------:R-:W-:Y:S01]  /*da8f0*/  LOP3.LUT R27, R27, 0xffffff7f, RZ, 0xc0, !PT ;  /* 0xffffff7f1b1b7812 */ /* 0x000fe200078ec0ff */
[----:B------:R-:W4:Y:S01]  /*da900*/  LDL.LU R10, [R1+0x228] ;  /* 0x00022800010a7983 */ /* 0x000f220000300800 */
[----:B--2---:R-:W-:Y:S01]  /*da910*/  IMAD.WIDE R28, R5, 0x2, R16 ;  /* 0x00000002051c7825 */ /* 0x004fe200078e0210 */
[----:B------:R-:W-:-:S02]  /*da920*/  PRMT R13, R19, 0x7632, R13 ;  /* 0x00007632130d7816 */ /* 0x000fc4000000000d */
[----:B------:R-:W2:Y:S04]  /*da930*/  LDL.LU R2, [R1+0xc8c] ;  /* 0x000c8c0001027983 */ /* 0x000ea80000300800 */
[----:B------:R0:W-:Y:S01]  /*da940*/  @P1 STG.E.U16 desc[UR60][R28.64], R19 ;  /* 0x000000131c001986 */ /* 0x0001e2000c10153c */
[----:B------:R-:W-:Y:S02]  /*da950*/  @P6 LOP3.LUT R27, R27, 0x80, RZ, 0xfc, !PT ;  /* 0x000000801b1b6812 */ /* 0x000fe400078efcff */
[----:B------:R-:W-:Y:S01]  /*da960*/  LOP3.LUT P6, RZ, R21, 0x10, RZ, 0xc0, !PT ;  /* 0x0000001015ff7812 */ /* 0x000fe200078cc0ff */
[----:B0-----:R-:W-:Y:S02]  /*da970*/  IMAD.WIDE R28, R5, 0x2, R14 ;  /* 0x00000002051c7825 */ /* 0x001fe400078e020e */
[----:B------:R-:W2:Y:S04]  /*da980*/  LDL.LU R5, [R1+0x218] ;  /* 0x0002180001057983 */ /* 0x000ea80000300800 */
[----:B------:R0:W-:Y:S01]  /*da990*/  @P4 STG.E.U16 desc[UR60][R28.64], R13 ;  /* 0x0000000d1c004986 */ /* 0x0001e2000c10153c */
[----:B------:R-:W-:-:S02]  /*da9a0*/  LOP3.LUT P5, RZ, R23, 0x10, RZ, 0xc0, !PT ;  /* 0x0000001017ff7812 */ /* 0x000fc400078ac0ff */
[----:B------:R-:W-:Y:S01]  /*da9b0*/  LOP3.LUT R27, R27, 0xfffffeff, RZ, 0xc0, !PT ;  /* 0xfffffeff1b1b7812 */ /* 0x000fe200078ec0ff */
[----:B0-----:R-:W2:Y:S04]  /*da9c0*/  LDL.LU R13, [R1+0xc90] ;  /* 0x000c9000010d7983 */ /* 0x001ea80000300800 */
[----:B------:R-:W2:Y:S01]  /*da9d0*/  LDL.LU R19, [R1+0x22c] ;  /* 0x00022c0001137983 */ /* 0x000ea20000300800 */
[----:B------:R-:W-:Y:S02]  /*da9e0*/  @P6 LOP3.LUT R27, R27, 0x100, RZ, 0xfc, !PT ;  /* 0x000001001b1b6812 */ /* 0x000fe400078efcff */
[----:B------:R-:W-:Y:S01]  /*da9f0*/  LOP3.LUT P6, RZ, R21, 0x8, RZ, 0xc0, !PT ;  /* 0x0000000815ff7812 */ /* 0x000fe200078cc0ff */
[----:B---3--:R-:W-:-:S05]  /*daa00*/  IMAD.WIDE R28, R0, 0x2, R16 ;  /* 0x00000002001c7825 */ /* 0x008fca00078e0210 */
[----:B------:R0:W-:Y:S01]  /*daa10*/  @P2 STG.E.U16 desc[UR60][R28.64], R18 ;  /* 0x000000121c002986 */ /* 0x0001e2000c10153c */
[----:B------:R-:W-:Y:S01]  /*daa20*/  PRMT R6, R18, 0x7632, R6 ;  /* 0x0000763212067816 */ /* 0x000fe20000000006 */
[----:B0-----:R-:W-:Y:S02]  /*daa30*/  IMAD.WIDE R28, R0, 0x2, R14 ;  /* 0x00000002001c7825 */ /* 0x001fe400078e020e */
[----:B------:R-:W3:Y:S04]  /*daa40*/  LDL.LU R0, [R1+0x2b70] ;  /* 0x002b700001007983 */ /* 0x000ee80000300800 */
[----:B------:R0:W-:Y:S02]  /*daa50*/  @P5 STG.E.U16 desc[UR60][R28.64], R6 ;  /* 0x000000061c005986 */ /* 0x0001e4000c10153c */
[----:B0-----:R-:W-:-:S02]  /*daa60*/  IMAD.WIDE R28, R4, 0x2, R16 ;  /* 0x00000002041c7825 */ /* 0x001fc400078e0210 */
[----:B------:R-:W2:Y:S04]  /*daa70*/  LDL.LU R6, [R1+0xc9c] ;  /* 0x000c9c0001067983 */ /* 0x000ea80000300800 */
[----:B------:R0:W-:Y:S04]  /*daa80*/  @P6 STG.E.U16 desc[UR60][R28.64], R3 ;  /* 0x000000031c006986 */ /* 0x0001e8000c10153c */
[----:B------:R-:W2:Y:S01]  /*daa90*/  LDL.LU R18, [R1+0x21c] ;  /* 0x00021c0001127983 */ /* 0x000ea20000300800 */
[----:B0-----:R-:W-:-:S03]  /*daaa0*/  IMAD.WIDE R28, R4, 0x2, R14 ;  /* 0x00000002041c7825 */ /* 0x001fc600078e020e */
[----:B------:R-:W2:Y:S01]  /*daab0*/  LDL.LU R4, [R1+0x2b6c] ;  /* 0x002b6c0001047983 */ /* 0x000ea20000300800 */
[----:B------:R-:W-:Y:S02]  /*daac0*/  LOP3.LUT P6, RZ, R27, 0x100, RZ, 0xc0, !PT ;  /* 0x000001001bff7812 */ /* 0x000fe400078cc0ff */
[----:B---3--:R-:W-:-:S11]  /*daad0*/  PRMT R0, R3, 0x7632, R0 ;  /* 0x0000763203007816 */ /* 0x008fd60000000000 */
[----:B------:R4:W-:Y:S01]  /*daae0*/  @P6 STG.E.U16 desc[UR60][R28.64], R0 ;  /* 0x000000001c006986 */ /* 0x0009e2000c10153c */
[----:B------:R-:W-:Y:S01]  /*daaf0*/  LOP3.LUT P6, RZ, R27, 0x80, RZ, 0xc0, !PT ;  /* 0x000000801bff7812 */ /* 0x000fe200078cc0ff */
[C---:B----4-:R-:W-:Y:S02]  /*dab00*/  IMAD.WIDE R28, R9.reuse, 0x2, R16 ;  /* 0x00000002091c7825 */ /* 0x050fe400078e0210 */
[----:B------:R-:W3:Y:S10]  /*dab10*/  LDL.LU R0, [R1+0xca4] ;  /* 0x000ca40001007983 */ /* 0x000ef40000300800 */
[----:B------:R0:W-:Y:S04]  /*dab20*/  @P6 STG.E.U16 desc[UR60][R28.64], R10 ;  /* 0x0000000a1c006986 */ /* 0x0001e8000c10153c */
[----:B------:R-:W4:Y:S01]  /*dab30*/  LDL.LU R3, [R1+0x240] ;  /* 0x0002400001037983 */ /* 0x000f220000300800 */
[----:B0-----:R-:W-:Y:S01]  /*dab40*/  IMAD.WIDE R28, R9, 0x2, R14 ;  /* 0x00000002091c7825 */ /* 0x001fe200078e020e */
[----:B--2---:R-:W-:-:S02]  /*dab50*/  PRMT R4, R10, 0x7632, R4 ;  /* 0x000076320a047816 */ /* 0x004fc40000000004 */
[----:B------:R-:W2:Y:S04]  /*dab60*/  LDL.LU R9, [R1+0x2b68] ;  /* 0x002b680001097983 */ /* 0x000ea80000300800 */
[----:B------:R-:W3:Y:S01]  /*dab70*/  LDL.LU R10, [R1+0x2b64] ;  /* 0x002b6400010a7983 */ /* 0x000ee20000300800 */
[----:B------:R-:W-:-:S13]  /*dab80*/  LOP3.LUT P6, RZ, R27, 0x40, RZ, 0xc0, !PT ;  /* 0x000000401bff7812 */ /* 0x000fda00078cc0ff */
[----:B------:R0:W-:Y:S01]  /*dab90*/  @P6 STG.E.U16 desc[UR60][R28.64], R4 ;  /* 0x000000041c006986 */ /* 0x0001e2000c10153c */
[----:B------:R-:W-:-:S03]  /*daba0*/  LOP3.LUT P6, RZ, R27, 0x20, RZ, 0xc0, !PT ;  /* 0x000000201bff7812 */ /* 0x000fc600078cc0ff */
[----:B0-----:R-:W4:Y:S01]  /*dabb0*/  LDL.LU R4, [R1+0x2b60] ;  /* 0x002b600001047983 */ /* 0x001f220000300800 */
[----:B------:R-:W-:-:S09]  /*dabc0*/  IMAD.WIDE R28, R2, 0x2, R16 ;  /* 0x00000002021c7825 */ /* 0x000fd200078e0210 */
[----:B------:R0:W-:Y:S02]  /*dabd0*/  @P6 STG.E.U16 desc[UR60][R28.64], R5 ;  /* 0x000000051c006986 */ /* 0x0001e4000c10153c */
[----:B0-----:R-:W-:Y:S02]  /*dabe0*/  IMAD.WIDE R28, R2, 0x2, R14 ;  /* 0x00000002021c7825 */ /* 0x001fe400078e020e */
[----:B------:R-:W2:Y:S01]  /*dabf0*/  LDL.LU R2, [R1+0x2b5c] ;  /* 0x002b5c0001027983 */ /* 0x000ea20000300800 */
[----:B---3--:R-:W-:-:S03]  /*dac00*/  PRMT R10, R5, 0x7632, R10 ;  /* 0x00007632050a7816 */ /* 0x008fc6000000000a */
[----:B------:R-:W3:Y:S01]  /*dac10*/  LDL.LU R5, [R1+0x2b58] ;  /* 0x002b580001057983 */ /* 0x000ee20000300800 */
[C---:B------:R-:W-:Y:S02]  /*dac20*/  LOP3.LUT P0, RZ, R25.reuse, 0x4000000, RZ, 0xc0, !PT ;  /* 0x0400000019ff7812 */ /* 0x040fe4000780c0ff */
[C---:B------:R-:W-:Y:S02]  /*dac30*/  LOP3.LUT P3, RZ, R25.reuse, 0x2, RZ, 0xc0, !PT ;  /* 0x0000000219ff7812 */ /* 0x040fe4000786c0ff */
[----:B------:R-:W-:Y:S02]  /*dac40*/  LOP3.LUT P1, RZ, R25, 0x4, RZ, 0xc0, !PT ;  /* 0x0000000419ff7812 */ /* 0x000fe4000782c0ff */
[----:B------:R-:W-:-:S07]  /*dac50*/  LOP3.LUT P4, RZ, R24, 0x8, RZ, 0xc0, !PT ;  /* 0x0000000818ff7812 */ /* 0x000fce000788c0ff */
[----:B------:R0:W-:Y:S01]  /*dac60*/  @P0 STG.E.U16 desc[UR60][R28.64], R10 ;  /* 0x0000000a1c000986 */ /* 0x0001e2000c10153c */
[----:B------:R-:W-:Y:S01]  /*dac70*/  LOP3.LUT P2, RZ, R24, 0x10, RZ, 0xc0, !PT ;  /* 0x0000001018ff7812 */ /* 0x000fe2000784c0ff */
[----:B0-----:R-:W-:Y:S01]  /*dac80*/  IMAD.WIDE R28, R13, 0x2, R16 ;  /* 0x000000020d1c7825 */ /* 0x001fe200078e0210 */
[----:B----4-:R-:W-:-:S04]  /*dac90*/  PRMT R4, R19, 0x7632, R4 ;  /* 0x0000763213047816 */ /* 0x010fc80000000004 */
[----:B------:R0:W-:Y:S01]  /*daca0*/  @P3 STG.E.U16 desc[UR60][R28.64], R19 ;  /* 0x000000131c003986 */ /* 0x0001e2000c10153c */
[----:B------:R-:W-:Y:S01]  /*dacb0*/  LOP3.LUT P5, RZ, R23, 0x20, RZ, 0xc0, !PT ;  /* 0x0000002017ff7812 */ /* 0x000fe200078ac0ff */
[----:B0-----:R-:W-:Y:S02]  /*dacc0*/  IMAD.WIDE R28, R13, 0x2, R14 ;  /* 0x000000020d1c7825 */ /* 0x001fe400078e020e */
[----:B------:R-:W4:Y:S04]  /*dacd0*/  LDL.LU R13, [R1+0xcac] ;  /* 0x000cac00010d7983 */ /* 0x000f280000300800 */
[----:B------:R0:W-:Y:S01]  /*dace0*/  @P1 STG.E.U16 desc[UR60][R28.64], R4 ;  /* 0x000000041c001986 */ /* 0x0001e2000c10153c */
[----:B--2---:R-:W-:-:S03]  /*dacf0*/  PRMT R2, R18, 0x7632, R2 ;  /* 0x0000763212027816 */ /* 0x004fc60000000002 */
[----:B------:R-:W2:Y:S01]  /*dad00*/  LDL.LU R19, [R1+0x230] ;  /* 0x0002300001137983 */ /* 0x000ea20000300800 */
[----:B0-----:R-:W-:-:S05]  /*dad10*/  IMAD.WIDE R28, R6, 0x2, R16 ;  /* 0x00000002061c7825 */ /* 0x001fca00078e0210 */
[----:B------:R0:W-:Y:S02]  /*dad20*/  @P4 STG.E.U16 desc[UR60][R28.64], R18 ;  /* 0x000000121c004986 */ /* 0x0001e4000c10153c */
[----:B0-----:R-:W-:Y:S02]  /*dad30*/  IMAD.WIDE R28, R6, 0x2, R14 ;  /* 0x00000002061c7825 */ /* 0x001fe400078e020e */
[----:B------:R-:W2:Y:S04]  /*dad40*/  LDL.LU R6, [R1+0xcb4] ;  /* 0x000cb40001067983 */ /* 0x000ea80000300800 */
[----:B------:R0:W-:Y:S04]  /*dad50*/  @P2 STG.E.U16 desc[UR60][R28.64], R2 ;  /* 0x000000021c002986 */ /* 0x0001e8000c10153c */
[----:B------:R-:W2:Y:S01]  /*dad60*/  LDL.LU R10, [R1+0x244] ;  /* 0x00024400010a7983 */ /* 0x000ea20000300800 */
[----:B0-----:R-:W-:-:S03]  /*dad70*/  IMAD.WIDE R28, R0, 0x2, R16 ;  /* 0x00000002001c7825 */ /* 0x001fc600078e0210 */
[----:B------:R-:W2:Y:S04]  /*dad80*/  LDL.LU R2, [R1+0xcb8] ;  /* 0x000cb80001027983 */ /* 0x000ea80000300800 */
[----:B------:R-:W2:Y:S04]  /*dad90*/  LDL.LU R18, [R1+0x234] ;  /* 0x0002340001127983 */ /* 0x000ea80000300800 */
[----:B------:R0:W-:Y:S04]  /*dada0*/  @P5 STG.E.U16 desc[UR60][R28.64], R3 ;  /* 0x000000031c005986 */ /* 0x0001e8000c10153c */
[----:B------:R-:W2:Y:S01]  /*dadb0*/  LDL.LU R4, [R1+0xcbc] ;  /* 0x000cbc0001047983 */ /* 0x000ea20000300800 */
[----:B0-----:R-:W-:-:S03]  /*dadc0*/  IMAD.WIDE R28, R0, 0x2, R14 ;  /* 0x00000002001c7825 */ /* 0x001fc600078e020e */
[----:B------:R-:W2:Y:S01]  /*dadd0*/  LDL.LU R0, [R1+0x248] ;  /* 0x0002480001007983 */ /* 0x000ea20000300800 */
[----:B---3--:R-:W-:-:S03]  /*dade0*/  PRMT R5, R3, 0x7632, R5 ;  /* 0x0000763203057816 */ /* 0x008fc60000000005 */
[----:B------:R-:W3:Y:S01]  /*dadf0*/  LDL.LU R3, [R1+0x2b54] ;  /* 0x002b540001037983 */ /* 0x000ee20000300800 */
[----:B------:R-:W-:Y:S02]  /*dae00*/  LOP3.LUT P3, RZ, R23, 0x40, RZ, 0xc0, !PT ;  /* 0x0000004017ff7812 */ /* 0x000fe4000786c0ff */
[C---:B------:R-:W-:Y:S02]  /*dae10*/  LOP3.LUT P0, RZ, R21.reuse, 0x20, RZ, 0xc0, !PT ;  /* 0x0000002015ff7812 */ /* 0x040fe4000780c0ff */
[----:B------:R-:W-:Y:S02]  /*dae20*/  LOP3.LUT P4, RZ, R21, 0x40, RZ, 0xc0, !PT ;  /* 0x0000004015ff7812 */ /* 0x000fe4000788c0ff */
[----:B------:R-:W-:-:S07]  /*dae30*/  LOP3.LUT P1, RZ, R22, 0x80, RZ, 0xc0, !PT ;  /* 0x0000008016ff7812 */ /* 0x000fce000782c0ff */
[----:B------:R0:W-:Y:S04]  /*dae40*/  @P3 STG.E.U16 desc[UR60][R28.64], R5 ;  /* 0x000000051c003986 */ /* 0x0001e8000c10153c */
[----:B0-----:R-:W3:Y:S01]  /*dae50*/  LDL.LU R5, [R1+0xcc0] ;  /* 0x000cc00001057983 */ /* 0x001ee20000300800 */
[----:B----4-:R-:W-:-:S05]  /*dae60*/  IMAD.WIDE R28, R13, 0x2, R16 ;  /* 0x000000020d1c7825 */ /* 0x010fca00078e0210 */
[----:B--2---:R0:W-:Y:S01]  /*dae70*/  @P0 STG.E.U16 desc[UR60][R28.64], R19 ;  /* 0x000000131c000986 */ /* 0x0041e2000c10153c */
[----:B------:R-:W-:Y:S01]  /*dae80*/  PRMT R9, R19, 0x7632, R9 ;  /* 0x0000763213097816 */ /* 0x000fe20000000009 */
[----:B0-----:R-:W-:-:S05]  /*dae90*/  IMAD.WIDE R28, R13, 0x2, R14 ;  /* 0x000000020d1c7825 */ /* 0x001fca00078e020e */
[----:B------:R0:W-:Y:S02]  /*daea0*/  @P4 STG.E.U16 desc[UR60][R28.64], R9 ;  /* 0x000000091c004986 */ /* 0x0001e4000c10153c */
[C---:B0-----:R-:W-:Y:S02]  /*daeb0*/  IMAD.WIDE R28, R6.reuse, 0x2, R16 ;  /* 0x00000002061c7825 */ /* 0x041fe400078e0210 */
[----:B------:R-:W2:Y:S04]  /*daec0*/  LDL.LU R9, [R1+0xcc4] ;  /* 0x000cc40001097983 */ /* 0x000ea80000300800 */
[----:B------:R-:W4:Y:S04]  /*daed0*/  LDL.LU R13, [R1+0x24c] ;  /* 0x00024c00010d7983 */ /* 0x000f280000300800 */
[----:B------:R0:W-:Y:S04]  /*daee0*/  @P1 STG.E.U16 desc[UR60][R28.64], R10 ;  /* 0x0000000a1c001986 */ /* 0x0001e8000c10153c */
[----:B------:R-:W2:Y:S01]  /*daef0*/  LDL.LU R19, [R1+0xccc] ;  /* 0x000ccc0001137983 */ /* 0x000ea20000300800 */
[----:B0-----:R-:W-:-:S03]  /*daf00*/  IMAD.WIDE R28, R6, 0x2, R14 ;  /* 0x00000002061c7825 */ /* 0x001fc600078e020e */
[----:B------:R-:W2:Y:S01]  /*daf10*/  LDL.LU R6, [R1+0x23c] ;  /* 0x00023c0001067983 */ /* 0x000ea20000300800 */
[----:B---3--:R-:W-:-:S03]  /*daf20*/  PRMT R3, R10, 0x7632, R3 ;  /* 0x000076320a037816 */ /* 0x008fc60000000003 */
[----:B------:R-:W3:Y:S01]  /*daf30*/  LDL.LU R10, [R1+0x2b50] ;  /* 0x002b5000010a7983 */ /* 0x000ee20000300800 */
        /* <DEDUP_REMOVED lines=15> */
[C---:B0-----:R-:W-:Y:S01]  /*db030*/  IMAD.WIDE R28, R2.reuse, 0x2, R16 ;  /* 0x00000002021c7825 */ /* 0x041fe200078e0210 */
[----:B------:R-:W2:Y:S11]  /*db040*/  LDL.LU R3, [R1+0x2b4c] ;  /* 0x002b4c0001037983 */ /* 0x000eb60000300800 */
[----:B------:R0:W-:Y:S02]  /*db050*/  @P6 STG.E.U16 desc[UR60][R28.64], R18 ;  /* 0x000000121c006986 */ /* 0x0001e4000c10153c */
[----:B0-----:R-:W-:-:S02]  /*db060*/  IMAD.WIDE R28, R2, 0x2, R14 ;  /* 0x00000002021c7825 */ /* 0x001fc400078e020e */
[----:B------:R-:W4:Y:S01]  /*db070*/  LDL.LU R2, [R1+0x2b48] ;  /* 0x002b480001027983 */ /* 0x000f220000300800 */
[----:B---3--:R-:W-:-:S03]  /*db080*/  PRMT R10, R18, 0x7632, R10 ;  /* 0x00007632120a7816 */ /* 0x008fc6000000000a */
[----:B------:R-:W3:Y:S01]  /*db090*/  LDL.LU R18, [R1+0x2b44] ;  /* 0x002b440001127983 */ /* 0x000ee20000300800 */
[----:B------:R-:W-:-:S13]  /*db0a0*/  LOP3.LUT P6, RZ, R27, 0x10, RZ, 0xc0, !PT ;  /* 0x000000101bff7812 */ /* 0x000fda00078cc0ff */
[----:B------:R0:W-:Y:S01]  /*db0b0*/  @P6 STG.E.U16 desc[UR60][R28.64], R10 ;  /* 0x0000000a1c006986 */ /* 0x0001e2000c10153c */
[C---:B------:R-:W-:Y:S01]  /*db0c0*/  LOP3.LUT P6, RZ, R27.reuse, 0x8, RZ, 0xc0, !PT ;  /* 0x000000081bff7812 */ /* 0x040fe200078cc0ff */
[C---:B0-----:R-:W-:Y:S02]  /*db0d0*/  IMAD.WIDE R28, R4.reuse, 0x2, R16 ;  /* 0x00000002041c7825 */ /* 0x041fe400078e0210 */
        /* <DEDUP_REMOVED lines=8> */
[----:B0-----:R-:W2:Y:S01]  /*db160*/  LDL.LU R18, [R1+0x2b38] ;  /* 0x002b380001127983 */ /* 0x001ea20000300800 */
[----:B------:R-:W-:Y:S01]  /*db170*/  LOP3.LUT P6, RZ, R27, 0x2, RZ, 0xc0, !PT ;  /* 0x000000021bff7812 */ /* 0x000fe200078cc0ff */
[----:B------:R-:W-:Y:S01]  /*db180*/  IMAD.WIDE R28, R5, 0x2, R16 ;  /* 0x00000002051c7825 */ /* 0x000fe200078e0210 */
[----:B------:R-:W-:-:S02]  /*db190*/  LOP3.LUT P2, RZ, R24, 0x40, RZ, 0xc0, !PT ;  /* 0x0000004018ff7812 */ /* 0x000fc4000784c0ff */
[C---:B------:R-:W-:Y:S02]  /*db1a0*/  LOP3.LUT P3, RZ, R23.reuse, 0x80, RZ, 0xc0, !PT ;  /* 0x0000008017ff7812 */ /* 0x040fe4000786c0ff */
[----:B------:R-:W-:Y:S02]  /*db1b0*/  LOP3.LUT P0, RZ, R23, 0x100, RZ, 0xc0, !PT ;  /* 0x0000010017ff7812 */ /* 0x000fe4000780c0ff */
[----:B------:R-:W-:Y:S02]  /*db1c0*/  LOP3.LUT P4, RZ, R21, 0x80, RZ, 0xc0, !PT ;  /* 0x0000008015ff7812 */ /* 0x000fe4000788c0ff */
[----:B----4-:R-:W-:-:S03]  /*db1d0*/  PRMT R2, R13, 0x7632, R2 ;  /* 0x000076320d027816 */ /* 0x010fc60000000002 */
[----:B--2---:R0:W-:Y:S02]  /*db1e0*/  @P6 STG.E.U16 desc[UR60][R28.64], R18 ;  /* 0x000000121c006986 */ /* 0x0041e4000c10153c */
[----:B0-----:R-:W-:Y:S02]  /*db1f0*/  IMAD.WIDE R28, R5, 0x2, R14 ;  /* 0x00000002051c7825 */ /* 0x001fe400078e020e */
[----:B------:R-:W2:Y:S01]  /*db200*/  LDL.LU R5, [R1+0x2b34] ;  /* 0x002b340001057983 */ /* 0x000ea20000300800 */
[----:B------:R-:W-:-:S03]  /*db210*/  PRMT R12, R18, 0x7632, R12 ;  /* 0x00007632120c7816 */ /* 0x000fc6000000000c */
[----:B------:R-:W4:Y:S04]  /*db220*/  LDL.LU R18, [R1+0x2b30] ;  /* 0x002b300001127983 */ /* 0x000f280000300800 */
[----:B------:R0:W-:Y:S02]  /*db230*/  @P2 STG.E.U16 desc[UR60][R28.64], R12 ;  /* 0x0000000c1c002986 */ /* 0x0001e4000c10153c */
[----:B0-----:R-:W-:-:S05]  /*db240*/  IMAD.WIDE R28, R9, 0x2, R16 ;  /* 0x00000002091c7825 */ /* 0x001fca00078e0210 */
[----:B------:R0:W-:Y:S02]  /*db250*/  @P3 STG.E.U16 desc[UR60][R28.64], R13 ;  /* 0x0000000d1c003986 */ /* 0x0001e4000c10153c */
[----:B0-----:R-:W-:-:S05]  /*db260*/  IMAD.WIDE R28, R9, 0x2, R14 ;  /* 0x00000002091c7825 */ /* 0x001fca00078e020e */
[----:B------:R0:W-:Y:S01]  /*db270*/  @P0 STG.E.U16 desc[UR60][R28.64], R2 ;  /* 0x000000021c000986 */ /* 0x0001e2000c10153c */
[----:B------:R-:W-:Y:S01]  /*db280*/  LOP3.LUT P1, RZ, R21, 0x100, RZ, 0xc0, !PT ;  /* 0x0000010015ff7812 */ /* 0x000fe2000782c0ff */
[C---:B0-----:R-:W-:Y:S02]  /*db290*/  IMAD.WIDE R28, R19.reuse, 0x2, R16 ;  /* 0x00000002131c7825 */ /* 0x041fe400078e0210 */
[----:B------:R-:W3:Y:S04]  /*db2a0*/  LDL.LU R2, [R1+0xce0] ;  /* 0x000ce00001027983 */ /* 0x000ee80000300800 */
[----:B------:R0:W-:Y:S02]  /*db2b0*/  @P4 STG.E.U16 desc[UR60][R28.64], R6 ;  /* 0x000000061c004986 */ /* 0x0001e4000c10153c */
[----:B0-----:R-:W-:-:S02]  /*db2c0*/  IMAD.WIDE R28, R19, 0x2, R14 ;  /* 0x00000002131c7825 */ /* 0x001fc400078e020e */
[----:B------:R-:W3:Y:S01]  /*db2d0*/  LDL.LU R19, [R1+0x280] ;  /* 0x0002800001137983 */ /* 0x000ee20000300800 */
[----:B--2---:R-:W-:-:S05]  /*db2e0*/  PRMT R5, R6, 0x7632, R5 ;  /* 0x0000763206057816 */ /* 0x004fca0000000005 */
[----:B------:R0:W-:Y:S04]  /*db2f0*/  @P1 STG.E.U16 desc[UR60][R28.64], R5 ;  /* 0x000000051c001986 */ /* 0x0001e8000c10153c */
[----:B0-----:R-:W2:Y:S04]  /*db300*/  LDL.LU R5, [R1+0xce8] ;  /* 0x000ce80001057983 */ /* 0x001ea80000300800 */
[----:B------:R-:W2:Y:S04]  /*db310*/  LDL.LU R6, [R1+0x254] ;  /* 0x0002540001067983 */ /* 0x000ea80000300800 */
[----:B------:R-:W2:Y:S01]  /*db320*/  LDL.LU R13, [R1+0xcec] ;  /* 0x000cec00010d7983 */ /* 0x000ea20000300800 */
[----:B------:R-:W-:-:S03]  /*db330*/  LOP3.LUT P5, RZ, R22, 0x200, RZ, 0xc0, !PT ;  /* 0x0000020016ff7812 */ /* 0x000fc600078ac0ff */
[----:B------:R-:W2:Y:S01]  /*db340*/  LDL.LU R12, [R1+0x284] ;  /* 0x00028400010c7983 */ /* 0x000ea20000300800 */
[----:B------:R-:W-:Y:S01]  /*db350*/  LOP3.LUT P3, RZ, R22, 0x400, RZ, 0xc0, !PT ;  /* 0x0000040016ff7812 */ /* 0x000fe2000786c0ff */
[----:B------:R-:W-:Y:S01]  /*db360*/  IMAD.WIDE R28, R10, 0x2, R16 ;  /* 0x000000020a1c7825 */ /* 0x000fe200078e0210 */
[----:B----4-:R-:W-:-:S07]  /*db370*/  PRMT R8, R18, 0x7632, R8 ;  /* 0x0000763212087816 */ /* 0x010fce0000000008 */
[----:B------:R0:W-:Y:S02]  /*db380*/  @P5 STG.E.U16 desc[UR60][R28.64], R18 ;  /* 0x000000121c005986 */ /* 0x0001e4000c10153c */
[----:B0-----:R-:W-:Y:S02]  /*db390*/  IMAD.WIDE R28, R10, 0x2, R14 ;  /* 0x000000020a1c7825 */ /* 0x001fe400078e020e */
[----:B------:R-:W4:Y:S04]  /*db3a0*/  LDL.LU R18, [R1+0x2b2c] ;  /* 0x002b2c0001127983 */ /* 0x000f280000300800 */
[----:B------:R0:W-:Y:S04]  /*db3b0*/  @P3 STG.E.U16 desc[UR60][R28.64], R8 ;  /* 0x000000081c003986 */ /* 0x0001e8000c10153c */
[----:B0-----:R-:W4:Y:S04]  /*db3c0*/  LDL.LU R8, [R1+0xcf0] ;  /* 0x000cf00001087983 */ /* 0x001f280000300800 */
[----:B------:R-:W4:Y:S01]  /*db3d0*/  LDL.LU R9, [R1+0x258] ;  /* 0x0002580001097983 */ /* 0x000f220000300800 */
[----:B------:R-:W-:Y:S01]  /*db3e0*/  LOP3.LUT P2, RZ, R25, 0x20000000, RZ, 0xc0, !PT ;  /* 0x2000000019ff7812 */ /* 0x000fe2000784c0ff */
[----:B---3--:R-:W-:-:S02]  /*db3f0*/  IMAD.WIDE R28, R2, 0x2, R16 ;  /* 0x00000002021c7825 */ /* 0x008fc400078e0210 */
[----:B------:R-:W3:Y:S01]  /*db400*/  LDL.LU R10, [R1+0xcf4] ;  /* 0x000cf400010a7983 */ /* 0x000ee20000300800 */
[C---:B------:R-:W-:Y:S02]  /*db410*/  LOP3.LUT P4, RZ, R25.reuse, 0x40000000, RZ, 0xc0, !PT ;  /* 0x4000000019ff7812 */ /* 0x040fe4000788c0ff */
[----:B------:R-:W-:-:S07]  /*db420*/  LOP3.LUT P0, RZ, R25, 0x20, RZ, 0xc0, !PT ;  /* 0x0000002019ff7812 */ /* 0x000fce000780c0ff */
[----:B------:R0:W-:Y:S01]  /*db430*/  @P2 STG.E.U16 desc[UR60][R28.64], R19 ;  /* 0x000000131c002986 */ /* 0x0001e2000c10153c */
[----:B------:R-:W-:Y:S01]  /*db440*/  PRMT R4, R19, 0x7632, R4 ;  /* 0x0000763213047816 */ /* 0x000fe20000000004 */
[----:B0-----:R-:W-:Y:S02]  /*db450*/  IMAD.WIDE R28, R2, 0x2, R14 ;  /* 0x00000002021c7825 */ /* 0x001fe400078e020e */
[----:B------:R-:W3:Y:S04]  /*db460*/  LDL.LU R2, [R1+0x288] ;  /* 0x0002880001027983 */ /* 0x000ee80000300800 */
[----:B------:R-:W3:Y:S04]  /*db470*/  LDL.LU R19, [R1+0xcf8] ;  /* 0x000cf80001137983 */ /* 0x000ee80000300800 */
[----:B------:R0:W-:Y:S04]  /*db480*/  @P4 STG.E.U16 desc[UR60][R28.64], R4 ;  /* 0x000000041c004986 */ /* 0x0001e8000c10153c */
[----:B0-----:R-:W3:Y:S01]  /*db490*/  LDL.LU R4, [R1+0x25c] ;  /* 0x00025c0001047983 */ /* 0x001ee20000300800 */
[----:B------:R-:W-:-:S02]  /*db4a0*/  LOP3.LUT P6, RZ, R21, 0x200, RZ, 0xc0, !PT ;  /* 0x0000020015ff7812 */ /* 0x000fc400078cc0ff */
[----:B------:R-:W-:-:S11]  /*db4b0*/  LOP3.LUT R26, R26, 0xdfffffff, RZ, 0xc0, !PT ;  /* 0xdfffffff1a1a7812 */ /* 0x000fd600078ec0ff */
[----:B------:R-:W-:Y:S02]  /*db4c0*/  @P6 LOP3.LUT R26, R26, 0x20000000, RZ, 0xfc, !PT ;  /* 0x200000001a1a6812 */ /* 0x000fe400078efcff */
[----:B------:R-:W-:Y:S01]  /*db4d0*/  LOP3.LUT P6, RZ, R23, 0x400, RZ, 0xc0, !PT ;  /* 0x0000040017ff7812 */ /* 0x000fe200078cc0ff */
[----:B--2---:R-:W-:-:S05]  /*db4e0*/  IMAD.WIDE R28, R5, 0x2, R16 ;  /* 0x00000002051c7825 */ /* 0x004fca00078e0210 */
[----:B------:R0:W-:Y:S01]  /*db4f0*/  @P0 STG.E.U16 desc[UR60][R28.64], R6 ;  /* 0x000000061c000986 */ /* 0x0001e2000c10153c */
[----:B------:R-:W-:Y:S01]  /*db500*/  PRMT R3, R6, 0x7632, R3 ;  /* 0x0000763206037816 */ /* 0x000fe20000000003 */
[----:B0-----:R-:W-:Y:S02]  /*db510*/  IMAD.WIDE R28, R5, 0x2, R14 ;  /* 0x00000002051c7825 */ /* 0x001fe400078e020e */
[----:B------:R-:W2:Y:S04]  /*db520*/  LDL.LU R5, [R1+0xcfc] ;  /* 0x000cfc0001057983 */ /* 0x000ea80000300800 */
[----:B------:R-:W2:Y:S01]  /*db530*/  LDL.LU R6, [R1+0x28c] ;  /* 0x00028c0001067983 */ /* 0x000ea20000300800 */
[----:B------:R-:W-:-:S04]  /*db540*/  LOP3.LUT R26, R26, 0xbfffffff, RZ, 0xc0, !PT ;  /* 0xbfffffff1a1a7812 */ /* 0x000fc800078ec0ff */
        /* <DEDUP_REMOVED lines=11> */
[----:B------:R-:W-:Y:S01]  /*db600*/  LOP3.LUT P1, RZ, R21, 0x400, RZ, 0xc0, !PT ;  /* 0x0000040015ff7812 */ /* 0x000fe2000782c0ff */
[----:B------:R-:W2:Y:S10]  /*db610*/  LDL.LU R3, [R1+0xd04] ;  /* 0x000d040001037983 */ /* 0x000eb40000300800 */
[----:B------:R0:W-:Y:S01]  /*db620*/  @P6 STG.E.U16 desc[UR60][R28.64], R12 ;  /* 0x0000000c1c006986 */ /* 0x0001e2000c10153c */
[----:B------:R-:W-:-:S02]  /*db630*/  LOP3.LUT P6, RZ, R27, 0x1, RZ, 0xc0, !PT ;  /* 0x000000011bff7812 */ /* 0x000fc400078cc0ff */
[----:B------:R-:W-:Y:S01]  /*db640*/  PRMT R27, R12, 0x7632, R27 ;  /* 0x000076320c1b7816 */ /* 0x000fe2000000001b */
[----:B0-----:R-:W-:Y:S01]  /*db650*/  IMAD.WIDE R28, R13, 0x2, R14 ;  /* 0x000000020d1c7825 */ /* 0x001fe200078e020e */
[----:B------:R-:W-:Y:S01]  /*db660*/  LOP3.LUT P3, RZ, R22, 0x800, RZ, 0xc0, !PT ;  /* 0x0000080016ff7812 */ /* 0x000fe2000786c0ff */
[----:B------:R-:W2:Y:S08]  /*db670*/  LDL.LU R13, [R1+0x290] ;  /* 0x00029000010d7983 */ /* 0x000eb00000300800 */
[----:B------:R4:W-:Y:S01]  /*db680*/  @P6 STG.E.U16 desc[UR60][R28.64], R27 ;  /* 0x0000001b1c006986 */ /* 0x0009e2000c10153c */
[----:B------:R-:W-:Y:S01]  /*db690*/  LOP3.LUT P6, RZ, R26, 0x80000000, RZ, 0xc0, !PT ;  /* 0x800000001aff7812 */ /* 0x000fe200078cc0ff */
[----:B----4-:R-:W-:-:S12]  /*db6a0*/  IMAD.WIDE R28, R8, 0x2, R16 ;  /* 0x00000002081c7825 */ /* 0x010fd800078e0210 */
[----:B------:R0:W-:Y:S01]  /*db6b0*/  @P6 STG.E.U16 desc[UR60][R28.64], R9 ;  /* 0x000000091c006986 */ /* 0x0001e2000c10153c */
[----:B------:R-:W-:Y:S02]  /*db6c0*/  LOP3.LUT P6, RZ, R26, 0x40000000, RZ, 0xc0, !PT ;  /* 0x400000001aff7812 */ /* 0x000fe400078cc0ff */
[----:B------:R-:W-:Y:S01]  /*db6d0*/  PRMT R27, R9, 0x7632, R27 ;  /* 0x00007632091b7816 */ /* 0x000fe2000000001b */
[----:B0-----:R-:W-:-:S10]  /*db6e0*/  IMAD.WIDE R28, R8, 0x2, R14 ;  /* 0x00000002081c7825 */ /* 0x001fd400078e020e */
[----:B------:R3:W-:Y:S01]  /*db6f0*/  @P6 STG.E.U16 desc[UR60][R28.64], R27 ;  /* 0x0000001b1c006986 */ /* 0x0007e2000c10153c */
[----:B------:R-:W-:Y:S01]  /*db700*/  LOP3.LUT P6, RZ, R26, 0x20000000, RZ, 0xc0, !PT ;  /* 0x200000001aff7812 */ /* 0x000fe200078cc0ff */
[----:B---3--:R-:W-:Y:S01]  /*db710*/  IMAD.WIDE R28, R10, 0x2, R16 ;  /* 0x000000020a1c7825 */ /* 0x008fe200078e0210 */
[----:B------:R-:W-:-:S11]  /*db720*/  PRMT R27, R2, 0x7632, R27 ;  /* 0x00007632021b7816 */ /* 0x000fd6000000001b */
[----:B------:R0:W-:Y:S01]  /*db730*/  @P6 STG.E.U16 desc[UR60][R28.64], R2 ;  /* 0x000000021c006986 */ /* 0x0001e2000c10153c */
[----:B------:R-:W-:Y:S01]  /*db740*/  LOP3.LUT P2, RZ, R22, 0x1000, RZ, 0xc0, !PT ;  /* 0x0000100016ff7812 */ /* 0x000fe2000784c0ff */
[----:B0-----:R-:W-:-:S05]  /*db750*/  IMAD.WIDE R28, R10, 0x2, R14 ;  /* 0x000000020a1c7825 */ /* 0x001fca00078e020e */
[----:B------:R0:W-:Y:S01]  /*db760*/  @P1 STG.E.U16 desc[UR60][R28.64], R27 ;  /* 0x0000001b1c001986 */ /* 0x0001e2000c10153c */
[----:B------:R-:W-:Y:S01]  /*db770*/  LOP3.LUT P4, RZ, R25, 0x80000000, RZ, 0xc0, !PT ;  /* 0x8000000019ff7812 */ /* 0x000fe2000788c0ff */
[----:B0-----:R-:W-:Y:S01]  /*db780*/  IMAD.WIDE R28, R19, 0x2, R16 ;  /* 0x00000002131c7825 */ /* 0x001fe200078e0210 */
[----:B------:R-:W-:-:S04]  /*db790*/  PRMT R27, R4, 0x7632, R27 ;  /* 0x00007632041b7816 */ /* 0x000fc8000000001b */
[----:B------:R0:W-:Y:S02]  /*db7a0*/  @P3 STG.E.U16 desc[UR60][R28.64], R4 ;  /* 0x000000041c003986 */ /* 0x0001e4000c10153c */
[----:B0-----:R-:W-:Y:S02]  /*db7b0*/  IMAD.WIDE R28, R19, 0x2, R14 ;  /* 0x00000002131c7825 */ /* 0x001fe400078e020e */
[----:B------:R-:W3:Y:S04]  /*db7c0*/  LDL.LU R19, [R1+0xd0c] ;  /* 0x000d0c0001137983 */ /* 0x000ee80000300800 */
[----:B------:R2:W-:Y:S04]  /*db7d0*/  @P2 STG.E.U16 desc[UR60][R28.64], R27 ;  /* 0x0000001b1c002986 */ /* 0x0005e8000c10153c */
[----:B------:R-:W4:Y:S01]  /*db7e0*/  LDL.LU R4, [R1+0x2a0] ;  /* 0x0002a00001047983 */ /* 0x000f220000300800 */
[----:B--2---:R-:W-:-:S05]  /*db7f0*/  IMAD.WIDE R28, R5, 0x2, R16 ;  /* 0x00000002051c7825 */ /* 0x004fca00078e0210 */
[----:B------:R0:W-:Y:S02]  /*db800*/  @P4 STG.E.U16 desc[UR60][R28.64], R6 ;  /* 0x000000061c004986 */ /* 0x0001e4000c10153c */
[----:B0-----:R-:W-:Y:S02]  /*db810*/  IMAD.WIDE R28, R5, 0x2, R14 ;  /* 0x00000002051c7825 */ /* 0x001fe400078e020e */
[----:B------:R-:W2:Y:S04]  /*db820*/  LDL.LU R5, [R1+0xd14] ;  /* 0x000d140001057983 */ /* 0x000ea80000300800 */
[----:B------:R-:W2:Y:S01]  /*db830*/  LDL.LU R2, [R1+0x294] ;  /* 0x0002940001027983 */ /* 0x000ea20000300800 */
[----:B------:R-:W-:-:S03]  /*db840*/  PRMT R27, R6, 0x7632, R27 ;  /* 0x00007632061b7816 */ /* 0x000fc6000000001b */
[----:B------:R-:W2:Y:S04]  /*db850*/  LDL.LU R6, [R1+0xd18] ;  /* 0x000d180001067983 */ /* 0x000ea80000300800 */
[----:B------:R-:W2:Y:S04]  /*db860*/  LDL.LU R12, [R1+0x2a4] ;  /* 0x0002a400010c7983 */ /* 0x000ea80000300800 */
[----:B------:R-:W2:Y:S04]  /*db870*/  LDL.LU R8, [R1+0xd1c] ;  /* 0x000d1c0001087983 */ /* 0x000ea80000300800 */
[----:B------:R-:W2:Y:S01]  /*db880*/  LDL.LU R9, [R1+0x298] ;  /* 0x0002980001097983 */ /* 0x000ea20000300800 */
[----:B------:R-:W-:-:S02]  /*db890*/  LOP3.LUT P0, RZ, R18, 0x1, RZ, 0xc0, !PT ;  /* 0x0000000112ff7812 */ /* 0x000fc4000780c0ff */
[C---:B------:R-:W-:Y:S01]  /*db8a0*/  LOP3.LUT P5, RZ, R25.reuse, 0x80, RZ, 0xc0, !PT ;  /* 0x0000008019ff7812 */ /* 0x040fe200078ac0ff */
[----:B------:R-:W2:Y:S01]  /*db8b0*/  LDL.LU R10, [R1+0xd20] ;  /* 0x000d2000010a7983 */ /* 0x000ea20000300800 */
[----:B------:R-:W-:Y:S02]  /*db8c0*/  LOP3.LUT P3, RZ, R25, 0x100, RZ, 0xc0, !PT ;  /* 0x0000010019ff7812 */ /* 0x000fe4000786c0ff */
[----:B------:R-:W-:-:S07]  /*db8d0*/  LOP3.LUT P1, RZ, R24, 0x200, RZ, 0xc0, !PT ;  /* 0x0000020018ff7812 */ /* 0x000fce000782c0ff */
        /* <DEDUP_REMOVED lines=18> */
[----:B------:R0:W-:Y:S02]  /*dba00*/  @P2 STG.E.U16 desc[UR60][R28.64], R2 ;  /* 0x000000021c002986 */ /* 0x0001e4000c10153c */
[----:B0-----:R-:W-:Y:S02]  /*dba10*/  IMAD.WIDE R28, R5, 0x2, R14 ;  /* 0x00000002051c7825 */ /* 0x001fe400078e020e */
        /* <DEDUP_REMOVED lines=12> */
[----:B------:R-:W-:Y:S02]  /*dbae0*/  LOP3.LUT R26, R26, 0xefffffff, RZ, 0xc0, !PT ;  /* 0xefffffff1a1a7812 */ /* 0x000fe400078ec0ff */
[----:B------:R-:W-:-:S09]  /*dbaf0*/  PRMT R27, R2, 0x7632, R27 ;  /* 0x00007632021b7816 */ /* 0x000fd2000000001b */
[----:B------:R-:W-:Y:S02]  /*dbb00*/  @P6 LOP3.LUT R26, R26, 0x10000000, RZ, 0xfc, !PT ;  /* 0x100000001a1a6812 */ /* 0x000fe400078efcff */
[----:B------:R-:W-:Y:S01]  /*dbb10*/  LOP3.LUT P6, RZ, R21, 0x800, RZ, 0xc0, !PT ;  /* 0x0000080015ff7812 */ /* 0x000fe200078cc0ff */
[----:B------:R0:W-:Y:S02]  /*dbb20*/  @P5 STG.E.U16 desc[UR60][R28.64], R27 ;  /* 0x0000001b1c005986 */ /* 0x0001e4000c10153c */
[----:B0-----:R-:W-:-:S10]  /*dbb30*/  IMAD.WIDE R28, R6, 0x2, R16 ;  /* 0x00000002061c7825 */ /* 0x001fd400078e0210 */
[----:B------:R0:W-:Y:S01]  /*dbb40*/  @P6 STG.E.U16 desc[UR60][R28.64], R12 ;  /* 0x0000000c1c006986 */ /* 0x0001e2000c10153c */
[----:B------:R-:W-:Y:S02]  /*dbb50*/  LOP3.LUT P6, RZ, R26, 0x10000000, RZ, 0xc0, !PT ;  /* 0x100000001aff7812 */ /* 0x000fe400078cc0ff */
[----:B------:R-:W-:Y:S01]  /*dbb60*/  PRMT R27, R12, 0x7632, R27 ;  /* 0x000076320c1b7816 */ /* 0x000fe2000000001b */
[----:B0-----:R-:W-:Y:S02]  /*dbb70*/  IMAD.WIDE R28, R6, 0x2, R14 ;  /* 0x00000002061c7825 */ /* 0x001fe400078e020e */
[----:B------:R-:W2:Y:S08]  /*dbb80*/  LDL.LU R6, [R1+0xd2c] ;  /* 0x000d2c0001067983 */ /* 0x000eb00000300800 */
        /* <DEDUP_REMOVED lines=10> */
[----:B------:R-:W-:Y:S02]  /*dbc30*/  LOP3.LUT P0, RZ, R18, 0x4, RZ, 0xc0, !PT ;  /* 0x0000000412ff7812 */ /* 0x000fe4000780c0ff */
[----:B------:R-:W-:Y:S01]  /*dbc40*/  LOP3.LUT P3, RZ, R25, 0x200, RZ, 0xc0, !PT ;  /* 0x0000020019ff7812 */ /* 0x000fe2000786c0ff */
[----:B0-----:R-:W-:Y:S01]  /*dbc50*/  IMAD.WIDE R28, R10, 0x2, R16 ;  /* 0x000000020a1c7825 */ /* 0x001fe200078e0210 */
[----:B------:R-:W-:-:S07]  /*dbc60*/  PRMT R27, R3, 0x7632, R27 ;  /* 0x00007632031b7816 */ /* 0x000fce000000001b */
[----:B------:R0:W-:Y:S01]  /*dbc70*/  @P6 STG.E.U16 desc[UR60][R28.64], R3 ;  /* 0x000000031c006986 */ /* 0x0001e2000c10153c */
[----:B------:R-:W-:Y:S01]  /*dbc80*/  LOP3.LUT P1, RZ, R25, 0x400, RZ, 0xc0, !PT ;  /* 0x0000040019ff7812 */ /* 0x000fe2000782c0ff */
[----:B0-----:R-:W-:-:S05]  /*dbc90*/  IMAD.WIDE R28, R10, 0x2, R14 ;  /* 0x000000020a1c7825 */ /* 0x001fca00078e020e */
[----:B------:R0:W-:Y:S01]  /*dbca0*/  @P0 STG.E.U16 desc[UR60][R28.64], R27 ;  /* 0x0000001b1c000986 */ /* 0x0001e2000c10153c */
[----:B------:R-:W-:Y:S01]  /*dbcb0*/  LOP3.LUT P4, RZ, R24, 0x800, RZ, 0xc0, !PT ;  /* 0x0000080018ff7812 */ /* 0x000fe2000788c0ff */
[----:B0-----:R-:W-:Y:S01]  /*dbcc0*/  IMAD.WIDE R28, R13, 0x2, R16 ;  /* 0x000000020d1c7825 */ /* 0x001fe200078e0210 */
[----:B---3--:R-:W-:-:S04]  /*dbcd0*/  PRMT R27, R19, 0x7632, R27 ;  /* 0x00007632131b7816 */ /* 0x008fc8000000001b */
[----:B------:R0:W-:Y:S02]  /*dbce0*/  @P3 STG.E.U16 desc[UR60][R28.64], R19 ;  /* 0x000000131c003986 */ /* 0x0001e4000c10153c */
[----:B0-----:R-:W-:Y:S02]  /*dbcf0*/  IMAD.WIDE R28, R13, 0x2, R14 ;  /* 0x000000020d1c7825 */ /* 0x001fe400078e020e */
[----:B------:R-:W3:Y:S04]  /*dbd00*/  LDL.LU R19, [R1+0xd34] ;  /* 0x000d340001137983 */ /* 0x000ee80000300800 */
[----:B------:R4:W-:Y:S02]  /*dbd10*/  @P1 STG.E.U16 desc[UR60][R28.64], R27 ;  /* 0x0000001b1c001986 */ /* 0x0009e4000c10153c */
[----:B----4-:R-:W-:-:S05]  /*dbd20*/  IMAD.WIDE R28, R4, 0x2, R16 ;  /* 0x00000002041c7825 */ /* 0x010fca00078e0210 */
[----:B--2---:R0:W-:Y:S01]  /*dbd30*/  @P4 STG.E.U16 desc[UR60][R28.64], R5 ;  /* 0x000000051c004986 */ /* 0x0041e2000c10153c */
[----:B------:R-:W-:Y:S01]  /*dbd40*/  PRMT R27, R5, 0x7632, R27 ;  /* 0x00007632051b7816 */ /* 0x000fe2000000001b */
[----:B0-----:R-:W-:Y:S02]  /*dbd50*/  IMAD.WIDE R28, R4, 0x2, R14 ;  /* 0x00000002041c7825 */ /* 0x001fe400078e020e */
[----:B------:R-:W2:Y:S04]  /*dbd60*/  LDL.LU R4, [R1+0x2c0] ;  /* 0x0002c00001047983 */ /* 0x000ea80000300800 */
[----:B------:R-:W4:Y:S04]  /*dbd70*/  LDL.LU R5, [R1+0xd38] ;  /* 0x000d380001057983 */ /* 0x000f280000300800 */
[----:B------:R-:W4:Y:S04]  /*dbd80*/  LDL.LU R12, [R1+0x2b4] ;  /* 0x0002b400010c7983 */ /* 0x000f280000300800 */
[----:B------:R-:W4:Y:S01]  /*dbd90*/  LDL.LU R8, [R1+0xd3c] ;  /* 0x000d3c0001087983 */ /* 0x000f220000300800 */
[----:B------:R-:W-:-:S03]  /*dbda0*/  LOP3.LUT P2, RZ, R24, 0x1000, RZ, 0xc0, !PT ;  /* 0x0000100018ff7812 */ /* 0x000fc6000784c0ff */
[----:B------:R-:W4:Y:S01]  /*dbdb0*/  LDL.LU R10, [R1+0x2c4] ;  /* 0x0002c400010a7983 */ /* 0x000f220000300800 */
[----:B------:R-:W-:-:S09]  /*dbdc0*/  LOP3.LUT P5, RZ, R23, 0x2000, RZ, 0xc0, !PT ;  /* 0x0000200017ff7812 */ /* 0x000fd200078ac0ff */
[----:B------:R0:W-:Y:S01]  /*dbdd0*/  @P2 STG.E.U16 desc[UR60][R28.64], R27 ;  /* 0x0000001b1c002986 */ /* 0x0001e2000c10153c */
[----:B------:R-:W-:Y:S02]  /*dbde0*/  LOP3.LUT P3, RZ, R23, 0x4000, RZ, 0xc0, !PT ;  /* 0x0000400017ff7812 */ /* 0x000fe4000786c0ff */
[C---:B------:R-:W-:Y:S02]  /*dbdf0*/  LOP3.LUT P0, RZ, R21.reuse, 0x2000, RZ, 0xc0, !PT ;  /* 0x0000200015ff7812 */ /* 0x040fe4000780c0ff */
[----:B------:R-:W-:Y:S01]  /*dbe00*/  LOP3.LUT P4, RZ, R21, 0x4000, RZ, 0xc0, !PT ;  /* 0x0000400015ff7812 */ /* 0x000fe2000788c0ff */
[----:B0-----:R-:W-:-:S05]  /*dbe10*/  IMAD.WIDE R28, R6, 0x2, R16 ;  /* 0x00000002061c7825 */ /* 0x001fca00078e0210 */
[----:B------:R0:W-:Y:S02]  /*dbe20*/  @P5 STG.E.U16 desc[UR60][R28.64], R2 ;  /* 0x000000021c005986 */ /* 0x0001e4000c10153c */
[----:B0-----:R-:W-:Y:S02]  /*dbe30*/  IMAD.WIDE R28, R6, 0x2, R14 ;  /* 0x00000002061c7825 */ /* 0x001fe400078e020e */
[----:B------:R-:W4:Y:S04]  /*dbe40*/  LDL.LU R6, [R1+0xd48] ;  /* 0x000d480001067983 */ /* 0x000f280000300800 */
[----:B------:R-:W4:Y:S04]  /*dbe50*/  LDL.LU R9, [R1+0x2b8] ;  /* 0x0002b80001097983 */ /* 0x000f280000300800 */
[----:B------:R-:W4:Y:S01]  /*dbe60*/  LDL.LU R3, [R1+0xd4c] ;  /* 0x000d4c0001037983 */ /* 0x000f220000300800 */
[----:B------:R-:W-:-:S03]  /*dbe70*/  PRMT R27, R2, 0x7632, R27 ;  /* 0x00007632021b7816 */ /* 0x000fc6000000001b */
[----:B------:R-:W4:Y:S04]  /*dbe80*/  LDL.LU R13, [R1+0x2c8] ;  /* 0x0002c800010d7983 */ /* 0x000f280000300800 */
[----:B------:R3:W-:Y:S01]  /*dbe90*/  @P3 STG.E.U16 desc[UR60][R28.64], R27 ;  /* 0x0000001b1c003986 */ /* 0x0007e2000c10153c */
[----:B------:R-:W-:-:S03]  /*dbea0*/  LOP3.LUT P1, RZ, R22, 0x8000, RZ, 0xc0, !PT ;  /* 0x0000800016ff7812 */ /* 0x000fc6000782c0ff */
[----:B------:R-:W4:Y:S01]  /*dbeb0*/  LDL.LU R2, [R1+0xd50] ;  /* 0x000d500001027983 */ /* 0x000f220000300800 */
[----:B---3--:R-:W-:-:S05]  /*dbec0*/  IMAD.WIDE R28, R19, 0x2, R16 ;  /* 0x00000002131c7825 */ /* 0x008fca00078e0210 */
[----:B--2---:R0:W-:Y:S01]  /*dbed0*/  @P0 STG.E.U16 desc[UR60][R28.64], R4 ;  /* 0x000000041c000986 */ /* 0x0041e2000c10153c */
[----:B------:R-:W-:Y:S01]  /*dbee0*/  PRMT R27, R4, 0x7632, R27 ;  /* 0x00007632041b7816 */ /* 0x000fe2000000001b */
[----:B0-----:R-:W-:Y:S02]  /*dbef0*/  IMAD.WIDE R28, R19, 0x2, R14 ;  /* 0x00000002131c7825 */ /* 0x001fe400078e020e */
[----:B------:R-:W2:Y:S04]  /*dbf00*/  LDL.LU R19, [R1+0x2bc] ;  /* 0x0002bc0001137983 */ /* 0x000ea80000300800 */
[----:B------:R4:W-:Y:S04]  /*dbf10*/  @P4 STG.E.U16 desc[UR60][R28.64], R27 ;  /* 0x0000001b1c004986 */ /* 0x0009e8000c10153c */
[----:B------:R-:W3:Y:S01]  /*dbf20*/  LDL.LU R4, [R1+0xd54] ;  /* 0x000d540001047983 */ /* 0x000ee20000300800 */
[----:B----4-:R-:W-:-:S05]  /*dbf30*/  IMAD.WIDE R28, R5, 0x2, R16 ;  /* 0x00000002051c7825 */ /* 0x010fca00078e0210 */
[----:B------:R0:W-:Y:S02]  /*dbf40*/  @P1 STG.E.U16 desc[UR60][R28.64], R12 ;  /* 0x0000000c1c001986 */ /* 0x0001e4000c10153c */
[----:B0-----:R-:W-:Y:S02]  /*dbf50*/  IMAD.WIDE R28, R5, 0x2, R14 ;  /* 0x00000002051c7825 */ /* 0x001fe400078e020e */
[----:B------:R-:W4:Y:S01]  /*dbf60*/  LDL.LU R5, [R1+0x2cc] ;  /* 0x0002cc0001057983 */ /* 0x000f220000300800 */
        /* <DEDUP_REMOVED lines=20> */
[----:B0-----:R-:W-:-:S10]  /*dc0b0*/  IMAD.WIDE R28, R8, 0x2, R14 ;  /* 0x00000002081c7825 */ /* 0x001fd400078e020e */
[----:B------:R0:W-:Y:S01]  /*dc0c0*/  @P6 STG.E.U16 desc[UR60][R28.64], R27 ;  /* 0x0000001b1c006986 */ /* 0x0001e2000c10153c */
[----:B------:R-:W-:Y:S01]  /*dc0d0*/  LOP3.LUT P6, RZ, R26, 0x800000, RZ, 0xc0, !PT ;  /* 0x008000001aff7812 */ /* 0x000fe200078cc0ff */
[----:B0-----:R-:W-:-:S12]  /*dc0e0*/  IMAD.WIDE R28, R6, 0x2, R16 ;  /* 0x00000002061c7825 */ /* 0x001fd800078e0210 */
[----:B------:R0:W-:Y:S01]  /*dc0f0*/  @P6 STG.E.U16 desc[UR60][R28.64], R9 ;  /* 0x000000091c006986 */ /* 0x0001e2000c10153c */
[----:B------:R-:W-:Y:S01]  /*dc100*/  LOP3.LUT P6, RZ, R26, 0x400000, RZ, 0xc0, !PT ;  /* 0x004000001aff7812 */ /* 0x000fe200078cc0ff */
[----:B0-----:R-:W-:Y:S02]  /*dc110*/  IMAD.WIDE R28, R6, 0x2, R14 ;  /* 0x00000002061c7825 */ /* 0x001fe400078e020e */
[----:B------:R-:W4:Y:S04]  /*dc120*/  LDL.LU R6, [R1+0xd58] ;  /* 0x000d580001067983 */ /* 0x000f280000300800 */
[----:B------:R-:W4:Y:S01]  /*dc130*/  LDL.LU R10, [R1+0x2d0] ;  /* 0x0002d000010a7983 */ /* 0x000f220000300800 */
[----:B------:R-:W-:-:S05]  /*dc140*/  PRMT R27, R9, 0x7632, R27 ;  /* 0x00007632091b7816 */ /* 0x000fca000000001b */
        /* <DEDUP_REMOVED lines=8> */
[----:B0-----:R-:W-:Y:S02]  /*dc1d0*/  IMAD.WIDE R28, R3, 0x2, R14 ;  /* 0x00000002031c7825 */ /* 0x001fe400078e020e */
[----:B------:R-:W4:Y:S04]  /*dc1e0*/  LDL.LU R3, [R1+0xd5c] ;  /* 0x000d5c0001037983 */ /* 0x000f280000300800 */
[----:B------:R0:W-:Y:S01]  /*dc1f0*/  @P2 STG.E.U16 desc[UR60][R28.64], R27 ;  /* 0x0000001b1c002986 */ /* 0x0001e2000c10153c */
[----:B------:R-:W-:Y:S01]  /*dc200*/  LOP3.LUT P4, RZ, R21, 0x8000, RZ, 0xc0, !PT ;  /* 0x0000800015ff7812 */ /* 0x000fe2000788c0ff */
[----:B0-----:R-:W-:-:S05]  /*dc210*/  IMAD.WIDE R28, R2, 0x2, R16 ;  /* 0x00000002021c7825 */ /* 0x001fca00078e0210 */
[----:B--2---:R0:W-:Y:S01]  /*dc220*/  @P3 STG.E.U16 desc[UR60][R28.64], R19 ;  /* 0x000000131c003986 */ /* 0x0041e2000c10153c */
[----:B------:R-:W-:Y:S01]  /*dc230*/  PRMT R27, R19, 0x7632, R27 ;  /* 0x00007632131b7816 */ /* 0x000fe2000000001b */
[----:B0-----:R-:W-:Y:S02]  /*dc240*/  IMAD.WIDE R28, R2, 0x2, R14 ;  /* 0x00000002021c7825 */ /* 0x001fe400078e020e */
[----:B------:R-:W2:Y:S04]  /*dc250*/  LDL.LU R2, [R1+0x2e0] ;  /* 0x0002e00001027983 */ /* 0x000ea80000300800 */
[----:B------:R3:W-:Y:S04]  /*dc260*/  @P0 STG.E.U16 desc[UR60][R28.64], R27 ;  /* 0x0000001b1c000986 */ /* 0x0007e8000c10153c */
[----:B------:R-:W2:Y:S01]  /*dc270*/  LDL.LU R19, [R1+0xd60] ;  /* 0x000d600001137983 */ /* 0x000ea20000300800 */
[----:B---3--:R-:W-:-:S05]  /*dc280*/  IMAD.WIDE R28, R4, 0x2, R16 ;  /* 0x00000002041c7825 */ /* 0x008fca00078e0210 */
[----:B----4-:R0:W-:Y:S02]  /*dc290*/  @P4 STG.E.U16 desc[UR60][R28.64], R5 ;  /* 0x000000051c004986 */ /* 0x0101e4000c10153c */
[----:B0-----:R-:W-:-:S04]  /*dc2a0*/  IMAD.WIDE R28, R4, 0x2, R14 ;  /* 0x00000002041c7825 */ /* 0x001fc800078e020e */
[----:B------:R-:W-:Y:S02]  /*dc2b0*/  IMAD.MOV.U32 R4, RZ, RZ, R0 ;  /* 0x000000ffff047224 */ /* 0x000fe400078e0000 */
[----:B------:R-:W3:Y:S01]  /*dc2c0*/  LDL.LU R0, [R1+0x2d4] ;  /* 0x0002d40001007983 */ /* 0x000ee20000300800 */
[----:B------:R-:W-:-:S03]  /*dc2d0*/  PRMT R27, R5, 0x7632, R27 ;  /* 0x00007632051b7816 */ /* 0x000fc6000000001b */
[----:B------:R-:W4:Y:S04]  /*dc2e0*/  LDL.LU R5, [R1+0xd64] ;  /* 0x000d640001057983 */ /* 0x000f280000300800 */
[----:B------:R-:W4:Y:S01]  /*dc2f0*/  LDL.LU R9, [R1+0x2e4] ;  /* 0x0002e40001097983 */ /* 0x000f220000300800 */
[----:B------:R-:W-:Y:S02]  /*dc300*/  LOP3.LUT P1, RZ, R21, 0x10000, RZ, 0xc0, !PT ;  /* 0x0001000015ff7812 */ /* 0x000fe4000782c0ff */
[C---:B------:R-:W-:Y:S01]  /*dc310*/  LOP3.LUT P5, RZ, R22.reuse, 0x20000, RZ, 0xc0, !PT ;  /* 0x0002000016ff7812 */ /* 0x040fe200078ac0ff */
[----:B------:R-:W4:Y:S10]  /*dc320*/  LDL.LU R13, [R1+0xd68] ;  /* 0x000d6800010d7983 */ /* 0x000f340000300800 */
[----:B------:R0:W-:Y:S01]  /*dc330*/  @P1 STG.E.U16 desc[UR60][R28.64], R27 ;  /* 0x0000001b1c001986 */ /* 0x0001e2000c10153c */
[----:B------:R-:W-:-:S02]  /*dc340*/  LOP3.LUT P3, RZ, R22, 0x40000, RZ, 0xc0, !PT ;  /* 0x0004000016ff7812 */ /* 0x000fc4000786c0ff */
[C---:B------:R-:W-:Y:S02]  /*dc350*/  LOP3.LUT P2, RZ, R18.reuse, 0x20, RZ, 0xc0, !PT ;  /* 0x0000002012ff7812 */ /* 0x040fe4000784c0ff */
[----:B------:R-:W-:Y:S02]  /*dc360*/  LOP3.LUT P4, RZ, R18, 0x40, RZ, 0xc0, !PT ;  /* 0x0000004012ff7812 */ /* 0x000fe4000788c0ff */
[----:B------:R-:W-:Y:S01]  /*dc370*/  LOP3.LUT P0, RZ, R25, 0x2000, RZ, 0xc0, !PT ;  /* 0x0000200019ff7812 */ /* 0x000fe2000780c0ff */
[----:B0-----:R-:W-:-:S05]  /*dc380*/  IMAD.WIDE R28, R6, 0x2, R16 ;  /* 0x00000002061c7825 */ /* 0x001fca00078e0210 */
[----:B------:R0:W-:Y:S02]  /*dc390*/  @P5 STG.E.U16 desc[UR60][R28.64], R10 ;  /* 0x0000000a1c005986 */ /* 0x0001e4000c10153c */
[----:B0-----:R-:W-:Y:S02]  /*dc3a0*/  IMAD.WIDE R28, R6, 0x2, R14 ;  /* 0x00000002061c7825 */ /* 0x001fe400078e020e */
[----:B------:R-:W4:Y:S04]  /*dc3b0*/  LDL.LU R6, [R1+0x2d8] ;  /* 0x0002d80001067983 */ /* 0x000f280000300800 */
[----:B------:R-:W4:Y:S01]  /*dc3c0*/  LDL.LU R12, [R1+0xd6c] ;  /* 0x000d6c00010c7983 */ /* 0x000f220000300800 */
[----:B------:R-:W-:-:S03]  /*dc3d0*/  PRMT R27, R10, 0x7632, R27 ;  /* 0x000076320a1b7816 */ /* 0x000fc6000000001b */
[----:B------:R-:W4:Y:S04]  /*dc3e0*/  LDL.LU R8, [R1+0x2e8] ;  /* 0x0002e80001087983 */ /* 0x000f280000300800 */
[----:B------:R0:W-:Y:S04]  /*dc3f0*/  @P3 STG.E.U16 desc[UR60][R28.64], R27 ;  /* 0x0000001b1c003986 */ /* 0x0001e8000c10153c */
[----:B------:R-:W4:Y:S01]  /*dc400*/  LDL.LU R10, [R1+0xd70] ;  /* 0x000d7000010a7983 */ /* 0x000f220000300800 */
[----:B0-----:R-:W-:-:S05]  /*dc410*/  IMAD.WIDE R28, R3, 0x2, R16 ;  /* 0x00000002031c7825 */ /* 0x001fca00078e0210 */
[----:B--2---:R0:W-:Y:S01]  /*dc420*/  @P2 STG.E.U16 desc[UR60][R28.64], R2 ;  /* 0x000000021c002986 */ /* 0x0041e2000c10153c */
[----:B------:R-:W-:Y:S01]  /*dc430*/  PRMT R27, R2, 0x7632, R27 ;  /* 0x00007632021b7816 */ /* 0x000fe2000000001b */
[----:B0-----:R-:W-:Y:S02]  /*dc440*/  IMAD.WIDE R28, R3, 0x2, R14 ;  /* 0x00000002031c7825 */ /* 0x001fe400078e020e */
[----:B------:R-:W2:Y:S04]  /*dc450*/  LDL.LU R3, [R1+0x2dc] ;  /* 0x0002dc0001037983 */ /* 0x000ea80000300800 */
[----:B------:R0:W-:Y:S04]  /*dc460*/  @P4 STG.E.U16 desc[UR60][R28.64], R27 ;  /* 0x0000001b1c004986 */ /* 0x0001e8000c10153c */
[----:B------:R-:W2:Y:S01]  /*dc470*/  LDL.LU R2, [R1+0xd74] ;  /* 0x000d740001027983 */ /* 0x000ea20000300800 */
[----:B0-----:R-:W-:-:S05]  /*dc480*/  IMAD.WIDE R28, R19, 0x2, R16 ;  /* 0x00000002131c7825 */ /* 0x001fca00078e0210 */
[----:B---3--:R0:W-:Y:S02]  /*dc490*/  @P0 STG.E.U16 desc[UR60][R28.64], R0 ;  /* 0x000000001c000986 */ /* 0x0081e4000c10153c */
[----:B0-----:R-:W-:Y:S02]  /*dc4a0*/  IMAD.WIDE R28, R19, 0x2, R14 ;  /* 0x00000002131c7825 */ /* 0x001fe400078e020e */
        /* <DEDUP_REMOVED lines=13> */
[----:B------:R-:W-:Y:S02]  /*dc580*/  PRMT R27, R0, 0x7632, R27 ;  /* 0x00007632001b7816 */ /* 0x000fe4000000001b */
[----:B------:R-:W3:Y:S07]  /*dc590*/  LDL.LU R0, [R1+0x2b28] ;  /* 0x002b280001007983 */ /* 0x000eee0000300800 */
[----:B------:R-:W-:-:S02]  /*dc5a0*/  @P6 LOP3.LUT R26, R26, 0x100000, RZ, 0xfc, !PT ;  /* 0x001000001a1a6812 */ /* 0x000fc400078efcff */
[----:B------:R-:W-:Y:S01]  /*dc5b0*/  LOP3.LUT P6, RZ, R24, 0x8000, RZ, 0xc0, !PT ;  /* 0x0000800018ff7812 */ /* 0x000fe200078cc0ff */
[----:B------:R4:W-:Y:S02]  /*dc5c0*/  @P5 STG.E.U16 desc[UR60][R28.64], R27 ;  /* 0x0000001b1c005986 */ /* 0x0009e4000c10153c */
[----:B----4-:R-:W-:-:S10]  /*dc5d0*/  IMAD.WIDE R28, R5, 0x2, R16 ;  /* 0x00000002051c7825 */ /* 0x010fd400078e0210 */
[----:B------:R0:W-:Y:S01]  /*dc5e0*/  @P6 STG.E.U16 desc[UR60][R28.64], R9 ;  /* 0x000000091c006986 */ /* 0x0001e2000c10153c */
[C---:B------:R-:W-:Y:S02]  /*dc5f0*/  LOP3.LUT P6, RZ, R26.reuse, 0x100000, RZ, 0xc0, !PT ;  /* 0x001000001aff7812 */ /* 0x040fe400078cc0ff */
[----:B------:R-:W-:Y:S01]  /*dc600*/  PRMT R27, R9, 0x7632, R27 ;  /* 0x00007632091b7816 */ /* 0x000fe2000000001b */
[----:B0-----:R-:W-:Y:S02]  /*dc610*/  IMAD.WIDE R28, R5, 0x2, R14 ;  /* 0x00000002051c7825 */ /* 0x001fe400078e020e */
[----:B------:R-:W4:Y:S08]  /*dc620*/  LDL.LU R5, [R1+0x2b24] ;  /* 0x002b240001057983 */ /* 0x000f300000300800 */
[----:B------:R0:W-:Y:S01]  /*dc630*/  @P6 STG.E.U16 desc[UR60][R28.64], R27 ;  /* 0x0000001b1c006986 */ /* 0x0001e2000c10153c */
[----:B------:R-:W-:Y:S01]  /*dc640*/  LOP3.LUT P6, RZ, R26, 0x80000, RZ, 0xc0, !PT ;  /* 0x000800001aff7812 */ /* 0x000fe200078cc0ff */
[----:B0-----:R-:W-:-:S12]  /*dc650*/  IMAD.WIDE R28, R13, 0x2, R16 ;  /* 0x000000020d1c7825 */ /* 0x001fd800078e0210 */
[----:B------:R0:W-:Y:S01]  /*dc660*/  @P6 STG.E.U16 desc[UR60][R28.64], R6 ;  /* 0x000000061c006986 */ /* 0x0001e2000c10153c */
[----:B------:R-:W-:Y:S02]  /*dc670*/  LOP3.LUT P6, RZ, R26, 0x40000, RZ, 0xc0, !PT ;  /* 0x000400001aff7812 */ /* 0x000fe400078cc0ff */
[----:B------:R-:W-:Y:S01]  /*dc680*/  PRMT R27, R6, 0x7632, R27 ;  /* 0x00007632061b7816 */ /* 0x000fe2000000001b */
[----:B0-----:R-:W-:Y:S02]  /*dc690*/  IMAD.WIDE R28, R13, 0x2, R14 ;  /* 0x000000020d1c7825 */ /* 0x001fe400078e020e */
[----:B------:R-:W4:Y:S04]  /*dc6a0*/  LDL.LU R13, [R1+0xd78] ;  /* 0x000d7800010d7983 */ /* 0x000f280000300800 */
[----:B------:R-:W4:Y:S04]  /*dc6b0*/  LDL.LU R9, [R1+0x2f0] ;  /* 0x0002f00001097983 */ /* 0x000f280000300800 */
[----:B------:R0:W-:Y:S01]  /*dc6c0*/  @P6 STG.E.U16 desc[UR60][R28.64], R27 ;  /* 0x0000001b1c006986 */ /* 0x0001e2000c10153c */
[----:B------:R-:W-:-:S02]  /*dc6d0*/  LOP3.LUT P6, RZ, R26, 0x20000, RZ, 0xc0, !PT ;  /* 0x000200001aff7812 */ /* 0x000fc400078cc0ff */
[----:B------:R-:W-:Y:S01]  /*dc6e0*/  LOP3.LUT P1, RZ, R21, 0x40000, RZ, 0xc0, !PT ;  /* 0x0004000015ff7812 */ /* 0x000fe2000782c0ff */
[----:B------:R-:W4:Y:S01]  /*dc6f0*/  LDL.LU R6, [R1+0x2b20] ;  /* 0x002b200001067983 */ /* 0x000f220000300800 */
[----:B------:R-:W-:Y:S01]  /*dc700*/  LOP3.LUT P3, RZ, R22, 0x80000, RZ, 0xc0, !PT ;  /* 0x0008000016ff7812 */ /* 0x000fe2000786c0ff */
[----:B0-----:R-:W-:Y:S01]  /*dc710*/  IMAD.WIDE R28, R12, 0x2, R16 ;  /* 0x000000020c1c7825 */ /* 0x001fe200078e0210 */
[----:B------:R-:W-:-:S07]  /*dc720*/  PRMT R27, R8, 0x7632, R27 ;  /* 0x00007632081b7816 */ /* 0x000fce000000001b */
[----:B------:R0:W-:Y:S01]  /*dc730*/  @P6 STG.E.U16 desc[UR60][R28.64], R8 ;  /* 0x000000081c006986 */ /* 0x0001e2000c10153c */
[----:B------:R-:W-:Y:S01]  /*dc740*/  LOP3.LUT P2, RZ, R22, 0x100000, RZ, 0xc0, !PT ;  /* 0x0010000016ff7812 */ /* 0x000fe2000784c0ff */
[----:B0-----:R-:W-:-:S05]  /*dc750*/  IMAD.WIDE R28, R12, 0x2, R14 ;  /* 0x000000020c1c7825 */ /* 0x001fca00078e020e */
[----:B------:R0:W-:Y:S01]  /*dc760*/  @P1 STG.E.U16 desc[UR60][R28.64], R27 ;  /* 0x0000001b1c001986 */ /* 0x0001e2000c10153c */
[----:B------:R-:W-:Y:S02]  /*dc770*/  LOP3.LUT P4, RZ, R18, 0x80, RZ, 0xc0, !PT ;  /* 0x0000008012ff7812 */ /* 0x000fe4000788c0ff */
[----:B------:R-:W-:Y:S01]  /*dc780*/  LOP3.LUT P5, RZ, R25, 0x8000, RZ, 0xc0, !PT ;  /* 0x0000800019ff7812 */ /* 0x000fe200078ac0ff */
[----:B0-----:R-:W-:Y:S01]  /*dc790*/  IMAD.WIDE R28, R10, 0x2, R16 ;  /* 0x000000020a1c7825 */ /* 0x001fe200078e0210 */
[----:B------:R-:W-:-:S04]  /*dc7a0*/  LOP3.LUT P1, RZ, R24, 0x20000, RZ, 0xc0, !PT ;  /* 0x0002000018ff7812 */ /* 0x000fc8000782c0ff */
[----:B--2---:R0:W-:Y:S01]  /*dc7b0*/  @P3 STG.E.U16 desc[UR60][R28.64], R3 ;  /* 0x000000031c003986 */ /* 0x0041e2000c10153c */
[----:B------:R-:W-:Y:S02]  /*dc7c0*/  LOP3.LUT P3, RZ, R25, 0x20000, RZ, 0xc0, !PT ;  /* 0x0002000019ff7812 */ /* 0x000fe4000786c0ff */
[----:B------:R-:W-:Y:S01]  /*dc7d0*/  PRMT R25, R3, 0x7632, R25 ;  /* 0x0000763203197816 */ /* 0x000fe20000000019 */
[----:B0-----:R-:W-:Y:S01]  /*dc7e0*/  IMAD.WIDE R28, R10, 0x2, R14 ;  /* 0x000000020a1c7825 */ /* 0x001fe200078e020e */
[----:B------:R-:W2:Y:S04]  /*dc7f0*/  LDL.LU R3, [R1+0xd7c] ;  /* 0x000d7c0001037983 */ /* 0x000ea80000300800 */
[----:B------:R0:W-:Y:S02]  /*dc800*/  @P2 STG.E.U16 desc[UR60][R28.64], R25 ;  /* 0x000000191c002986 */ /* 0x0001e4000c10153c */
[----:B0-----:R-:W-:-:S05]  /*dc810*/  IMAD.WIDE R28, R2, 0x2, R16 ;  /* 0x00000002021c7825 */ /* 0x001fca00078e0210 */
[----:B---3--:R0:W-:Y:S01]  /*dc820*/  @P4 STG.E.U16 desc[UR60][R28.64], R19 ;  /* 0x000000131c004986 */ /* 0x0081e2000c10153c */
[----:B------:R-:W-:Y:S01]  /*dc830*/  LOP3.LUT P4, RZ, R24, 0x80000, RZ, 0xc0, !PT ;  /* 0x0008000018ff7812 */ /* 0x000fe2000788c0ff */
[----:B------:R-:W-:Y:S02]  /*dc840*/  IMAD.WIDE R24, R2, 0x2, R14 ;  /* 0x0000000202187825 */ /* 0x000fe400078e020e */
[----:B------:R-:W3:Y:S01]  /*dc850*/  LDL.LU R2, [R1+0x300] ;  /* 0x0003000001027983 */ /* 0x000ee20000300800 */
[----:B------:R-:W-:-:S03]  /*dc860*/  PRMT R27, R19, 0x7632, R27 ;  /* 0x00007632131b7816 */ /* 0x000fc6000000001b */
[----:B0-----:R-:W3:Y:S04]  /*dc870*/  LDL.LU R19, [R1+0xd80] ;  /* 0x000d800001137983 */ /* 0x001ee80000300800 */
[----:B------:R-:W3:Y:S04]  /*dc880*/  LDL.LU R28, [R1+0x2f4] ;  /* 0x0002f400011c7983 */ /* 0x000ee80000300800 */
[----:B------:R-:W3:Y:S01]  /*dc890*/  LDL.LU R29, [R1+0xd84] ;  /* 0x000d8400011d7983 */ /* 0x000ee20000300800 */
[----:B------:R-:W-:-:S03]  /*dc8a0*/  LOP3.LUT P0, RZ, R18, 0x100, RZ, 0xc0, !PT ;  /* 0x0000010012ff7812 */ /* 0x000fc6000780c0ff */
[----:B------:R-:W3:Y:S10]  /*dc8b0*/  LDL.LU R10, [R1+0x304] ;  /* 0x00030400010a7983 */ /* 0x000ef40000300800 */
[----:B------:R4:W-:Y:S01]  /*dc8c0*/  @P0 STG.E.U16 desc[UR60][R24.64], R27 ;  /* 0x0000001b18000986 */ /* 0x0009e2000c10153c */
[----:B------:R-:W-:Y:S01]  /*dc8d0*/  LOP3.LUT P2, RZ, R23, 0x80000, RZ, 0xc0, !PT ;  /* 0x0008000017ff7812 */ /* 0x000fe2000784c0ff */
[----:B----4-:R-:W-:-:S05]  /*dc8e0*/  IMAD.WIDE R24, R13, 0x2, R16 ;  /* 0x000000020d187825 */ /* 0x010fca00078e0210 */
[----:B------:R0:W-:Y:S02]  /*dc8f0*/  @P5 STG.E.U16 desc[UR60][R24.64], R9 ;  /* 0x0000000918005986 */ /* 0x0001e4000c10153c */
[----:B0-----:R-:W-:Y:S02]  /*dc900*/  IMAD.WIDE R24, R13, 0x2, R14 ;  /* 0x000000020d187825 */ /* 0x001fe400078e020e */
[----:B------:R-:W4:Y:S04]  /*dc910*/  LDL.LU R13, [R1+0xd88] ;  /* 0x000d8800010d7983 */ /* 0x000f280000300800 */
[----:B------:R-:W4:Y:S01]  /*dc920*/  LDL.LU R12, [R1+0x2f8] ;  /* 0x0002f800010c7983 */ /* 0x000f220000300800 */
[----:B------:R-:W-:-:S03]  /*dc930*/  LOP3.LUT P5, RZ, R23, 0x200000, RZ, 0xc0, !PT ;  /* 0x0020000017ff7812 */ /* 0x000fc600078ac0ff */
[----:B------:R-:W4:Y:S01]  /*dc940*/  LDL.LU R8, [R1+0xd8c] ;  /* 0x000d8c0001087983 */ /* 0x000f220000300800 */
[----:B------:R-:W-:-:S03]  /*dc950*/  PRMT R23, R9, 0x7632, R23 ;  /* 0x0000763209177816 */ /* 0x000fc60000000017 */
[----:B------:R-:W4:Y:S04]  /*dc960*/  LDL.LU R9, [R1+0xde0] ;  /* 0x000de00001097983 */ /* 0x000f280000300800 */
[----:B------:R2:W-:Y:S02]  /*dc970*/  @P3 STG.E.U16 desc[UR60][R24.64], R23 ;  /* 0x0000001718003986 */ /* 0x0005e4000c10153c */
[----:B--2---:R-:W-:-:S05]  /*dc980*/  IMAD.WIDE R24, R3, 0x2, R16 ;  /* 0x0000000203187825 */ /* 0x004fca00078e0210 */
[----:B---3--:R0:W-:Y:S01]  /*dc990*/  @P1 STG.E.U16 desc[UR60][R24.64], R2 ;  /* 0x0000000218001986 */ /* 0x0081e2000c10153c */
[----:B------:R-:W-:Y:S01]  /*dc9a0*/  PRMT R23, R2, 0x7632, R23 ;  /* 0x0000763202177816 */ /* 0x000fe20000000017 */
[----:B0-----:R-:W-:Y:S02]  /*dc9b0*/  IMAD.WIDE R24, R3, 0x2, R14 ;  /* 0x0000000203187825 */ /* 0x001fe400078e020e */
[----:B------:R-:W2:Y:S04]  /*dc9c0*/  LDL.LU R3, [R1+0x2fc] ;  /* 0x0002fc0001037983 */ /* 0x000ea80000300800 */
[----:B------:R0:W-:Y:S04]  /*dc9d0*/  @P4 STG.E.U16 desc[UR60][R24.64], R23 ;  /* 0x0000001718004986 */ /* 0x0001e8000c10153c */
[----:B------:R-:W3:Y:S01]  /*dc9e0*/  LDL.LU R2, [R1+0xde4] ;  /* 0x000de40001027983 */ /* 0x000ee20000300800 */
[----:B0-----:R-:W-:-:S05]  /*dc9f0*/  IMAD.WIDE R24, R19, 0x2, R16 ;  /* 0x0000000213187825 */ /* 0x001fca00078e0210 */
[----:B------:R0:W-:Y:S02]  /*dca00*/  @P2 STG.E.U16 desc[UR60][R24.64], R28 ;  /* 0x0000001c18002986 */ /* 0x0001e4000c10153c */
        /* <DEDUP_REMOVED lines=24> */
[----:B----4-:R-:W-:-:S12]  /*dcb90*/  IMAD.WIDE R24, R13, 0x2, R16 ;  /* 0x000000020d187825 */ /* 0x010fd800078e0210 */
[----:B------:R0:W-:Y:S01]  /*dcba0*/  @P6 STG.E.U16 desc[UR60][R24.64], R12 ;  /* 0x0000000c18006986 */ /* 0x0001e2000c10153c */
[----:B------:R-:W-:Y:S02]  /*dcbb0*/  LOP3.LUT P6, RZ, R26, 0x4000, RZ, 0xc0, !PT ;  /* 0x000040001aff7812 */ /* 0x000fe400078cc0ff */
[----:B------:R-:W-:Y:S01]  /*dcbc0*/  PRMT R23, R12, 0x7632, R23 ;  /* 0x000076320c177816 */ /* 0x000fe20000000017 */
[----:B0-----:R-:W-:Y:S02]  /*dcbd0*/  IMAD.WIDE R24, R13, 0x2, R14 ;  /* 0x000000020d187825 */ /* 0x001fe400078e020e */
[----:B------:R-:W4:Y:S08]  /*dcbe0*/  LDL.LU R13, [R1+0xde8] ;  /* 0x000de800010d7983 */ /* 0x000f300000300800 */
[----:B------:R0:W-:Y:S01]  /*dcbf0*/  @P6 STG.E.U16 desc[UR60][R24.64], R23 ;  /* 0x0000001718006986 */ /* 0x0001e2000c10153c */
[----:B------:R-:W-:-:S03]  /*dcc00*/  LOP3.LUT P6, RZ, R26, 0x2000, RZ, 0xc0, !PT ;  /* 0x000020001aff7812 */ /* 0x000fc600078cc0ff */
[----:B------:R-:W4:Y:S01]  /*dcc10*/  LDL.LU R10, [R1+0x320] ;  /* 0x00032000010a7983 */ /* 0x000f220000300800 */
[----:B------:R-:W-:Y:S02]  /*dcc20*/  LOP3.LUT P0, RZ, R18, 0x400, RZ, 0xc0, !PT ;  /* 0x0000040012ff7812 */ /* 0x000fe4000780c0ff */
[----:B------:R-:W-:Y:S01]  /*dcc30*/  LOP3.LUT P3, RZ, R7, 0x100000, RZ, 0xc0, !PT ;  /* 0x0010000007ff7812 */ /* 0x000fe2000786c0ff */
[----:B0-----:R-:W-:Y:S01]  /*dcc40*/  IMAD.WIDE R24, R8, 0x2, R16 ;  /* 0x0000000208187825 */ /* 0x001fe200078e0210 */
[----:B------:R-:W-:-:S05]  /*dcc50*/  PRMT R23, R6, 0x7632, R23 ;  /* 0x0000763206177816 */ /* 0x000fca0000000017 */
[----:B------:R0:W-:Y:S01]  /*dcc60*/  @P6 STG.E.U16 desc[UR60][R24.64], R6 ;  /* 0x0000000618006986 */ /* 0x0001e2000c10153c */
[C---:B------:R-:W-:Y:S01]  /*dcc70*/  LOP3.LUT P1, RZ, R7.reuse, 0x800000, RZ, 0xc0, !PT ;  /* 0x0080000007ff7812 */ /* 0x040fe2000782c0ff */
[----:B0-----:R-:W-:Y:S01]  /*dcc80*/  IMAD.WIDE R24, R8, 0x2, R14 ;  /* 0x0000000208187825 */ /* 0x001fe200078e020e */
[----:B------:R-:W-:Y:S01]  /*dcc90*/  LOP3.LUT P4, RZ, R7, 0x2000000, RZ, 0xc0, !PT ;  /* 0x0200000007ff7812 */ /* 0x000fe2000788c0ff */
[----:B------:R-:W4:Y:S04]  /*dcca0*/  LDL.LU R6, [R1+0x2b1c] ;  /* 0x002b1c0001067983 */ /* 0x000f280000300800 */
[----:B------:R0:W-:Y:S02]  /*dccb0*/  @P0 STG.E.U16 desc[UR60][R24.64], R23 ;  /* 0x0000001718000986 */ /* 0x0001e4000c10153c */
[----:B0-----:R-:W-:Y:S01]  /*dccc0*/  IMAD.WIDE R24, R9, 0x2, R16 ;  /* 0x0000000209187825 */ /* 0x001fe200078e0210 */
[----:B------:R-:W-:-:S04]  /*dccd0*/  LOP3.LUT P0, RZ, R21, 0x800000, RZ, 0xc0, !PT ;  /* 0x0080000015ff7812 */ /* 0x000fc8000780c0ff */
[----:B--2---:R0:W-:Y:S01]  /*dcce0*/  @P3 STG.E.U16 desc[UR60][R24.64], R3 ;  /* 0x0000000318003986 */ /* 0x0041e2000c10153c */
[----:B------:R-:W-:Y:S01]  /*dccf0*/  PRMT R23, R3, 0x7632, R23 ;  /* 0x0000763203177816 */ /* 0x000fe20000000017 */
[----:B0-----:R-:W-:-:S05]  /*dcd00*/  IMAD.WIDE R24, R9, 0x2, R14 ;  /* 0x0000000209187825 */ /* 0x001fca00078e020e */
[----:B------:R3:W-:Y:S02]  /*dcd10*/  @P1 STG.E.U16 desc[UR60][R24.64], R23 ;  /* 0x0000001718001986 */ /* 0x0007e4000c10153c */
[----:B---3--:R-:W-:-:S05]  /*dcd20*/  IMAD.WIDE R24, R2, 0x2, R16 ;  /* 0x0000000202187825 */ /* 0x008fca00078e0210 */
[----:B------:R0:W-:Y:S01]  /*dcd30*/  @P4 STG.E.U16 desc[UR60][R24.64], R19 ;  /* 0x0000001318004986 */ /* 0x0001e2000c10153c */
[----:B------:R-:W-:Y:S01]  /*dcd40*/  LOP3.LUT P4, RZ, R21, 0x200000, RZ, 0xc0, !PT ;  /* 0x0020000015ff7812 */ /* 0x000fe2000788c0ff */
[----:B0-----:R-:W-:Y:S02]  /*dcd50*/  IMAD.WIDE R24, R2, 0x2, R14 ;  /* 0x0000000202187825 */ /* 0x001fe400078e020e */
[----:B------:R-:W2:Y:S04]  /*dcd60*/  LDL.LU R2, [R1+0xdec] ;  /* 0x000dec0001027983 */ /* 0x000ea80000300800 */
[----:B------:R-:W3:Y:S01]  /*dcd70*/  LDL.LU R27, [R1+0x310] ;  /* 0x00031000011b7983 */ /* 0x000ee20000300800 */
[----:B------:R-:W-:-:S03]  /*dcd80*/  PRMT R21, R19, 0x7632, R21 ;  /* 0x0000763213157816 */ /* 0x000fc60000000015 */
[----:B------:R-:W3:Y:S04]  /*dcd90*/  LDL.LU R19, [R1+0xdf0] ;  /* 0x000df00001137983 */ /* 0x000ee80000300800 */
[----:B------:R-:W3:Y:S04]  /*dcda0*/  LDL.LU R28, [R1+0x324] ;  /* 0x00032400011c7983 */ /* 0x000ee80000300800 */
[----:B------:R-:W3:Y:S01]  /*dcdb0*/  LDL.LU R29, [R1+0xdf4] ;  /* 0x000df400011d7983 */ /* 0x000ee20000300800 */
[----:B------:R-:W-:-:S03]  /*dcdc0*/  LOP3.LUT P2, RZ, R7, 0x10000000, RZ, 0xc0, !PT ;  /* 0x1000000007ff7812 */ /* 0x000fc6000784c0ff */
[----:B------:R-:W3:Y:S01]  /*dcdd0*/  LDL.LU R3, [R1+0x314] ;  /* 0x0003140001037983 */ /* 0x000ee20000300800 */
[----:B------:R-:W-:-:S09]  /*dcde0*/  LOP3.LUT P5, RZ, R7, 0x80000000, RZ, 0xc0, !PT ;  /* 0x8000000007ff7812 */ /* 0x000fd200078ac0ff */
[----:B------:R4:W-:Y:S01]  /*dcdf0*/  @P2 STG.E.U16 desc[UR60][R24.64], R21 ;  /* 0x0000001518002986 */ /* 0x0009e2000c10153c */
[----:B------:R-:W-:Y:S01]  /*dce00*/  LOP3.LUT P3, RZ, R7, 0x40000000, RZ, 0xc0, !PT ;  /* 0x4000000007ff7812 */ /* 0x000fe2000786c0ff */
[----:B----4-:R-:W-:-:S05]  /*dce10*/  IMAD.WIDE R24, R13, 0x2, R16 ;  /* 0x000000020d187825 */ /* 0x010fca00078e0210 */
        /* <DEDUP_REMOVED lines=8> */
[----:B------:R-:W-:-:S03]  /*dcea0*/  LOP3.LUT P1, RZ, R6, 0x1, RZ, 0xc0, !PT ;  /* 0x0000000106ff7812 */ /* 0x000fc6000782c0ff */
[----:B------:R-:W4:Y:S01]  /*dceb0*/  LDL.LU R10, [R1+0xe00] ;  /* 0x000e0000010a7983 */ /* 0x000f220000300800 */
[----:B--2---:R-:W-:Y:S01]  /*dcec0*/  IMAD.WIDE R24, R2, 0x2, R16 ;  /* 0x0000000202187825 */ /* 0x004fe200078e0210 */
[----:B---3--:R-:W-:-:S04]  /*dced0*/  PRMT R21, R27, 0x7632, R21 ;  /* 0x000076321b157816 */ /* 0x008fc80000000015 */
[----:B------:R0:W-:Y:S02]  /*dcee0*/  @P0 STG.E.U16 desc[UR60][R24.64], R27 ;  /* 0x0000001b18000986 */ /* 0x0001e4000c10153c */
[----:B0-----:R-:W-:Y:S02]  /*dcef0*/  IMAD.WIDE R24, R2, 0x2, R14 ;  /* 0x0000000202187825 */ /* 0x001fe400078e020e */
[----:B------:R-:W2:Y:S04]  /*dcf00*/  LDL.LU R2, [R1+0x32c] ;  /* 0x00032c0001027983 */ /* 0x000ea80000300800 */
[----:B------:R0:W-:Y:S02]  /*dcf10*/  @P4 STG.E.U16 desc[UR60][R24.64], R21 ;  /* 0x0000001518004986 */ /* 0x0001e4000c10153c */
        /* <DEDUP_REMOVED lines=36> */
[C---:B------:R-:W-:Y:S02]  /*dd160*/  LOP3.LUT P2, RZ, R6.reuse, 0x800, RZ, 0xc0, !PT ;  /* 0x0000080006ff7812 */ /* 0x040fe4000784c0ff */
[----:B------:R-:W-:Y:S01]  /*dd170*/  LOP3.LUT P3, RZ, R6, 0x1000, RZ, 0xc0, !PT ;  /* 0x0000100006ff7812 */ /* 0x000fe2000786c0ff */
[----:B0-----:R-:W-:Y:S01]  /*dd180*/  IMAD.WIDE R24, R8, 0x2, R16 ;  /* 0x0000000208187825 */ /* 0x001fe200078e0210 */
[----:B------:R-:W-:-:S05]  /*dd190*/  PRMT R21, R9, 0x7632, R21 ;  /* 0x0000763209157816 */ /* 0x000fca0000000015 */
[----:B------:R0:W-:Y:S01]  /*dd1a0*/  @P6 STG.E.U16 desc[UR60][R24.64], R9 ;  /* 0x0000000918006986 */ /* 0x0001e2000c10153c */
[----:B------:R-:W-:Y:S01]  /*dd1b0*/  LOP3.LUT P0, RZ, R6, 0x2000, RZ, 0xc0, !PT ;  /* 0x0000200006ff7812 */ /* 0x000fe2000780c0ff */
[----:B0-----:R-:W-:-:S05]  /*dd1c0*/  IMAD.WIDE R24, R8, 0x2, R14 ;  /* 0x0000000208187825 */ /* 0x001fca00078e020e */
[----:B------:R0:W-:Y:S01]  /*dd1d0*/  @P2 STG.E.U16 desc[UR60][R24.64], R21 ;  /* 0x0000001518002986 */ /* 0x0001e2000c10153c */
[----:B------:R-:W-:Y:S01]  /*dd1e0*/  LOP3.LUT P4, RZ, R6, 0x4000, RZ, 0xc0, !PT ;  /* 0x0000400006ff7812 */ /* 0x000fe2000788c0ff */
[----:B0-----:R-:W-:-:S05]  /*dd1f0*/  IMAD.WIDE R24, R10, 0x2, R16 ;  /* 0x000000020a187825 */ /* 0x001fca00078e0210 */
[----:B--2---:R0:W-:Y:S01]  /*dd200*/  @P3 STG.E.U16 desc[UR60][R24.64], R2 ;  /* 0x0000000218003986 */ /* 0x0041e2000c10153c */
[----:B------:R-:W-:Y:S01]  /*dd210*/  PRMT R21, R2, 0x7632, R21 ;  /* 0x0000763202157816 */ /* 0x000fe20000000015 */
[----:B0-----:R-:W-:-:S05]  /*dd220*/  IMAD.WIDE R24, R10, 0x2, R14 ;  /* 0x000000020a187825 */ /* 0x001fca00078e020e */
[----:B------:R0:W-:Y:S02]  /*dd230*/  @P0 STG.E.U16 desc[UR60][R24.64], R21 ;  /* 0x0000001518000986 */ /* 0x0001e4000c10153c */
[----:B0-----:R-:W-:Y:S01]  /*dd240*/  PRMT R21, R5, 0x7632, R21 ;  /* 0x0000763205157816 */ /* 0x001fe20000000015 */
[----:B---3--:R-:W-:-:S05]  /*dd250*/  IMAD.WIDE R24, R19, 0x2, R16 ;  /* 0x0000000213187825 */ /* 0x008fca00078e0210 */
[----:B------:R0:W-:Y:S04]  /*dd260*/  @P4 STG.E.U16 desc[UR60][R24.64], R5 ;  /* 0x0000000518004986 */ /* 0x0001e8000c10153c */
[----:B0-----:R-:W2:Y:S04]  /*dd270*/  LDL.LU R5, [R1+0x2b18] ;  /* 0x002b180001057983 */ /* 0x001ea80000300800 */
[----:B------:R-:W3:Y:S04]  /*dd280*/  LDL.LU R2, [R1+0xe0c] ;  /* 0x000e0c0001027983 */ /* 0x000ee80000300800 */
[----:B------:R-:W2:Y:S01]  /*dd290*/  LDL.LU R27, [R1+0x330] ;  /* 0x00033000011b7983 */ /* 0x000ea20000300800 */
[----:B------:R-:W-:-:S03]  /*dd2a0*/  IMAD.WIDE R24, R19, 0x2, R14 ;  /* 0x0000000213187825 */ /* 0x000fc600078e020e */
[----:B------:R-:W2:Y:S04]  /*dd2b0*/  LDL.LU R19, [R1+0xe10] ;  /* 0x000e100001137983 */ /* 0x000ea80000300800 */
[----:B------:R-:W2:Y:S04]  /*dd2c0*/  LDL.LU R28, [R1+0x344] ;  /* 0x00034400011c7983 */ /* 0x000ea80000300800 */
[----:B------:R-:W2:Y:S01]  /*dd2d0*/  LDL.LU R29, [R1+0xe14] ;  /* 0x000e1400011d7983 */ /* 0x000ea20000300800 */
[----:B------:R-:W-:-:S03]  /*dd2e0*/  LOP3.LUT P1, RZ, R6, 0x8000, RZ, 0xc0, !PT ;  /* 0x0000800006ff7812 */ /* 0x000fc6000782c0ff */
[----:B------:R-:W2:Y:S01]  /*dd2f0*/  LDL.LU R9, [R1+0x334] ;  /* 0x0003340001097983 */ /* 0x000ea20000300800 */
[----:B------:R-:W-:-:S09]  /*dd300*/  LOP3.LUT P5, RZ, R6, 0x40000, RZ, 0xc0, !PT ;  /* 0x0004000006ff7812 */ /* 0x000fd200078ac0ff */
[----:B------:R4:W-:Y:S01]  /*dd310*/  @P1 STG.E.U16 desc[UR60][R24.64], R21 ;  /* 0x0000001518001986 */ /* 0x0009e2000c10153c */
[C---:B------:R-:W-:Y:S02]  /*dd320*/  LOP3.LUT P3, RZ, R6.reuse, 0x10000, RZ, 0xc0, !PT ;  /* 0x0001000006ff7812 */ /* 0x040fe4000786c0ff */
[C---:B------:R-:W-:Y:S02]  /*dd330*/  LOP3.LUT P2, RZ, R6.reuse, 0x100000, RZ, 0xc0, !PT ;  /* 0x0010000006ff7812 */ /* 0x040fe4000784c0ff */
[C---:B------:R-:W-:Y:S02]  /*dd340*/  LOP3.LUT P4, RZ, R6.reuse, 0x400000, RZ, 0xc0, !PT ;  /* 0x0040000006ff7812 */ /* 0x040fe4000788c0ff */
        /* <DEDUP_REMOVED lines=9> */
[----:B------:R-:W4:Y:S04]  /*dd3e0*/  LDL.LU R10, [R1+0x338] ;  /* 0x00033800010a7983 */ /* 0x000f280000300800 */
[----:B------:R-:W4:Y:S01]  /*dd3f0*/  LDL.LU R3, [R1+0xe20] ;  /* 0x000e200001037983 */ /* 0x000f220000300800 */
[----:B---3--:R-:W-:Y:S01]  /*dd400*/  IMAD.WIDE R24, R2, 0x2, R16 ;  /* 0x0000000202187825 */ /* 0x008fe200078e0210 */
[----:B--2---:R-:W-:-:S04]  /*dd410*/  PRMT R21, R27, 0x7632, R21 ;  /* 0x000076321b157816 */ /* 0x004fc80000000015 */
        /* <DEDUP_REMOVED lines=26> */
[C---:B------:R-:W-:Y:S02]  /*dd5c0*/  LOP3.LUT P6, RZ, R26.reuse, 0x100, RZ, 0xc0, !PT ;  /* 0x000001001aff7812 */ /* 0x040fe400078cc0ff */
[----:B------:R-:W-:Y:S01]  /*dd5d0*/  PRMT R21, R9, 0x7632, R21 ;  /* 0x0000763209157816 */ /* 0x000fe20000000015 */
[----:B0-----:R-:W-:Y:S01]  /*dd5e0*/  IMAD.WIDE R24, R29, 0x2, R14 ;  /* 0x000000021d187825 */ /* 0x001fe200078e020e */
[----:B------:R-:W-:Y:S01]  /*dd5f0*/  LOP3.LUT P1, RZ, R5, 0x400, RZ, 0xc0, !PT ;  /* 0x0000040005ff7812 */ /* 0x000fe2000782c0ff */
[----:B------:R-:W3:Y:S08]  /*dd600*/  LDL.LU R9, [R1+0xe28] ;  /* 0x000e280001097983 */ /* 0x000ef00000300800 */
[----:B------:R4:W-:Y:S01]  /*dd610*/  @P6 STG.E.U16 desc[UR60][R24.64], R21 ;  /* 0x0000001518006986 */ /* 0x0009e2000c10153c */
[----:B------:R-:W-:Y:S01]  /*dd620*/  LOP3.LUT P6, RZ, R26, 0x80, RZ, 0xc0, !PT ;  /* 0x000000801aff7812 */ /* 0x000fe200078cc0ff */
[----:B----4-:R-:W-:-:S12]  /*dd630*/  IMAD.WIDE R24, R13, 0x2, R16 ;  /* 0x000000020d187825 */ /* 0x010fd800078e0210 */
[----:B------:R0:W-:Y:S01]  /*dd640*/  @P6 STG.E.U16 desc[UR60][R24.64], R12 ;  /* 0x0000000c18006986 */ /* 0x0001e2000c10153c */
[----:B------:R-:W-:Y:S02]  /*dd650*/  LOP3.LUT P6, RZ, R26, 0x40, RZ, 0xc0, !PT ;  /* 0x000000401aff7812 */ /* 0x000fe400078cc0ff */
[----:B------:R-:W-:Y:S01]  /*dd660*/  PRMT R21, R12, 0x7632, R21 ;  /* 0x000076320c157816 */ /* 0x000fe20000000015 */
[----:B0-----:R-:W-:Y:S01]  /*dd670*/  IMAD.WIDE R24, R13, 0x2, R14 ;  /* 0x000000020d187825 */ /* 0x001fe200078e020e */
[----:B------:R-:W-:Y:S01]  /*dd680*/  LOP3.LUT P3, RZ, R5, 0x800, RZ, 0xc0, !PT ;  /* 0x0000080005ff7812 */ /* 0x000fe2000786c0ff */
[----:B------:R-:W4:Y:S08]  /*dd690*/  LDL.LU R13, [R1+0x360] ;  /* 0x00036000010d7983 */ /* 0x000f300000300800 */
[----:B------:R0:W-:Y:S01]  /*dd6a0*/  @P6 STG.E.U16 desc[UR60][R24.64], R21 ;  /* 0x0000001518006986 */ /* 0x0001e2000c10153c */
[----:B------:R-:W-:Y:S01]  /*dd6b0*/  LOP3.LUT P6, RZ, R26, 0x20, RZ, 0xc0, !PT ;  /* 0x000000201aff7812 */ /* 0x000fe200078cc0ff */
[----:B0-----:R-:W-:Y:S01]  /*dd6c0*/  IMAD.WIDE R24, R8, 0x2, R16 ;  /* 0x0000000208187825 */ /* 0x001fe200078e0210 */
[----:B------:R-:W-:-:S11]  /*dd6d0*/  PRMT R21, R10, 0x7632, R21 ;  /* 0x000076320a157816 */ /* 0x000fd60000000015 */
        /* <DEDUP_REMOVED lines=14> */
[----:B------:R-:W3:Y:S01]  /*dd7c0*/  LDL.LU R2, [R1+0xe2c] ;  /* 0x000e2c0001027983 */ /* 0x000ee20000300800 */
[----:B------:R-:W-:-:S03]  /*dd7d0*/  IMAD.WIDE R24, R19, 0x2, R14 ;  /* 0x0000000213187825 */ /* 0x000fc600078e020e */
[----:B------:R-:W2:Y:S01]  /*dd7e0*/  LDL.LU R19, [R1+0x350] ;  /* 0x0003500001137983 */ /* 0x000ea20000300800 */
[----:B------:R-:W-:-:S03]  /*dd7f0*/  IMAD.MOV.U32 R3, RZ, RZ, R4 ;  /* 0x000000ffff037224 */ /* 0x000fc600078e0004 */
[----:B------:R-:W2:Y:S04]  /*dd800*/  LDL.LU R4, [R1+0xe30] ;  /* 0x000e300001047983 */ /* 0x000ea80000300800 */
[----:B------:R-:W2:Y:S04]  /*dd810*/  LDL.LU R8, [R1+0x364] ;  /* 0x0003640001087983 */ /* 0x000ea80000300800 */
[----:B------:R-:W2:Y:S04]  /*dd820*/  LDL.LU R10, [R1+0xe34] ;  /* 0x000e3400010a7983 */ /* 0x000ea80000300800 */
[----:B------:R-:W2:Y:S04]  /*dd830*/  LDL.LU R12, [R1+0x354] ;  /* 0x00035400010c7983 */ /* 0x000ea80000300800 */
[----:B------:R-:W2:Y:S04]  /*dd840*/  LDL.LU R27, [R1+0xe38] ;  /* 0x000e3800011b7983 */ /* 0x000ea80000300800 */
[----:B------:R-:W2:Y:S01]  /*dd850*/  LDL.LU R28, [R1+0x368] ;  /* 0x00036800011c7983 */ /* 0x000ea20000300800 */
[----:B------:R-:W-:-:S02]  /*dd860*/  LOP3.LUT P0, RZ, R5, 0x20000, RZ, 0xc0, !PT ;  /* 0x0002000005ff7812 */ /* 0x000fc4000780c0ff */
[C---:B------:R-:W-:Y:S01]  /*dd870*/  LOP3.LUT P5, RZ, R5.reuse, 0x40000, RZ, 0xc0, !PT ;  /* 0x0004000005ff7812 */ /* 0x040fe200078ac0ff */
[----:B------:R-:W2:Y:S01]  /*dd880*/  LDL.LU R29, [R1+0xe3c] ;  /* 0x000e3c00011d7983 */ /* 0x000ea20000300800 */
[C---:B------:R-:W-:Y:S02]  /*dd890*/  LOP3.LUT P3, RZ, R5.reuse, 0x80000, RZ, 0xc0, !PT ;  /* 0x0008000005ff7812 */ /* 0x040fe4000786c0ff */
[----:B------:R-:W-:-:S07]  /*dd8a0*/  LOP3.LUT P1, RZ, R5, 0x100000, RZ, 0xc0, !PT ;  /* 0x0010000005ff7812 */ /* 0x000fce000782c0ff */
[----:B------:R0:W-:Y:S01]  /*dd8b0*/  @P0 STG.E.U16 desc[UR60][R24.64], R21 ;  /* 0x0000001518000986 */ /* 0x0001e2000c10153c */
[C---:B------:R-:W-:Y:S02]  /*dd8c0*/  LOP3.LUT P4, RZ, R5.reuse, 0x800000, RZ, 0xc0, !PT ;  /* 0x0080000005ff7812 */ /* 0x040fe4000788c0ff */
[----:B------:R-:W-:Y:S01]  /*dd8d0*/  LOP3.LUT P2, RZ, R5, 0x1000000, RZ, 0xc0, !PT ;  /* 0x0100000005ff7812 */ /* 0x000fe2000784c0ff */
[----:B0-----:R-:W-:-:S05]  /*dd8e0*/  IMAD.WIDE R24, R9, 0x2, R16 ;  /* 0x0000000209187825 */ /* 0x001fca00078e0210 */
[----:B----4-:R0:W-:Y:S01]  /*dd8f0*/  @P5 STG.E.U16 desc[UR60][R24.64], R13 ;  /* 0x0000000d18005986 */ /* 0x0101e2000c10153c */
[----:B------:R-:W-:Y:S01]  /*dd900*/  PRMT R21, R13, 0x7632, R21 ;  /* 0x000076320d157816 */ /* 0x000fe20000000015 */
[----:B0-----:R-:W-:Y:S02]  /*dd910*/  IMAD.WIDE R24, R9, 0x2, R14 ;  /* 0x0000000209187825 */ /* 0x001fe400078e020e */
[----:B------:R-:W4:Y:S04]  /*dd920*/  LDL.LU R9, [R1+0x358] ;  /* 0x0003580001097983 */ /* 0x000f280000300800 */
[----:B------:R3:W-:Y:S04]  /*dd930*/  @P3 STG.E.U16 desc[UR60][R24.64], R21 ;  /* 0x0000001518003986 */ /* 0x0007e8000c10153c */
[----:B------:R-:W4:Y:S01]  /*dd940*/  LDL.LU R13, [R1+0xe40] ;  /* 0x000e4000010d7983 */ /* 0x000f220000300800 */
[----:B---3--:R-:W-:Y:S01]  /*dd950*/  IMAD.WIDE R24, R2, 0x2, R16 ;  /* 0x0000000202187825 */ /* 0x008fe200078e0210 */
[----:B--2---:R-:W-:-:S04]  /*dd960*/  PRMT R21, R19, 0x7632, R21 ;  /* 0x0000763213157816 */ /* 0x004fc80000000015 */
[----:B------:R0:W-:Y:S02]  /*dd970*/  @P1 STG.E.U16 desc[UR60][R24.64], R19 ;  /* 0x0000001318001986 */ /* 0x0001e4000c10153c */
        /* <DEDUP_REMOVED lines=14> */
[C---:B------:R-:W-:Y:S02]  /*dda60*/  LOP3.LUT P6, RZ, R5.reuse, 0x40000000, RZ, 0xc0, !PT ;  /* 0x4000000005ff7812 */ /* 0x040fe400078cc0ff */
[----:B------:R-:W-:Y:S02]  /*dda70*/  LOP3.LUT R26, R26, 0xfffffff7, RZ, 0xc0, !PT ;  /* 0xfffffff71a1a7812 */ /* 0x000fe400078ec0ff */
[----:B------:R-:W-:-:S09]  /*dda80*/  LOP3.LUT P5, RZ, R5, 0x4000000, RZ, 0xc0, !PT ;  /* 0x0400000005ff7812 */ /* 0x000fd200078ac0ff */
[----:B------:R-:W-:Y:S02]  /*dda90*/  @P6 LOP3.LUT R26, R26, 0x8, RZ, 0xfc, !PT ;  /* 0x000000081a1a6812 */ /* 0x000fe400078efcff */
[----:B------:R-:W-:Y:S02]  /*ddaa0*/  LOP3.LUT P6, RZ, R5, 0x20000000, RZ, 0xc0, !PT ;  /* 0x2000000005ff7812 */ /* 0x000fe400078cc0ff */
[----:B------:R-:W-:Y:S02]  /*ddab0*/  LOP3.LUT R26, R26, 0xffffffef, RZ, 0xc0, !PT ;  /* 0xffffffef1a1a7812 */ /* 0x000fe400078ec0ff */
[----:B------:R-:W-:Y:S02]  /*ddac0*/  PRMT R21, R8, 0x7632, R21 ;  /* 0x0000763208157816 */ /* 0x000fe40000000015 */
[----:B------:R-:W-:Y:S01]  /*ddad0*/  LOP3.LUT P0, RZ, R0, 0x2, RZ, 0xc0, !PT ;  /* 0x0000000200ff7812 */ /* 0x000fe2000780c0ff */
[----:B------:R-:W3:Y:S06]  /*ddae0*/  LDL.LU R8, [R1+0xe48] ;  /* 0x000e480001087983 */ /* 0x000eec0000300800 */
[----:B------:R-:W-:-:S02]  /*ddaf0*/  @P6 LOP3.LUT R26, R26, 0x10, RZ, 0xfc, !PT ;  /* 0x000000101a1a6812 */ /* 0x000fc400078efcff */
        /* <DEDUP_REMOVED lines=18> */
[----:B----4-:R-:W-:-:S09]  /*ddc20*/  PRMT R21, R9, 0x7632, R21 ;  /* 0x0000763209157816 */ /* 0x010fd20000000015 */
[----:B------:R0:W-:Y:S01]  /*ddc30*/  @P6 STG.E.U16 desc[UR60][R24.64], R9 ;  /* 0x0000000918006986 */ /* 0x0001e2000c10153c */
[----:B------:R-:W-:Y:S01]  /*ddc40*/  LOP3.LUT P1, RZ, R0, 0x8, RZ, 0xc0, !PT ;  /* 0x0000000800ff7812 */ /* 0x000fe2000782c0ff */
[----:B0-----:R-:W-:-:S05]  /*ddc50*/  IMAD.WIDE R24, R29, 0x2, R14 ;  /* 0x000000021d187825 */ /* 0x001fca00078e020e */
[----:B------:R0:W-:Y:S01]  /*ddc60*/  @P0 STG.E.U16 desc[UR60][R24.64], R21 ;  /* 0x0000001518000986 */ /* 0x0001e2000c10153c */
[----:B------:R-:W-:Y:S01]  /*ddc70*/  LOP3.LUT P4, RZ, R0, 0x10, RZ, 0xc0, !PT ;  /* 0x0000001000ff7812 */ /* 0x000fe2000788c0ff */
[----:B------:R-:W-:Y:S02]  /*ddc80*/  IMAD.MOV.U32 R10, RZ, RZ, R3 ;  /* 0x000000ffff0a7224 */ /* 0x000fe400078e0003 */
[----:B------:R-:W4:Y:S04]  /*ddc90*/  LDL.LU R3, [R1+0x380] ;  /* 0x0003800001037983 */ /* 0x000f280000300800 */
[----:B------:R-:W4:Y:S01]  /*ddca0*/  LDL.LU R12, [R1+0x2b10] ;  /* 0x002b1000010c7983 */ /* 0x000f220000300800 */
[----:B0-----:R-:W-:-:S05]  /*ddcb0*/  IMAD.WIDE R24, R13, 0x2, R16 ;  /* 0x000000020d187825 */ /* 0x001fca00078e0210 */
[----:B--2---:R0:W-:Y:S01]  /*ddcc0*/  @P3 STG.E.U16 desc[UR60][R24.64], R2 ;  /* 0x0000000218003986 */ /* 0x0041e2000c10153c */
[----:B------:R-:W-:Y:S01]  /*ddcd0*/  PRMT R21, R2, 0x7632, R21 ;  /* 0x0000763202157816 */ /* 0x000fe20000000015 */
[----:B0-----:R-:W-:Y:S02]  /*ddce0*/  IMAD.WIDE R24, R13, 0x2, R14 ;  /* 0x000000020d187825 */ /* 0x001fe400078e020e */
[----:B------:R-:W2:Y:S04]  /*ddcf0*/  LDL.LU R13, [R1+0xe4c] ;  /* 0x000e4c00010d7983 */ /* 0x000ea80000300800 */
[----:B------:R3:W-:Y:S02]  /*ddd00*/  @P1 STG.E.U16 desc[UR60][R24.64], R21 ;  /* 0x0000001518001986 */ /* 0x0007e4000c10153c */
[----:B---3--:R-:W-:-:S05]  /*ddd10*/  IMAD.WIDE R24, R19, 0x2, R16 ;  /* 0x0000000213187825 */ /* 0x008fca00078e0210 */
[----:B------:R0:W-:Y:S01]  /*ddd20*/  @P4 STG.E.U16 desc[UR60][R24.64], R4 ;  /* 0x0000000418004986 */ /* 0x0001e2000c10153c */
[----:B------:R-:W-:Y:S01]  /*ddd30*/  PRMT R21, R4, 0x7632, R21 ;  /* 0x0000763204157816 */ /* 0x000fe20000000015 */
[----:B0-----:R-:W-:Y:S02]  /*ddd40*/  IMAD.WIDE R24, R19, 0x2, R14 ;  /* 0x0000000213187825 */ /* 0x001fe400078e020e */
[----:B------:R-:W3:Y:S04]  /*ddd50*/  LDL.LU R19, [R1+0x370] ;  /* 0x0003700001137983 */ /* 0x000ee80000300800 */
[----:B------:R-:W3:Y:S04]  /*ddd60*/  LDL.LU R4, [R1+0xe50] ;  /* 0x000e500001047983 */ /* 0x000ee80000300800 */
[----:B------:R-:W3:Y:S01]  /*ddd70*/  LDL.LU R2, [R1+0x384] ;  /* 0x0003840001027983 */ /* 0x000ee20000300800 */
[----:B------:R-:W-:-:S03]  /*ddd80*/  IMAD.MOV.U32 R9, RZ, RZ, R10 ;  /* 0x000000ffff097224 */ /* 0x000fc600078e000a */
[----:B------:R-:W3:Y:S04]  /*ddd90*/  LDL.LU R10, [R1+0xe54] ;  /* 0x000e5400010a7983 */ /* 0x000ee80000300800 */
[----:B------:R-:W3:Y:S04]  /*ddda0*/  LDL.LU R27, [R1+0xe58] ;  /* 0x000e5800011b7983 */ /* 0x000ee80000300800 */
[----:B------:R-:W3:Y:S01]  /*dddb0*/  LDL.LU R28, [R1+0x388] ;  /* 0x00038800011c7983 */ /* 0x000ee20000300800 */
[C---:B------:R-:W-:Y:S02]  /*dddc0*/  LOP3.LUT P2, RZ, R0.reuse, 0x20, RZ, 0xc0, !PT ;  /* 0x0000002000ff7812 */ /* 0x040fe4000784c0ff */
[C---:B------:R-:W-:Y:S01]  /*dddd0*/  LOP3.LUT P5, RZ, R0.reuse, 0x40, RZ, 0xc0, !PT ;  /* 0x0000004000ff7812 */ /* 0x040fe200078ac0ff */
[----:B------:R-:W3:Y:S01]  /*ddde0*/  LDL.LU R29, [R1+0xe5c] ;  /* 0x000e5c00011d7983 */ /* 0x000ee20000300800 */
[----:B------:R-:W-:-:S02]  /*dddf0*/  LOP3.LUT P3, RZ, R0, 0x80, RZ, 0xc0, !PT ;  /* 0x0000008000ff7812 */ /* 0x000fc4000786c0ff */
[----:B------:R-:W-:-:S07]  /*dde00*/  LOP3.LUT P0, RZ, R20, 0x400000, RZ, 0xc0, !PT ;  /* 0x0040000014ff7812 */ /* 0x000fce000780c0ff */
[----:B------:R0:W-:Y:S01]  /*dde10*/  @P2 STG.E.U16 desc[UR60][R24.64], R21 ;  /* 0x0000001518002986 */ /* 0x0001e2000c10153c */
[----:B------:R-:W-:Y:S01]  /*dde20*/  LOP3.LUT P4, RZ, R20, 0x2000000, RZ, 0xc0, !PT ;  /* 0x0200000014ff7812 */ /* 0x000fe2000788c0ff */
[----:B0-----:R-:W-:Y:S01]  /*dde30*/  IMAD.WIDE R24, R8, 0x2, R16 ;  /* 0x0000000208187825 */ /* 0x001fe200078e0210 */
[----:B------:R-:W-:-:S04]  /*dde40*/  LOP3.LUT P1, RZ, R0, 0x100, RZ, 0xc0, !PT ;  /* 0x0000010000ff7812 */ /* 0x000fc8000782c0ff */
[----:B----4-:R0:W-:Y:S01]  /*dde50*/  @P5 STG.E.U16 desc[UR60][R24.64], R3 ;  /* 0x0000000318005986 */ /* 0x0101e2000c10153c */
[----:B------:R-:W-:Y:S01]  /*dde60*/  PRMT R21, R3, 0x7632, R21 ;  /* 0x0000763203157816 */ /* 0x000fe20000000015 */
[----:B0-----:R-:W-:Y:S02]  /*dde70*/  IMAD.WIDE R24, R8, 0x2, R14 ;  /* 0x0000000208187825 */ /* 0x001fe400078e020e */
[----:B------:R-:W4:Y:S04]  /*dde80*/  LDL.LU R8, [R1+0x378] ;  /* 0x0003780001087983 */ /* 0x000f280000300800 */
[----:B------:R2:W-:Y:S04]  /*dde90*/  @P3 STG.E.U16 desc[UR60][R24.64], R21 ;  /* 0x0000001518003986 */ /* 0x0005e8000c10153c */
[----:B------:R-:W4:Y:S01]  /*ddea0*/  LDL.LU R3, [R1+0xe60] ;  /* 0x000e600001037983 */ /* 0x000f220000300800 */
        /* <DEDUP_REMOVED lines=31> */
[----:B------:R-:W-:Y:S01]  /*de0a0*/  LOP3.LUT P6, RZ, R26, 0x1, RZ, 0xc0, !PT ;  /* 0x000000011aff7812 */ /* 0x000fe200078cc0ff */
[----:B------:R-:W-:-:S05]  /*de0b0*/  IMAD.MOV.U32 R26, RZ, RZ, R9 ;  /* 0x000000ffff1a7224 */ /* 0x000fca00078e0009 */
[----:B------:R-:W-:Y:S01]  /*de0c0*/  PRMT R21, R26, 0x7632, R21 ;  /* 0x000076321a157816 */ /* 0x000fe20000000015 */
[----:B0-----:R-:W-:Y:S01]  /*de0d0*/  IMAD.WIDE R24, R10, 0x2, R14 ;  /* 0x000000020a187825 */ /* 0x001fe200078e020e */
[----:B------:R-:W-:Y:S01]  /*de0e0*/  LOP3.LUT P3, RZ, R0, 0x1000, RZ, 0xc0, !PT ;  /* 0x0000100000ff7812 */ /* 0x000fe2000786c0ff */
[----:B------:R-:W3:Y:S04]  /*de0f0*/  LDL.LU R9, [R1+0xe68] ;  /* 0x000e680001097983 */ /* 0x000ee80000300800 */
[----:B------:R0:W-:Y:S01]  /*de100*/  @P6 STG.E.U16 desc[UR60][R24.64], R21 ;  /* 0x0000001518006986 */ /* 0x0001e2000c10153c */
[----:B------:R-:W-:Y:S02]  /*de110*/  LOP3.LUT P6, RZ, R22, 0x80000000, RZ, 0xc0, !PT ;  /* 0x8000000016ff7812 */ /* 0x000fe400078cc0ff */
[----:B------:R-:W-:Y:S01]  /*de120*/  LOP3.LUT P0, RZ, R0, 0x2000, RZ, 0xc0, !PT ;  /* 0x0000200000ff7812 */ /* 0x000fe2000780c0ff */
[----:B------:R-:W3:Y:S01]  /*de130*/  LDL.LU R10, [R1+0x3a0] ;  /* 0x0003a000010a7983 */ /* 0x000ee20000300800 */
        /* <DEDUP_REMOVED lines=8> */
[----:B----4-:R-:W-:-:S11]  /*de1c0*/  PRMT R21, R8, 0x7632, R21 ;  /* 0x0000763208157816 */ /* 0x010fd60000000015 */
[----:B------:R0:W-:Y:S01]  /*de1d0*/  @P6 STG.E.U16 desc[UR60][R24.64], R8 ;  /* 0x0000000818006986 */ /* 0x0001e2000c10153c */
[----:B------:R-:W-:Y:S01]  /*de1e0*/  LOP3.LUT P4, RZ, R20, 0x10000, RZ, 0xc0, !PT ;  /* 0x0001000014ff7812 */ /* 0x000fe2000788c0ff */
[----:B0-----:R-:W-:-:S05]  /*de1f0*/  IMAD.WIDE R24, R29, 0x2, R14 ;  /* 0x000000021d187825 */ /* 0x001fca00078e020e */
[----:B------:R0:W-:Y:S02]  /*de200*/  @P2 STG.E.U16 desc[UR60][R24.64], R21 ;  /* 0x0000001518002986 */ /* 0x0001e4000c10153c */
[----:B0-----:R-:W-:-:S05]  /*de210*/  IMAD.WIDE R24, R3, 0x2, R16 ;  /* 0x0000000203187825 */ /* 0x001fca00078e0210 */
[----:B--2---:R0:W-:Y:S01]  /*de220*/  @P3 STG.E.U16 desc[UR60][R24.64], R13 ;  /* 0x0000000d18003986 */ /* 0x0041e2000c10153c */
[----:B------:R-:W-:Y:S01]  /*de230*/  PRMT R21, R13, 0x7632, R21 ;  /* 0x000076320d157816 */ /* 0x000fe20000000015 */
[----:B0-----:R-:W-:Y:S02]  /*de240*/  IMAD.WIDE R24, R3, 0x2, R14 ;  /* 0x0000000203187825 */ /* 0x001fe400078e020e */
[----:B------:R-:W2:Y:S04]  /*de250*/  LDL.LU R3, [R1+0xe6c] ;  /* 0x000e6c0001037983 */ /* 0x000ea80000300800 */
[----:B------:R3:W-:Y:S02]  /*de260*/  @P0 STG.E.U16 desc[UR60][R24.64], R21 ;  /* 0x0000001518000986 */ /* 0x0007e4000c10153c */
[----:B---3--:R-:W-:-:S05]  /*de270*/  IMAD.WIDE R24, R19, 0x2, R16 ;  /* 0x0000000213187825 */ /* 0x008fca00078e0210 */
[----:B------:R0:W-:Y:S02]  /*de280*/  @P4 STG.E.U16 desc[UR60][R24.64], R4 ;  /* 0x0000000418004986 */ /* 0x0001e4000c10153c */
[----:B0-----:R-:W-:Y:S02]  /*de290*/  IMAD.WIDE R24, R19, 0x2, R14 ;  /* 0x0000000213187825 */ /* 0x001fe400078e020e */
[----:B------:R-:W3:Y:S04]  /*de2a0*/  LDL.LU R19, [R1+0x390] ;  /* 0x0003900001137983 */ /* 0x000ee80000300800 */
[----:B------:R-:W4:Y:S04]  /*de2b0*/  LDL.LU R13, [R1+0xe70] ;  /* 0x000e7000010d7983 */ /* 0x000f280000300800 */
[----:B------:R-:W4:Y:S04]  /*de2c0*/  LDL.LU R28, [R1+0x3a4] ;  /* 0x0003a400011c7983 */ /* 0x000f280000300800 */
[----:B------:R-:W4:Y:S01]  /*de2d0*/  LDL.LU R8, [R1+0xe74] ;  /* 0x000e740001087983 */ /* 0x000f220000300800 */
[----:B------:R-:W-:-:S03]  /*de2e0*/  PRMT R21, R4, 0x7632, R21 ;  /* 0x0000763204157816 */ /* 0x000fc60000000015 */
[----:B------:R-:W4:Y:S01]  /*de2f0*/  LDL.LU R4, [R1+0x394] ;  /* 0x0003940001047983 */ /* 0x000f220000300800 */
[----:B------:R-:W-:Y:S02]  /*de300*/  LOP3.LUT P6, RZ, R20, 0x400, RZ, 0xc0, !PT ;  /* 0x0000040014ff7812 */ /* 0x000fe400078cc0ff */
[----:B------:R-:W-:Y:S01]  /*de310*/  LOP3.LUT R22, R22, 0xfdffffff, RZ, 0xc0, !PT ;  /* 0xfdffffff16167812 */ /* 0x000fe200078ec0ff */
[----:B------:R-:W4:Y:S01]  /*de320*/  LDL.LU R26, [R1+0xe78] ;  /* 0x000e7800011a7983 */ /* 0x000f220000300800 */
[----:B------:R-:W-:Y:S02]  /*de330*/  LOP3.LUT P1, RZ, R20, 0x80000, RZ, 0xc0, !PT ;  /* 0x0008000014ff7812 */ /* 0x000fe4000782c0ff */
[C---:B------:R-:W-:Y:S01]  /*de340*/  LOP3.LUT P5, RZ, R0.reuse, 0x4000, RZ, 0xc0, !PT ;  /* 0x0000400000ff7812 */ /* 0x040fe200078ac0ff */
[----:B------:R-:W4:Y:S01]  /*de350*/  LDL.LU R27, [R1+0x3a8] ;  /* 0x0003a800011b7983 */ /* 0x000f220000300800 */
[----:B------:R-:W-:Y:S02]  /*de360*/  LOP3.LUT P3, RZ, R0, 0x8000, RZ, 0xc0, !PT ;  /* 0x0000800000ff7812 */ /* 0x000fe4000786c0ff */
[----:B------:R-:W-:Y:S01]  /*de370*/  LOP3.LUT P2, RZ, R20, 0x4000, RZ, 0xc0, !PT ;  /* 0x0000400014ff7812 */ /* 0x000fe2000784c0ff */
[----:B------:R-:W4:Y:S02]  /*de380*/  LDL.LU R29, [R1+0xe7c] ;  /* 0x000e7c00011d7983 */ /* 0x000f240000300800 */
[----:B------:R-:W-:-:S02]  /*de390*/  @P6 LOP3.LUT R22, R22, 0x2000000, RZ, 0xfc, !PT ;  /* 0x0200000016166812 */ /* 0x000fc400078efcff */
[----:B------:R-:W-:Y:S02]  /*de3a0*/  LOP3.LUT P6, RZ, R0, 0x100000, RZ, 0xc0, !PT ;  /* 0x0010000000ff7812 */ /* 0x000fe400078cc0ff */
[----:B------:R-:W-:Y:S01]  /*de3b0*/  LOP3.LUT R22, R22, 0xfbffffff, RZ, 0xc0, !PT ;  /* 0xfbffffff16167812 */ /* 0x000fe200078ec0ff */
[----:B------:R0:W-:Y:S10]  /*de3c0*/  @P1 STG.E.U16 desc[UR60][R24.64], R21 ;  /* 0x0000001518001986 */ /* 0x0001f4000c10153c */
[----:B------:R-:W-:-:S02]  /*de3d0*/  @P6 LOP3.LUT R22, R22, 0x4000000, RZ, 0xfc, !PT ;  /* 0x0400000016166812 */ /* 0x000fc400078efcff */
[----:B------:R-:W-:Y:S02]  /*de3e0*/  LOP3.LUT P6, RZ, R0, 0x40000, RZ, 0xc0, !PT ;  /* 0x0004000000ff7812 */ /* 0x000fe400078cc0ff */
[----:B------:R-:W-:Y:S02]  /*de3f0*/  LOP3.LUT R22, R22, 0xf7ffffff, RZ, 0xc0, !PT ;  /* 0xf7ffffff16167812 */ /* 0x000fe400078ec0ff */
[----:B------:R-:W-:Y:S02]  /*de400*/  LOP3.LUT P4, RZ, R20, 0x20000, RZ, 0xc0, !PT ;  /* 0x0002000014ff7812 */ /* 0x000fe4000788c0ff */
[----:B------:R-:W-:-:S07]  /*de410*/  LOP3.LUT P0, RZ, R0, 0x10000, RZ, 0xc0, !PT ;  /* 0x0001000000ff7812 */ /* 0x000fce000780c0ff */
[----:B------:R-:W-:Y:S02]  /*de420*/  @P6 LOP3.LUT R22, R22, 0x8000000, RZ, 0xfc, !PT ;  /* 0x0800000016166812 */ /* 0x000fe400078efcff */
[----:B------:R-:W-:Y:S01]  /*de430*/  LOP3.LUT P6, RZ, R20, 0x8000, RZ, 0xc0, !PT ;  /* 0x0000800014ff7812 */ /* 0x000fe200078cc0ff */
[----:B0-----:R-:W-:-:S05]  /*de440*/  IMAD.WIDE R24, R9, 0x2, R16 ;  /* 0x0000000209187825 */ /* 0x001fca00078e0210 */
[----:B------:R0:W-:Y:S01]  /*de450*/  @P5 STG.E.U16 desc[UR60][R24.64], R10 ;  /* 0x0000000a18005986 */ /* 0x0001e2000c10153c */
[----:B------:R-:W-:Y:S01]  /*de460*/  PRMT R21, R10, 0x7632, R21 ;  /* 0x000076320a157816 */ /* 0x000fe20000000015 */
[----:B0-----:R-:W-:Y:S02]  /*de470*/  IMAD.WIDE R24, R9, 0x2, R14 ;  /* 0x0000000209187825 */ /* 0x001fe400078e020e */
[----:B------:R-:W4:Y:S04]  /*de480*/  LDL.LU R9, [R1+0x398] ;  /* 0x0003980001097983 */ /* 0x000f280000300800 */
[----:B------:R2:W-:Y:S01]  /*de490*/  @P3 STG.E.U16 desc[UR60][R24.64], R21 ;  /* 0x0000001518003986 */ /* 0x0005e2000c10153c */
[----:B------:R-:W-:Y:S02]  /*de4a0*/  LOP3.LUT P5, RZ, R0, 0x20000, RZ, 0xc0, !PT ;  /* 0x0002000000ff7812 */ /* 0x000fe400078ac0ff */
[----:B------:R-:W-:Y:S01]  /*de4b0*/  LOP3.LUT R22, R22, 0xefffffff, RZ, 0xc0, !PT ;  /* 0xefffffff16167812 */ /* 0x000fe200078ec0ff */
[----:B------:R-:W4:Y:S03]  /*de4c0*/  LDL.LU R10, [R1+0xe80] ;  /* 0x000e8000010a7983 */ /* 0x000f260000300800 */
[----:B------:R-:W-:-:S02]  /*de4d0*/  @P6 LOP3.LUT R22, R22, 0x10000000, RZ, 0xfc, !PT ;  /* 0x1000000016166812 */ /* 0x000fc400078efcff */
        /* <DEDUP_REMOVED lines=14> */
[----:B------:R-:W3:Y:S01]  /*de5c0*/  LDL.LU R28, [R1+0xe88] ;  /* 0x000e8800011c7983 */ /* 0x000ee20000300800 */
[----:B0-----:R-:W-:Y:S01]  /*de5d0*/  IMAD.WIDE R24, R8, 0x2, R16 ;  /* 0x0000000208187825 */ /* 0x001fe200078e0210 */
[----:B------:R-:W-:-:S04]  /*de5e0*/  PRMT R21, R4, 0x7632, R21 ;  /* 0x0000763204157816 */ /* 0x000fc80000000015 */
[----:B------:R0:W-:Y:S02]  /*de5f0*/  @P6 STG.E.U16 desc[UR60][R24.64], R4 ;  /* 0x0000000418006986 */ /* 0x0001e4000c10153c */
[----:B0-----:R-:W-:Y:S02]  /*de600*/  IMAD.WIDE R24, R8, 0x2, R14 ;  /* 0x0000000208187825 */ /* 0x001fe400078e020e */
[----:B------:R-:W3:Y:S04]  /*de610*/  LDL.LU R8, [R1+0x3c0] ;  /* 0x0003c00001087983 */ /* 0x000ee80000300800 */
[----:B------:R-:W3:Y:S01]  /*de620*/  LDL.LU R4, [R1+0x2b04] ;  /* 0x002b040001047983 */ /* 0x000ee20000300800 */
[----:B------:R-:W-:-:S13]  /*de630*/  LOP3.LUT P6, RZ, R22, 0x10000000, RZ, 0xc0, !PT ;  /* 0x1000000016ff7812 */ /* 0x000fda00078cc0ff */
        /* <DEDUP_REMOVED lines=15> */
[----:B0-----:R-:W-:Y:S01]  /*de730*/  IMAD.WIDE R24, R29, 0x2, R14 ;  /* 0x000000021d187825 */ /* 0x001fe200078e020e */
[----:B------:R-:W-:Y:S01]  /*de740*/  LOP3.LUT P4, RZ, R20, 0x100, RZ, 0xc0, !PT ;  /* 0x0000010014ff7812 */ /* 0x000fe2000788c0ff */
[----:B------:R-:W3:Y:S04]  /*de750*/  LDL.LU R9, [R1+0xe8c] ;  /* 0x000e8c0001097983 */ /* 0x000ee80000300800 */
[----:B------:R0:W-:Y:S02]  /*de760*/  @P1 STG.E.U16 desc[UR60][R24.64], R21 ;  /* 0x0000001518001986 */ /* 0x0001e4000c10153c */
[----:B0-----:R-:W-:-:S05]  /*de770*/  IMAD.WIDE R24, R10, 0x2, R16 ;  /* 0x000000020a187825 */ /* 0x001fca00078e0210 */
[----:B--2---:R0:W-:Y:S01]  /*de780*/  @P3 STG.E.U16 desc[UR60][R24.64], R3 ;  /* 0x0000000318003986 */ /* 0x0041e2000c10153c */
[----:B------:R-:W-:Y:S01]  /*de790*/  PRMT R21, R3, 0x7632, R21 ;  /* 0x0000763203157816 */ /* 0x000fe20000000015 */
[----:B0-----:R-:W-:Y:S02]  /*de7a0*/  IMAD.WIDE R24, R10, 0x2, R14 ;  /* 0x000000020a187825 */ /* 0x001fe400078e020e */
[----:B------:R-:W2:Y:S04]  /*de7b0*/  LDL.LU R3, [R1+0x3b0] ;  /* 0x0003b00001037983 */ /* 0x000ea80000300800 */
[----:B------:R4:W-:Y:S02]  /*de7c0*/  @P2 STG.E.U16 desc[UR60][R24.64], R21 ;  /* 0x0000001518002986 */ /* 0x0009e4000c10153c */
[----:B----4-:R-:W-:-:S05]  /*de7d0*/  IMAD.WIDE R24, R13, 0x2, R16 ;  /* 0x000000020d187825 */ /* 0x010fca00078e0210 */
[----:B---3--:R0:W-:Y:S01]  /*de7e0*/  @P4 STG.E.U16 desc[UR60][R24.64], R4 ;  /* 0x0000000418004986 */ /* 0x0081e2000c10153c */
[----:B------:R-:W-:-:S03]  /*de7f0*/  PRMT R21, R4, 0x7632, R21 ;  /* 0x0000763204157816 */ /* 0x000fc60000000015 */
[----:B0-----:R-:W3:Y:S01]  /*de800*/  LDL.LU R4, [R1+0x2b00] ;  /* 0x002b000001047983 */ /* 0x001ee20000300800 */
[----:B------:R-:W-:-:S03]  /*de810*/  IMAD.WIDE R24, R13, 0x2, R14 ;  /* 0x000000020d187825 */ /* 0x000fc600078e020e */
[----:B------:R-:W4:Y:S04]  /*de820*/  LDL.LU R13, [R1+0xe90] ;  /* 0x000e9000010d7983 */ /* 0x000f280000300800 */
[----:B------:R-:W4:Y:S04]  /*de830*/  LDL.LU R29, [R1+0x3c4] ;  /* 0x0003c400011d7983 */ /* 0x000f280000300800 */
[----:B------:R-:W4:Y:S01]  /*de840*/  LDL.LU R10, [R1+0xe94] ;  /* 0x000e9400010a7983 */ /* 0x000f220000300800 */
[----:B------:R-:W-:Y:S02]  /*de850*/  LOP3.LUT P6, RZ, R20, 0x4, RZ, 0xc0, !PT ;  /* 0x0000000414ff7812 */ /* 0x000fe400078cc0ff */
[----:B------:R-:W-:Y:S01]  /*de860*/  LOP3.LUT R22, R22, 0xffdfffff, RZ, 0xc0, !PT ;  /* 0xffdfffff16167812 */ /* 0x000fe200078ec0ff */
[----:B------:R-:W4:Y:S01]  /*de870*/  LDL.LU R26, [R1+0xe98] ;  /* 0x000e9800011a7983 */ /* 0x000f220000300800 */
[----:B------:R-:W-:-:S02]  /*de880*/  LOP3.LUT P0, RZ, R20, 0x800, RZ, 0xc0, !PT ;  /* 0x0000080014ff7812 */ /* 0x000fc4000780c0ff */
[----:B------:R-:W-:Y:S01]  /*de890*/  LOP3.LUT P5, RZ, R0, 0x2000000, RZ, 0xc0, !PT ;  /* 0x0200000000ff7812 */ /* 0x000fe200078ac0ff */
[----:B------:R-:W4:Y:S06]  /*de8a0*/  LDL.LU R27, [R1+0xe9c] ;  /* 0x000e9c00011b7983 */ /* 0x000f2c0000300800 */
[----:B------:R-:W-:-:S04]  /*de8b0*/  @P6 LOP3.LUT R22, R22, 0x200000, RZ, 0xfc, !PT ;  /* 0x0020000016166812 */ /* 0x000fc800078efcff */
[----:B------:R-:W-:Y:S01]  /*de8c0*/  LOP3.LUT R22, R22, 0xffbfffff, RZ, 0xc0, !PT ;  /* 0xffbfffff16167812 */ /* 0x000fe200078ec0ff */
[----:B------:R0:W-:Y:S01]  /*de8d0*/  @P0 STG.E.U16 desc[UR60][R24.64], R21 ;  /* 0x0000001518000986 */ /* 0x0001e2000c10153c */
[----:B------:R-:W-:Y:S02]  /*de8e0*/  LOP3.LUT P3, RZ, R0, 0x8000000, RZ, 0xc0, !PT ;  /* 0x0800000000ff7812 */ /* 0x000fe4000786c0ff */
[----:B------:R-:W-:Y:S01]  /*de8f0*/  LOP3.LUT P1, RZ, R20, 0x40, RZ, 0xc0, !PT ;  /* 0x0000004014ff7812 */ /* 0x000fe2000782c0ff */
[----:B0-----:R-:W-:Y:S01]  /*de900*/  IMAD.WIDE R24, R28, 0x2, R16 ;  /* 0x000000021c187825 */ /* 0x001fe200078e0210 */
[----:B------:R-:W-:-:S04]  /*de910*/  PRMT R21, R8, 0x7632, R21 ;  /* 0x0000763208157816 */ /* 0x000fc80000000015 */
[----:B------:R0:W-:Y:S01]  /*de920*/  @P5 STG.E.U16 desc[UR60][R24.64], R8 ;  /* 0x0000000818005986 */ /* 0x0001e2000c10153c */
[----:B------:R-:W-:Y:S01]  /*de930*/  LOP3.LUT P4, RZ, R20, 0x200, RZ, 0xc0, !PT ;  /* 0x0000020014ff7812 */ /* 0x000fe2000788c0ff */
[----:B0-----:R-:W-:Y:S01]  /*de940*/  IMAD.WIDE R24, R28, 0x2, R14 ;  /* 0x000000021c187825 */ /* 0x001fe200078e020e */
[C---:B------:R-:W-:Y:S01]  /*de950*/  LOP3.LUT P2, RZ, R0.reuse, 0x10000000, RZ, 0xc0, !PT ;  /* 0x1000000000ff7812 */ /* 0x040fe2000784c0ff */
[----:B------:R-:W4:Y:S04]  /*de960*/  LDL.LU R28, [R1+0x3b8] ;  /* 0x0003b800011c7983 */ /* 0x000f280000300800 */
[----:B------:R0:W-:Y:S01]  /*de970*/  @P3 STG.E.U16 desc[UR60][R24.64], R21 ;  /* 0x0000001518003986 */ /* 0x0001e2000c10153c */
[----:B------:R-:W-:-:S03]  /*de980*/  LOP3.LUT P5, RZ, R0, 0x80000000, RZ, 0xc0, !PT ;  /* 0x8000000000ff7812 */ /* 0x000fc600078ac0ff */
        /* <DEDUP_REMOVED lines=8> */
[----:B---3--:R-:W-:-:S13]  /*dea10*/  LOP3.LUT P6, RZ, R4, 0x4, RZ, 0xc0, !PT ;  /* 0x0000000404ff7812 */ /* 0x008fda00078cc0ff */
[----:B------:R-:W-:Y:S02]  /*dea20*/  @P6 LOP3.LUT R22, R22, 0x400000, RZ, 0xfc, !PT ;  /* 0x0040000016166812 */ /* 0x000fe400078efcff */
[----:B------:R-:W-:Y:S02]  /*dea30*/  LOP3.LUT P6, RZ, R4, 0x1, RZ, 0xc0, !PT ;  /* 0x0000000104ff7812 */ /* 0x000fe400078cc0ff */
[----:B------:R-:W-:-:S11]  /*dea40*/  LOP3.LUT R22, R22, 0xff7fffff, RZ, 0xc0, !PT ;  /* 0xff7fffff16167812 */ /* 0x000fd600078ec0ff */
[----:B------:R-:W-:Y:S02]  /*dea50*/  @P6 LOP3.LUT R22, R22, 0x800000, RZ, 0xfc, !PT ;  /* 0x0080000016166812 */ /* 0x000fe400078efcff */
[----:B------:R-:W-:Y:S01]  /*dea60*/  LOP3.LUT P6, RZ, R20, 0x80, RZ, 0xc0, !PT ;  /* 0x0000008014ff7812 */ /* 0x000fe200078cc0ff */
[----:B----4-:R-:W-:Y:S01]  /*dea70*/  IMAD.WIDE R24, R13, 0x2, R16 ;  /* 0x000000020d187825 */ /* 0x010fe200078e0210 */
[----:B------:R-:W-:Y:S02]  /*dea80*/  LOP3.LUT R22, R22, 0xfeffffff, RZ, 0xc0, !PT ;  /* 0xfeffffff16167812 */ /* 0x000fe400078ec0ff */
[----:B------:R-:W-:Y:S02]  /*dea90*/  PRMT R21, R29, 0x7632, R21 ;  /* 0x000076321d157816 */ /* 0x000fe40000000015 */
[----:B------:R0:W-:Y:S07]  /*deaa0*/  @P2 STG.E.U16 desc[UR60][R24.64], R29 ;  /* 0x0000001d18002986 */ /* 0x0001ee000c10153c */
[----:B------:R-:W-:-:S02]  /*deab0*/  @P6 LOP3.LUT R22, R22, 0x1000000, RZ, 0xfc, !PT ;  /* 0x0100000016166812 */ /* 0x000fc400078efcff */
[----:B------:R-:W-:Y:S01]  /*deac0*/  LOP3.LUT P6, RZ, R20, 0x10, RZ, 0xc0, !PT ;  /* 0x0000001014ff7812 */ /* 0x000fe200078cc0ff */
[----:B0-----:R-:W-:Y:S02]  /*dead0*/  IMAD.WIDE R24, R13, 0x2, R14 ;  /* 0x000000020d187825 */ /* 0x001fe400078e020e */
[----:B------:R-:W3:Y:S04]  /*deae0*/  LDL.LU R13, [R1+0x3bc] ;  /* 0x0003bc00010d7983 */ /* 0x000ee80000300800 */
[----:B------:R0:W-:Y:S04]  /*deaf0*/  @P5 STG.E.U16 desc[UR60][R24.64], R21 ;  /* 0x0000001518005986 */ /* 0x0001e8000c10153c */
[----:B------:R-:W4:Y:S01]  /*deb00*/  LDL.LU R29, [R1+0xea8] ;  /* 0x000ea800011d7983 */ /* 0x000f220000300800 */
[----:B0-----:R-:W-:Y:S01]  /*deb10*/  IMAD.WIDE R24, R10, 0x2, R16 ;  /* 0x000000020a187825 */ /* 0x001fe200078e0210 */
[----:B------:R-:W-:-:S04]  /*deb20*/  PRMT R21, R19, 0x7632, R21 ;  /* 0x0000763213157816 */ /* 0x000fc80000000015 */
[----:B------:R0:W-:Y:S02]  /*deb30*/  @P6 STG.E.U16 desc[UR60][R24.64], R19 ;  /* 0x0000001318006986 */ /* 0x0001e4000c10153c */
[----:B0-----:R-:W-:Y:S02]  /*deb40*/  IMAD.WIDE R24, R10, 0x2, R14 ;  /* 0x000000020a187825 */ /* 0x001fe400078e020e */
[----:B------:R-:W4:Y:S04]  /*deb50*/  LDL.LU R10, [R1+0x3e0] ;  /* 0x0003e000010a7983 */ /* 0x000f280000300800 */
[----:B------:R-:W2:Y:S01]  /*deb60*/  LDL.LU R19, [R1+0x2afc] ;  /* 0x002afc0001137983 */ /* 0x000ea20000300800 */
[----:B------:R-:W-:-:S13]  /*deb70*/  LOP3.LUT P6, RZ, R22, 0x1000000, RZ, 0xc0, !PT ;  /* 0x0100000016ff7812 */ /* 0x000fda00078cc0ff */
[----:B------:R0:W-:Y:S01]  /*deb80*/  @P6 STG.E.U16 desc[UR60][R24.64], R21 ;  /* 0x0000001518006986 */ /* 0x0001e2000c10153c */
[----:B------:R-:W-:Y:S01]  /*deb90*/  LOP3.LUT P6, RZ, R22, 0x800000, RZ, 0xc0, !PT ;  /* 0x0080000016ff7812 */ /* 0x000fe200078cc0ff */
[----:B0-----:R-:W-:Y:S01]  /*deba0*/  IMAD.WIDE R24, R26, 0x2, R16 ;  /* 0x000000021a187825 */ /* 0x001fe200078e0210 */
[----:B------:R-:W-:Y:S02]  /*debb0*/  LOP3.LUT P0, RZ, R20, 0x20, RZ, 0xc0, !PT ;  /* 0x0000002014ff7812 */ /* 0x000fe4000780c0ff */
[C---:B------:R-:W-:Y:S02]  /*debc0*/  LOP3.LUT P3, RZ, R4.reuse, 0x10, RZ, 0xc0, !PT ;  /* 0x0000001004ff7812 */ /* 0x040fe4000786c0ff */
[----:B------:R-:W-:Y:S02]  /*debd0*/  LOP3.LUT P1, RZ, R4, 0x40, RZ, 0xc0, !PT ;  /* 0x0000004004ff7812 */ /* 0x000fe4000782c0ff */
[C---:B------:R-:W-:Y:S02]  /*debe0*/  LOP3.LUT P4, RZ, R20.reuse, 0x1, RZ, 0xc0, !PT ;  /* 0x0000000114ff7812 */ /* 0x040fe4000788c0ff */
[----:B------:R-:W-:-:S03]  /*debf0*/  LOP3.LUT P2, RZ, R20, 0x8, RZ, 0xc0, !PT ;  /* 0x0000000814ff7812 */ /* 0x000fc6000784c0ff */
[----:B--2---:R0:W-:Y:S01]  /*dec00*/  @P6 STG.E.U16 desc[UR60][R24.64], R19 ;  /* 0x0000001318006986 */ /* 0x0041e2000c10153c */
[----:B------:R-:W-:Y:S02]  /*dec10*/  LOP3.LUT P6, RZ, R22, 0x400000, RZ, 0xc0, !PT ;  /* 0x0040000016ff7812 */ /* 0x000fe400078cc0ff */
[----:B------:R-:W-:Y:S01]  /*dec20*/  PRMT R21, R19, 0x7632, R21 ;  /* 0x0000763213157816 */ /* 0x000fe20000000015 */
[----:B0-----:R-:W-:Y:S01]  /*dec30*/  IMAD.WIDE R24, R26, 0x2, R14 ;  /* 0x000000021a187825 */ /* 0x001fe200078e020e */
[----:B------:R-:W2:Y:S09]  /*dec40*/  LDL.LU R19, [R1+0x2af8] ;  /* 0x002af80001137983 */ /* 0x000eb20000300800 */
[----:B------:R0:W-:Y:S01]  /*dec50*/  @P6 STG.E.U16 desc[UR60][R24.64], R21 ;  /* 0x0000001518006986 */ /* 0x0001e2000c10153c */
[----:B------:R-:W-:Y:S01]  /*dec60*/  LOP3.LUT P6, RZ, R22, 0x200000, RZ, 0xc0, !PT ;  /* 0x0020000016ff7812 */ /* 0x000fe200078cc0ff */
[----:B0-----:R-:W-:Y:S01]  /*dec70*/  IMAD.WIDE R24, R27, 0x2, R16 ;  /* 0x000000021b187825 */ /* 0x001fe200078e0210 */
[----:B------:R-:W-:-:S11]  /*dec80*/  PRMT R21, R28, 0x7632, R21 ;  /* 0x000076321c157816 */ /* 0x000fd60000000015 */
[----:B------:R0:W-:Y:S02]  /*dec90*/  @P6 STG.E.U16 desc[UR60][R24.64], R28 ;  /* 0x0000001c18006986 */ /* 0x0001e4000c10153c */
[----:B0-----:R-:W-:-:S05]  /*deca0*/  IMAD.WIDE R24, R27, 0x2, R14 ;  /* 0x000000021b187825 */ /* 0x001fca00078e020e */
[----:B------:R0:W-:Y:S02]  /*decb0*/  @P0 STG.E.U16 desc[UR60][R24.64], R21 ;  /* 0x0000001518000986 */ /* 0x0001e4000c10153c */
[----:B0-----:R-:W-:Y:S01]  /*decc0*/  IMAD.WIDE R24, R8, 0x2, R16 ;  /* 0x0000000208187825 */ /* 0x001fe200078e0210 */
[----:B------:R-:W-:-:S04]  /*decd0*/  PRMT R21, R9, 0x7632, R21 ;  /* 0x0000763209157816 */ /* 0x000fc80000000015 */
[----:B------:R0:W-:Y:S02]  /*dece0*/  @P3 STG.E.U16 desc[UR60][R24.64], R9 ;  /* 0x0000000918003986 */ /* 0x0001e4000c10153c */
[----:B0-----:R-:W-:-:S05]  /*decf0*/  IMAD.WIDE R24, R8, 0x2, R14 ;  /* 0x0000000208187825 */ /* 0x001fca00078e020e */
[----:B------:R0:W-:Y:S02]  /*ded00*/  @P1 STG.E.U16 desc[UR60][R24.64], R21 ;  /* 0x0000001518001986 */ /* 0x0001e4000c10153c */
[----:B0-----:R-:W-:-:S05]  /*ded10*/  IMAD.WIDE R24, R3, 0x2, R16 ;  /* 0x0000000203187825 */ /* 0x001fca00078e0210 */
[----:B---3--:R0:W-:Y:S01]  /*ded20*/  @P4 STG.E.U16 desc[UR60][R24.64], R13 ;  /* 0x0000000d18004986 */ /* 0x0081e2000c10153c */
[----:B------:R-:W-:Y:S01]  /*ded30*/  LOP3.LUT P4, RZ, R20, 0x2, RZ, 0xc0, !PT ;  /* 0x0000000214ff7812 */ /* 0x000fe2000788c0ff */
[----:B------:R-:W-:Y:S02]  /*ded40*/  IMAD.WIDE R20, R3, 0x2, R14 ;  /* 0x0000000203147825 */ /* 0x000fe400078e020e */
[----:B------:R-:W3:Y:S04]  /*ded50*/  LDL.LU R3, [R1+0xeac] ;  /* 0x000eac0001037983 */ /* 0x000ee80000300800 */
[----:B0-----:R-:W3:Y:S01]  /*ded60*/  LDL.LU R24, [R1+0x3d0] ;  /* 0x0003d00001187983 */ /* 0x001ee20000300800 */
[----:B------:R-:W-:-:S03]  /*ded70*/  PRMT R23, R13, 0x7632, R23 ;  /* 0x000076320d177816 */ /* 0x000fc60000000017 */
[----:B------:R-:W3:Y:S04]  /*ded80*/  LDL.LU R13, [R1+0xeb0] ;  /* 0x000eb000010d7983 */ /* 0x000ee80000300800 */
[----:B------:R-:W3:Y:S04]  /*ded90*/  LDL.LU R8, [R1+0x3e4] ;  /* 0x0003e40001087983 */ /* 0x000ee80000300800 */
[----:B------:R-:W3:Y:S04]  /*deda0*/  LDL.LU R9, [R1+0xeb4] ;  /* 0x000eb40001097983 */ /* 0x000ee80000300800 */
[----:B------:R-:W3:Y:S04]  /*dedb0*/  LDL.LU R25, [R1+0x3d4] ;  /* 0x0003d40001197983 */ /* 0x000ee80000300800 */
[----:B------:R-:W3:Y:S04]  /*dedc0*/  LDL.LU R26, [R1+0xeb8] ;  /* 0x000eb800011a7983 */ /* 0x000ee80000300800 */
[----:B------:R-:W3:Y:S01]  /*dedd0*/  LDL.LU R27, [R1+0x3e8] ;  /* 0x0003e800011b7983 */ /* 0x000ee20000300800 */
[----:B------:R-:W-:-:S02]  /*dede0*/  LOP3.LUT P5, RZ, R4, 0x80, RZ, 0xc0, !PT ;  /* 0x0000008004ff7812 */ /* 0x000fc400078ac0ff */
[----:B------:R-:W-:Y:S01]  /*dedf0*/  LOP3.LUT P3, RZ, R4, 0x400, RZ, 0xc0, !PT ;  /* 0x0000040004ff7812 */ /* 0x000fe2000786c0ff */
        /* <DEDUP_REMOVED lines=9> */
[----:B------:R-:W-:-:S02]  /*dee90*/  LOP3.LUT P1, RZ, R4, 0x800, RZ, 0xc0, !PT ;  /* 0x0000080004ff7812 */ /* 0x000fc4000782c0ff */
[----:B--2---:R-:W-:Y:S01]  /*deea0*/  LOP3.LUT P0, RZ, R19, 0x40000000, RZ, 0xc0, !PT ;  /* 0x4000000013ff7812 */ /* 0x004fe2000780c0ff */
[----:B---3--:R-:W-:-:S12]  /*deeb0*/  IMAD.WIDE R20, R3, 0x2, R16 ;  /* 0x0000000203147825 */ /* 0x008fd800078e0210 */
[----:B------:R0:W-:Y:S02]  /*deec0*/  @P0 STG.E.U16 desc[UR60][R20.64], R24 ;  /* 0x0000001814000986 */ /* 0x0001e4000c10153c */
[----:B0-----:R-:W-:Y:S02]  /*deed0*/  IMAD.WIDE R20, R3, 0x2, R14 ;  /* 0x0000000203147825 */ /* 0x001fe400078e020e */
[----:B------:R-:W2:Y:S01]  /*deee0*/  LDL.LU R3, [R1+0x3ec] ;  /* 0x0003ec0001037983 */ /* 0x000ea20000300800 */
[----:B------:R-:W-:-:S05]  /*deef0*/  PRMT R23, R24, 0x7632, R23 ;  /* 0x0000763218177816 */ /* 0x000fca0000000017 */
        /* <DEDUP_REMOVED lines=15> */
[C---:B------:R-:W-:Y:S02]  /*deff0*/  LOP3.LUT P6, RZ, R19.reuse, 0x80000000, RZ, 0xc0, !PT ;  /* 0x8000000013ff7812 */ /* 0x040fe400078cc0ff */
        /* <DEDUP_REMOVED lines=11> */
[----:B0-----:R-:W-:Y:S01]  /*df0b0*/  IMAD.WIDE R20, R9, 0x2, R14 ;  /* 0x0000000209147825 */ /* 0x001fe200078e020e */
[----:B------:R-:W-:Y:S01]  /*df0c0*/  LOP3.LUT P3, RZ, R4, 0x40000, RZ, 0xc0, !PT ;  /* 0x0004000004ff7812 */ /* 0x000fe2000786c0ff */
[----:B------:R-:W3:Y:S08]  /*df0d0*/  LDL.LU R9, [R1+0x400] ;  /* 0x0004000001097983 */ /* 0x000ef00000300800 */
        /* <DEDUP_REMOVED lines=11> */
[----:B------:R0:W-:Y:S02]  /*df190*/  @P6 STG.E.U16 desc[UR60][R20.64], R29 ;  /* 0x0000001d14006986 */ /* 0x0001e4000c10153c */
[----:B0-----:R-:W-:-:S05]  /*df1a0*/  IMAD.WIDE R20, R28, 0x2, R14 ;  /* 0x000000021c147825 */ /* 0x001fca00078e020e */
[----:B------:R0:W-:Y:S02]  /*df1b0*/  @P2 STG.E.U16 desc[UR60][R20.64], R23 ;  /* 0x0000001714002986 */ /* 0x0001e4000c10153c */
[----:B0-----:R-:W-:Y:S01]  /*df1c0*/  IMAD.WIDE R20, R10, 0x2, R16 ;  /* 0x000000020a147825 */ /* 0x001fe200078e0210 */
[----:B------:R-:W-:Y:S02]  /*df1d0*/  LOP3.LUT P0, RZ, R4, 0x200000, RZ, 0xc0, !PT ;  /* 0x0020000004ff7812 */ /* 0x000fe4000780c0ff */
[----:B------:R-:W-:Y:S02]  /*df1e0*/  LOP3.LUT P4, RZ, R19, 0x1000000, RZ, 0xc0, !PT ;  /* 0x0100000013ff7812 */ /* 0x000fe4000788c0ff */
[----:B--2---:R0:W-:Y:S01]  /*df1f0*/  @P3 STG.E.U16 desc[UR60][R20.64], R3 ;  /* 0x0000000314003986 */ /* 0x0041e2000c10153c */
[----:B------:R-:W-:Y:S01]  /*df200*/  PRMT R23, R3, 0x7632, R23 ;  /* 0x0000763203177816 */ /* 0x000fe20000000017 */
[----:B0-----:R-:W-:Y:S02]  /*df210*/  IMAD.WIDE R20, R10, 0x2, R14 ;  /* 0x000000020a147825 */ /* 0x001fe400078e020e */
[----:B------:R-:W2:Y:S04]  /*df220*/  LDL.LU R10, [R1+0xecc] ;  /* 0x000ecc00010a7983 */ /* 0x000ea80000300800 */
[----:B------:R-:W4:Y:S04]  /*df230*/  LDL.LU R3, [R1+0x3f0] ;  /* 0x0003f00001037983 */ /* 0x000f280000300800 */
[----:B------:R3:W-:Y:S02]  /*df240*/  @P0 STG.E.U16 desc[UR60][R20.64], R23 ;  /* 0x0000001714000986 */ /* 0x0007e4000c10153c */
[----:B---3--:R-:W-:Y:S01]  /*df250*/  IMAD.WIDE R20, R13, 0x2, R16 ;  /* 0x000000020d147825 */ /* 0x008fe200078e0210 */
[----:B------:R-:W-:-:S04]  /*df260*/  PRMT R23, R2, 0x7632, R23 ;  /* 0x0000763202177816 */ /* 0x000fc80000000017 */
[----:B------:R0:W-:Y:S02]  /*df270*/  @P4 STG.E.U16 desc[UR60][R20.64], R2 ;  /* 0x0000000214004986 */ /* 0x0001e4000c10153c */
[----:B0-----:R-:W-:Y:S02]  /*df280*/  IMAD.WIDE R20, R13, 0x2, R14 ;  /* 0x000000020d147825 */ /* 0x001fe400078e020e */
[----:B------:R-:W3:Y:S04]  /*df290*/  LDL.LU R2, [R1+0x2af4] ;  /* 0x002af40001027983 */ /* 0x000ee80000300800 */
[----:B------:R-:W3:Y:S04]  /*df2a0*/  LDL.LU R13, [R1+0xed0] ;  /* 0x000ed000010d7983 */ /* 0x000ee80000300800 */
[----:B------:R-:W3:Y:S04]  /*df2b0*/  LDL.LU R27, [R1+0x404] ;  /* 0x00040400011b7983 */ /* 0x000ee80000300800 */
[----:B------:R-:W3:Y:S04]  /*df2c0*/  LDL.LU R28, [R1+0xed4] ;  /* 0x000ed400011c7983 */ /* 0x000ee80000300800 */
[----:B------:R-:W3:Y:S04]  /*df2d0*/  LDL.LU R24, [R1+0x3f4] ;  /* 0x0003f40001187983 */ /* 0x000ee80000300800 */
[----:B------:R-:W3:Y:S04]  /*df2e0*/  LDL.LU R25, [R1+0xed8] ;  /* 0x000ed80001197983 */ /* 0x000ee80000300800 */
[----:B------:R-:W3:Y:S01]  /*df2f0*/  LDL.LU R26, [R1+0x408] ;  /* 0x00040800011a7983 */ /* 0x000ee20000300800 */
[----:B------:R-:W-:-:S02]  /*df300*/  LOP3.LUT P1, RZ, R19, 0x8000000, RZ, 0xc0, !PT ;  /* 0x0800000013ff7812 */ /* 0x000fc4000782c0ff */
[C---:B------:R-:W-:Y:S01]  /*df310*/  LOP3.LUT P5, RZ, R4.reuse, 0x400000, RZ, 0xc0, !PT ;  /* 0x0040000004ff7812 */ /* 0x040fe200078ac0ff */
[----:B------:R-:W3:Y:S01]  /*df320*/  LDL.LU R29, [R1+0xedc] ;  /* 0x000edc00011d7983 */ /* 0x000ee20000300800 */
[----:B------:R-:W-:Y:S02]  /*df330*/  LOP3.LUT P3, RZ, R4, 0x1000000, RZ, 0xc0, !PT ;  /* 0x0100000004ff7812 */ /* 0x000fe4000786c0ff */
[----:B------:R-:W-:-:S07]  /*df340*/  LOP3.LUT P2, RZ, R19, 0x400000, RZ, 0xc0, !PT ;  /* 0x0040000013ff7812 */ /* 0x000fce000784c0ff */
[----:B------:R0:W-:Y:S02]  /*df350*/  @P1 STG.E.U16 desc[UR60][R20.64], R23 ;  /* 0x0000001714001986 */ /* 0x0001e4000c10153c */
[----:B0-----:R-:W-:-:S05]  /*df360*/  IMAD.WIDE R20, R8, 0x2, R16 ;  /* 0x0000000208147825 */ /* 0x001fca00078e0210 */
[----:B------:R0:W-:Y:S01]  /*df370*/  @P5 STG.E.U16 desc[UR60][R20.64], R9 ;  /* 0x0000000914005986 */ /* 0x0001e2000c10153c */
[----:B------:R-:W-:Y:S01]  /*df380*/  PRMT R23, R9, 0x7632, R23 ;  /* 0x0000763209177816 */ /* 0x000fe20000000017 */
[----:B0-----:R-:W-:Y:S02]  /*df390*/  IMAD.WIDE R20, R8, 0x2, R14 ;  /* 0x0000000208147825 */ /* 0x001fe400078e020e */
[----:B------:R-:W3:Y:S04]  /*df3a0*/  LDL.LU R8, [R1+0x3f8] ;  /* 0x0003f80001087983 */ /* 0x000ee80000300800 */
[----:B------:R2:W-:Y:S04]  /*df3b0*/  @P3 STG.E.U16 desc[UR60][R20.64], R23 ;  /* 0x0000001714003986 */ /* 0x0005e8000c10153c */
[----:B------:R-:W3:Y:S01]  /*df3c0*/  LDL.LU R9, [R1+0xee0] ;  /* 0x000ee00001097983 */ /* 0x000ee20000300800 */
[----:B------:R-:W-:-:S02]  /*df3d0*/  LOP3.LUT P4, RZ, R19, 0x2000000, RZ, 0xc0, !PT ;  /* 0x0200000013ff7812 */ /* 0x000fc4000788c0ff */
[----:B------:R-:W-:Y:S01]  /*df3e0*/  LOP3.LUT P0, RZ, R4, 0x4000000, RZ, 0xc0, !PT ;  /* 0x0400000004ff7812 */ /* 0x000fe2000780c0ff */
[----:B--2---:R-:W-:-:S05]  /*df3f0*/  IMAD.WIDE R20, R10, 0x2, R16 ;  /* 0x000000020a147825 */ /* 0x004fca00078e0210 */
[----:B----4-:R0:W-:Y:S02]  /*df400*/  @P2 STG.E.U16 desc[UR60][R20.64], R3 ;  /* 0x0000000314002986 */ /* 0x0101e4000c10153c */
[----:B0-----:R-:W-:Y:S02]  /*df410*/  IMAD.WIDE R20, R10, 0x2, R14 ;  /* 0x000000020a147825 */ /* 0x001fe400078e020e */
[----:B------:R-:W2:Y:S01]  /*df420*/  LDL.LU R10, [R1+0x40c] ;  /* 0x00040c00010a7983 */ /* 0x000ea20000300800 */
[----:B------:R-:W-:-:S03]  /*df430*/  PRMT R23, R3, 0x7632, R23 ;  /* 0x0000763203177816 */ /* 0x000fc60000000017 */
[----:B------:R-:W4:Y:S04]  /*df440*/  LDL.LU R3, [R1+0xee4] ;  /* 0x000ee40001037983 */ /* 0x000f280000300800 */
[----:B------:R3:W-:Y:S02]  /*df450*/  @P4 STG.E.U16 desc[UR60][R20.64], R23 ;  /* 0x0000001714004986 */ /* 0x0007e4000c10153c */
[----:B---3--:R-:W-:-:S05]  /*df460*/  IMAD.WIDE R20, R13, 0x2, R16 ;  /* 0x000000020d147825 */ /* 0x008fca00078e0210 */
        /* <DEDUP_REMOVED lines=43> */
[----:B------:R-:W-:Y:S02]  /*df720*/  LOP3.LUT P2, RZ, R2, 0x8, RZ, 0xc0, !PT ;  /* 0x0000000802ff7812 */ /* 0x000fe4000784c0ff */
[----:B------:R-:W-:Y:S02]  /*df730*/  LOP3.LUT P4, RZ, R19, 0x10000, RZ, 0xc0, !PT ;  /* 0x0001000013ff7812 */ /* 0x000fe4000788c0ff */
[----:B--2---:R0:W-:Y:S01]  /*df740*/  @P3 STG.E.U16 desc[UR60][R20.64], R10 ;  /* 0x0000000a14003986 */ /* 0x0041e2000c10153c */
[----:B------:R-:W-:-:S03]  /*df750*/  PRMT R23, R10, 0x7632, R23 ;  /* 0x000076320a177816 */ /* 0x000fc60000000017 */
[----:B0-----:R-:W2:Y:S04]  /*df760*/  LDL.LU R10, [R1+0xeec] ;  /* 0x000eec00010a7983 */ /* 0x001ea80000300800 */
[----:B------:R-:W2:Y:S01]  /*df770*/  LDL.LU R29, [R1+0x410] ;  /* 0x00041000011d7983 */ /* 0x000ea20000300800 */
[----:B------:R-:W-:-:S05]  /*df780*/  IMAD.WIDE R20, R9, 0x2, R14 ;  /* 0x0000000209147825 */ /* 0x000fca00078e020e */
[----:B------:R4:W-:Y:S02]  /*df790*/  @P2 STG.E.U16 desc[UR60][R20.64], R23 ;  /* 0x0000001714002986 */ /* 0x0009e4000c10153c */
[----:B----4-:R-:W-:-:S05]  /*df7a0*/  IMAD.WIDE R20, R3, 0x2, R16 ;  /* 0x0000000203147825 */ /* 0x010fca00078e0210 */
[----:B---3--:R0:W-:Y:S02]  /*df7b0*/  @P4 STG.E.U16 desc[UR60][R20.64], R13 ;  /* 0x0000000d14004986 */ /* 0x0081e4000c10153c */
[----:B0-----:R-:W-:Y:S02]  /*df7c0*/  IMAD.WIDE R20, R3, 0x2, R14 ;  /* 0x0000000203147825 */ /* 0x001fe400078e020e */
[----:B------:R-:W3:Y:S04]  /*df7d0*/  LDL.LU R3, [R1+0xef0] ;  /* 0x000ef00001037983 */ /* 0x000ee80000300800 */
[----:B------:R-:W4:Y:S04]  /*df7e0*/  LDL.LU R8, [R1+0x424] ;  /* 0x0004240001087983 */ /* 0x000f280000300800 */
[----:B------:R-:W4:Y:S01]  /*df7f0*/  LDL.LU R9, [R1+0xef4] ;  /* 0x000ef40001097983 */ /* 0x000f220000300800 */
[----:B------:R-:W-:-:S03]  /*df800*/  PRMT R23, R13, 0x7632, R23 ;  /* 0x000076320d177816 */ /* 0x000fc60000000017 */
[----:B------:R-:W4:Y:S04]  /*df810*/  LDL.LU R13, [R1+0x414] ;  /* 0x00041400010d7983 */ /* 0x000f280000300800 */
[----:B------:R-:W4:Y:S04]  /*df820*/  LDL.LU R24, [R1+0xef8] ;  /* 0x000ef80001187983 */ /* 0x000f280000300800 */
[----:B------:R-:W4:Y:S01]  /*df830*/  LDL.LU R25, [R1+0x428] ;  /* 0x0004280001197983 */ /* 0x000f220000300800 */
[----:B------:R-:W-:Y:S02]  /*df840*/  LOP3.LUT P0, RZ, R19, 0x80000, RZ, 0xc0, !PT ;  /* 0x0008000013ff7812 */ /* 0x000fe4000780c0ff */
[C---:B------:R-:W-:Y:S01]  /*df850*/  LOP3.LUT P5, RZ, R2.reuse, 0x20, RZ, 0xc0, !PT ;  /* 0x0000002002ff7812 */ /* 0x040fe200078ac0ff */
[----:B------:R-:W4:Y:S01]  /*df860*/  LDL.LU R26, [R1+0xefc] ;  /* 0x000efc00011a7983 */ /* 0x000f220000300800 */
[----:B------:R-:W-:-:S02]  /*df870*/  LOP3.LUT P3, RZ, R2, 0x40, RZ, 0xc0, !PT ;  /* 0x0000004002ff7812 */ /* 0x000fc4000786c0ff */
[----:B------:R-:W-:-:S07]  /*df880*/  LOP3.LUT P1, RZ, R19, 0x4000, RZ, 0xc0, !PT ;  /* 0x0000400013ff7812 */ /* 0x000fce000782c0ff */
[----:B------:R0:W-:Y:S02]  /*df890*/  @P0 STG.E.U16 desc[UR60][R20.64], R23 ;  /* 0x0000001714000986 */ /* 0x0001e4000c10153c */
[----:B0-----:R-:W-:-:S05]  /*df8a0*/  IMAD.WIDE R20, R27, 0x2, R16 ;  /* 0x000000021b147825 */ /* 0x001fca00078e0210 */
[----:B------:R0:W-:Y:S01]  /*df8b0*/  @P5 STG.E.U16 desc[UR60][R20.64], R28 ;  /* 0x0000001c14005986 */ /* 0x0001e2000c10153c */
[----:B------:R-:W-:Y:S01]  /*df8c0*/  PRMT R23, R28, 0x7632, R23 ;  /* 0x000076321c177816 */ /* 0x000fe20000000017 */
[----:B0-----:R-:W-:Y:S02]  /*df8d0*/  IMAD.WIDE R20, R27, 0x2, R14 ;  /* 0x000000021b147825 */ /* 0x001fe400078e020e */
[----:B------:R-:W4:Y:S04]  /*df8e0*/  LDL.LU R27, [R1+0x418] ;  /* 0x00041800011b7983 */ /* 0x000f280000300800 */
[----:B------:R2:W-:Y:S04]  /*df8f0*/  @P3 STG.E.U16 desc[UR60][R20.64], R23 ;  /* 0x0000001714003986 */ /* 0x0005e8000c10153c */
[----:B------:R-:W4:Y:S01]  /*df900*/  LDL.LU R28, [R1+0xf00] ;  /* 0x000f0000011c7983 */ /* 0x000f220000300800 */
[----:B------:R-:W-:-:S02]  /*df910*/  LOP3.LUT P4, RZ, R19, 0x20000, RZ, 0xc0, !PT ;  /* 0x0002000013ff7812 */ /* 0x000fc4000788c0ff */
[----:B------:R-:W-:Y:S01]  /*df920*/  LOP3.LUT P2, RZ, R2, 0x80, RZ, 0xc0, !PT ;  /* 0x0000008002ff7812 */ /* 0x000fe2000784c0ff */
[----:B--2---:R-:W-:-:S05]  /*df930*/  IMAD.WIDE R20, R10, 0x2, R16 ;  /* 0x000000020a147825 */ /* 0x004fca00078e0210 */
[----:B------:R0:W-:Y:S02]  /*df940*/  @P1 STG.E.U16 desc[UR60][R20.64], R29 ;  /* 0x0000001d14001986 */ /* 0x0001e4000c10153c */
[----:B0-----:R-:W-:Y:S02]  /*df950*/  IMAD.WIDE R20, R10, 0x2, R14 ;  /* 0x000000020a147825 */ /* 0x001fe400078e020e */
[----:B------:R-:W2:Y:S01]  /*df960*/  LDL.LU R10, [R1+0x42c] ;  /* 0x00042c00010a7983 */ /* 0x000ea20000300800 */
[----:B------:R-:W-:-:S03]  /*df970*/  PRMT R23, R29, 0x7632, R23 ;  /* 0x000076321d177816 */ /* 0x000fc60000000017 */
[----:B------:R-:W2:Y:S04]  /*df980*/  LDL.LU R29, [R1+0xf08] ;  /* 0x000f0800011d7983 */ /* 0x000ea80000300800 */
[----:B------:R3:W-:Y:S02]  /*df990*/  @P4 STG.E.U16 desc[UR60][R20.64], R23 ;  /* 0x0000001714004986 */ /* 0x0007e4000c10153c */
[----:B---3--:R-:W-:-:S05]  /*df9a0*/  IMAD.WIDE R20, R3, 0x2, R16 ;  /* 0x0000000203147825 */ /* 0x008fca00078e0210 */
[----:B----4-:R0:W-:Y:S02]  /*df9b0*/  @P2 STG.E.U16 desc[UR60][R20.64], R8 ;  /* 0x0000000814002986 */ /* 0x0101e4000c10153c */
        /* <DEDUP_REMOVED lines=16> */
[----:B------:R-:W4:Y:S06]  /*dfac0*/  LDL.LU R8, [R1+0xf0c] ;  /* 0x000f0c0001087983 */ /* 0x000f2c0000300800 */
        /* <DEDUP_REMOVED lines=9> */
[----:B------:R-:W4:Y:S08]  /*dfb60*/  LDL.LU R9, [R1+0x440] ;  /* 0x0004400001097983 */ /* 0x000f300000300800 */
[----:B------:R0:W-:Y:S01]  /*dfb70*/  @P6 STG.E.U16 desc[UR60][R20.64], R23 ;  /* 0x0000001714006986 */ /* 0x0001e2000c10153c */
[----:B------:R-:W-:-:S03]  /*dfb80*/  LOP3.LUT P6, RZ, R22, 0x800, RZ, 0xc0, !PT ;  /* 0x0000080016ff7812 */ /* 0x000fc600078cc0ff */
        /* <DEDUP_REMOVED lines=18> */
[----:B0-----:R-:W2:Y:S01]  /*dfcb0*/  LDL.LU R10, [R1+0xf10] ;  /* 0x000f1000010a7983 */ /* 0x001ea20000300800 */
[----:B------:R-:W-:-:S05]  /*dfcc0*/  IMAD.WIDE R20, R28, 0x2, R14 ;  /* 0x000000021c147825 */ /* 0x000fca00078e020e */
[----:B------:R0:W-:Y:S02]  /*dfcd0*/  @P1 STG.E.U16 desc[UR60][R20.64], R23 ;  /* 0x0000001714001986 */ /* 0x0001e4000c10153c */
[----:B0-----:R-:W-:-:S05]  /*dfce0*/  IMAD.WIDE R20, R29, 0x2, R16 ;  /* 0x000000021d147825 */ /* 0x001fca00078e0210 */
[----:B---3--:R0:W-:Y:S01]  /*dfcf0*/  @P4 STG.E.U16 desc[UR60][R20.64], R3 ;  /* 0x0000000314004986 */ /* 0x0081e2000c10153c */
[----:B------:R-:W-:-:S03]  /*dfd00*/  PRMT R23, R3, 0x7632, R23 ;  /* 0x0000763203177816 */ /* 0x000fc60000000017 */
[----:B0-----:R-:W3:Y:S04]  /*dfd10*/  LDL.LU R3, [R1+0xf14] ;  /* 0x000f140001037983 */ /* 0x001ee80000300800 */
[----:B------:R-:W3:Y:S01]  /*dfd20*/  LDL.LU R28, [R1+0x444] ;  /* 0x00044400011c7983 */ /* 0x000ee20000300800 */
[----:B------:R-:W-:Y:S01]  /*dfd30*/  IMAD.WIDE R20, R29, 0x2, R14 ;  /* 0x000000021d147825 */ /* 0x000fe200078e020e */
[----:B------:R-:W-:Y:S02]  /*dfd40*/  LOP3.LUT P2, RZ, R19, 0x800, RZ, 0xc0, !PT ;  /* 0x0000080013ff7812 */ /* 0x000fe4000784c0ff */
[----:B------:R-:W3:Y:S01]  /*dfd50*/  LDL.LU R29, [R1+0xf18] ;  /* 0x000f1800011d7983 */ /* 0x000ee20000300800 */
[----:B------:R-:W-:-:S03]  /*dfd60*/  LOP3.LUT P5, RZ, R2, 0x2000, RZ, 0xc0, !PT ;  /* 0x0000200002ff7812 */ /* 0x000fc600078ac0ff */
[----:B------:R-:W3:Y:S01]  /*dfd70*/  LDL.LU R24, [R1+0x434] ;  /* 0x0004340001187983 */ /* 0x000ee20000300800 */
[----:B------:R-:W-:Y:S02]  /*dfd80*/  LOP3.LUT P3, RZ, R2, 0x4000, RZ, 0xc0, !PT ;  /* 0x0000400002ff7812 */ /* 0x000fe4000786c0ff */
[----:B------:R-:W-:Y:S01]  /*dfd90*/  LOP3.LUT P0, RZ, R19, 0x40, RZ, 0xc0, !PT ;  /* 0x0000004013ff7812 */ /* 0x000fe2000780c0ff */
[----:B------:R-:W3:Y:S04]  /*dfda0*/  LDL.LU R25, [R1+0xf1c] ;  /* 0x000f1c0001197983 */ /* 0x000ee80000300800 */
[----:B------:R4:W-:Y:S04]  /*dfdb0*/  @P2 STG.E.U16 desc[UR60][R20.64], R23 ;  /* 0x0000001714002986 */ /* 0x0009e8000c10153c */
[----:B------:R-:W3:Y:S04]  /*dfdc0*/  LDL.LU R26, [R1+0xf20] ;  /* 0x000f2000011a7983 */ /* 0x000ee80000300800 */
[----:B------:R-:W3:Y:S01]  /*dfdd0*/  LDL.LU R27, [R1+0x438] ;  /* 0x00043800011b7983 */ /* 0x000ee20000300800 */
[----:B----4-:R-:W-:-:S05]  /*dfde0*/  IMAD.WIDE R20, R8, 0x2, R16 ;  /* 0x0000000208147825 */ /* 0x010fca00078e0210 */
[----:B------:R0:W-:Y:S01]  /*dfdf0*/  @P5 STG.E.U16 desc[UR60][R20.64], R9 ;  /* 0x0000000914005986 */ /* 0x0001e2000c10153c */
[----:B------:R-:W-:Y:S01]  /*dfe00*/  PRMT R23, R9, 0x7632, R23 ;  /* 0x0000763209177816 */ /* 0x000fe20000000017 */
[----:B0-----:R-:W-:Y:S02]  /*dfe10*/  IMAD.WIDE R20, R8, 0x2, R14 ;  /* 0x0000000208147825 */ /* 0x001fe400078e020e */
[----:B------:R-:W4:Y:S04]  /*dfe20*/  LDL.LU R8, [R1+0xf24] ;  /* 0x000f240001087983 */ /* 0x000f280000300800 */
[----:B------:R0:W-:Y:S04]  /*dfe30*/  @P3 STG.E.U16 desc[UR60][R20.64], R23 ;  /* 0x0000001714003986 */ /* 0x0001e8000c10153c */
[----:B------:R-:W4:Y:S01]  /*dfe40*/  LDL.LU R9, [R1+0x44c] ;  /* 0x00044c0001097983 */ /* 0x000f220000300800 */
[----:B0-----:R-:W-:-:S02]  /*dfe50*/  PRMT R23, R13, 0x7632, R23 ;  /* 0x000076320d177816 */ /* 0x001fc40000000017 */
[----:B------:R-:W-:Y:S02]  /*dfe60*/  LOP3.LUT P4, RZ, R19, 0x200, RZ, 0xc0, !PT ;  /* 0x0000020013ff7812 */ /* 0x000fe4000788c0ff */
[----:B------:R-:W-:Y:S01]  /*dfe70*/  LOP3.LUT P1, RZ, R2, 0x8000, RZ, 0xc0, !PT ;  /* 0x0000800002ff7812 */ /* 0x000fe2000782c0ff */
[----:B--2---:R-:W-:-:S05]  /*dfe80*/  IMAD.WIDE R20, R10, 0x2, R16 ;  /* 0x000000020a147825 */ /* 0x004fca00078e0210 */
[----:B------:R0:W-:Y:S04]  /*dfe90*/  @P0 STG.E.U16 desc[UR60][R20.64], R13 ;  /* 0x0000000d14000986 */ /* 0x0001e8000c10153c */
[----:B0-----:R-:W2:Y:S01]  /*dfea0*/  LDL.LU R13, [R1+0x2aec] ;  /* 0x002aec00010d7983 */ /* 0x001ea20000300800 */
[----:B------:R-:W-:-:S03]  /*dfeb0*/  IMAD.WIDE R20, R10, 0x2, R14 ;  /* 0x000000020a147825 */ /* 0x000fc600078e020e */
        /* <DEDUP_REMOVED lines=33> */
[----:B0-----:R-:W-:Y:S01]  /*e00d0*/  IMAD.WIDE R20, R25, 0x2, R16 ;  /* 0x0000000219147825 */ /* 0x001fe200078e0210 */
[----:B------:R-:W-:-:S02]  /*e00e0*/  LOP3.LUT P0, RZ, R2, 0x100000, RZ, 0xc0, !PT ;  /* 0x0010000002ff7812 */ /* 0x000fc4000780c0ff */
[C---:B------:R-:W-:Y:S02]  /*e00f0*/  LOP3.LUT P4, RZ, R19.reuse, 0x1, RZ, 0xc0, !PT ;  /* 0x0000000113ff7812 */ /* 0x040fe4000788c0ff */
[----:B------:R-:W-:-:S07]  /*e0100*/  LOP3.LUT P1, RZ, R19, 0x8, RZ, 0xc0, !PT ;  /* 0x0000000813ff7812 */ /* 0x000fce000782c0ff */
[----:B--2---:R0:W-:Y:S01]  /*e0110*/  @P6 STG.E.U16 desc[UR60][R20.64], R13 ;  /* 0x0000000d14006986 */ /* 0x0041e2000c10153c */
[C---:B------:R-:W-:Y:S02]  /*e0120*/  LOP3.LUT P6, RZ, R22.reuse, 0x40, RZ, 0xc0, !PT ;  /* 0x0000004016ff7812 */ /* 0x040fe400078cc0ff */
        /* <DEDUP_REMOVED lines=10> */
[----:B----4-:R-:W-:Y:S01]  /*e01d0*/  IMAD.WIDE R20, R8, 0x2, R16 ;  /* 0x0000000208147825 */ /* 0x010fe200078e0210 */
[----:B------:R-:W-:-:S04]  /*e01e0*/  PRMT R23, R9, 0x7632, R23 ;  /* 0x0000763209177816 */ /* 0x000fc80000000017 */
[----:B------:R0:W-:Y:S02]  /*e01f0*/  @P3 STG.E.U16 desc[UR60][R20.64], R9 ;  /* 0x0000000914003986 */ /* 0x0001e4000c10153c */
[----:B0-----:R-:W-:Y:S02]  /*e0200*/  IMAD.WIDE R20, R8, 0x2, R14 ;  /* 0x0000000208147825 */ /* 0x001fe400078e020e */
[----:B------:R-:W4:Y:S04]  /*e0210*/  LDL.LU R9, [R1+0xf30] ;  /* 0x000f300001097983 */ /* 0x000f280000300800 */
[----:B------:R0:W-:Y:S02]  /*e0220*/  @P0 STG.E.U16 desc[UR60][R20.64], R23 ;  /* 0x0000001714000986 */ /* 0x0001e4000c10153c */
[----:B0-----:R-:W-:-:S05]  /*e0230*/  IMAD.WIDE R20, R10, 0x2, R16 ;  /* 0x000000020a147825 */ /* 0x001fca00078e0210 */
[----:B---3--:R0:W-:Y:S01]  /*e0240*/  @P4 STG.E.U16 desc[UR60][R20.64], R3 ;  /* 0x0000000314004986 */ /* 0x0081e2000c10153c */
[----:B------:R-:W-:Y:S02]  /*e0250*/  LOP3.LUT P4, RZ, R19, 0x2, RZ, 0xc0, !PT ;  /* 0x0000000213ff7812 */ /* 0x000fe4000788c0ff */
[----:B------:R-:W-:Y:S01]  /*e0260*/  PRMT R19, R3, 0x7632, R19 ;  /* 0x0000763203137816 */ /* 0x000fe20000000013 */
        /* <DEDUP_REMOVED lines=12> */
[----:B0-----:R-:W-:Y:S01]  /*e0330*/  IMAD.WIDE R20, R28, 0x2, R16 ;  /* 0x000000021c147825 */ /* 0x001fe200078e0210 */
[----:B------:R-:W-:-:S04]  /*e0340*/  PRMT R19, R29, 0x7632, R19 ;  /* 0x000076321d137816 */ /* 0x000fc80000000013 */
[----:B------:R0:W-:Y:S01]  /*e0350*/  @P5 STG.E.U16 desc[UR60][R20.64], R29 ;  /* 0x0000001d14005986 */ /* 0x0001e2000c10153c */
[----:B------:R-:W-:Y:S01]  /*e0360*/  LOP3.LUT P0, RZ, R2, 0x800000, RZ, 0xc0, !PT ;  /* 0x0080000002ff7812 */ /* 0x000fe2000780c0ff */
[----:B0-----:R-:W-:Y:S02]  /*e0370*/  IMAD.WIDE R20, R28, 0x2, R14 ;  /* 0x000000021c147825 */ /* 0x001fe400078e020e */
[----:B------:R-:W3:Y:S04]  /*e0380*/  LDL.LU R28, [R1+0x458] ;  /* 0x00045800011c7983 */ /* 0x000ee80000300800 */
[----:B------:R4:W-:Y:S04]  /*e0390*/  @P2 STG.E.U16 desc[UR60][R20.64], R19 ;  /* 0x0000001314002986 */ /* 0x0009e8000c10153c */
[----:B------:R-:W3:Y:S01]  /*e03a0*/  LDL.LU R29, [R1+0x1460] ;  /* 0x00146000011d7983 */ /* 0x000ee20000300800 */
[----:B--2---:R-:W-:Y:S01]  /*e03b0*/  LOP3.LUT P3, RZ, R13, 0x40000000, RZ, 0xc0, !PT ;  /* 0x400000000dff7812 */ /* 0x004fe2000786c0ff */
[----:B----4-:R-:W-:-:S12]  /*e03c0*/  IMAD.WIDE R20, R9, 0x2, R16 ;  /* 0x0000000209147825 */ /* 0x010fd800078e0210 */
        /* <DEDUP_REMOVED lines=54> */
[----:B0-----:R-:W-:Y:S02]  /*e0730*/  IMAD.WIDE R20, R29, 0x2, R14 ;  /* 0x000000021d147825 */ /* 0x001fe400078e020e */
[----:B------:R-:W2:Y:S04]  /*e0740*/  LDL.LU R9, [R1+0xf40] ;  /* 0x000f400001097983 */ /* 0x000ea80000300800 */
[----:B------:R3:W-:Y:S02]  /*e0750*/  @P3 STG.E.U16 desc[UR60][R20.64], R19 ;  /* 0x0000001314003986 */ /* 0x0007e4000c10153c */
[----:B---3--:R-:W-:-:S05]  /*e0760*/  IMAD.WIDE R20, R10, 0x2, R16 ;  /* 0x000000020a147825 */ /* 0x008fca00078e0210 */
[----:B----4-:R0:W-:Y:S01]  /*e0770*/  @P4 STG.E.U16 desc[UR60][R20.64], R3 ;  /* 0x0000000314004986 */ /* 0x0101e2000c10153c */
[----:B------:R-:W-:Y:S01]  /*e0780*/  PRMT R19, R3, 0x7632, R19 ;  /* 0x0000763203137816 */ /* 0x000fe20000000013 */
[----:B0-----:R-:W-:Y:S02]  /*e0790*/  IMAD.WIDE R20, R10, 0x2, R14 ;  /* 0x000000020a147825 */ /* 0x001fe400078e020e */
[----:B------:R-:W3:Y:S04]  /*e07a0*/  LDL.LU R10, [R1+0x470] ;  /* 0x00047000010a7983 */ /* 0x000ee80000300800 */
[----:B------:R-:W4:Y:S04]  /*e07b0*/  LDL.LU R3, [R1+0xf44] ;  /* 0x000f440001037983 */ /* 0x000f280000300800 */
[----:B------:R-:W4:Y:S04]  /*e07c0*/  LDL.LU R28, [R1+0x484] ;  /* 0x00048400011c7983 */ /* 0x000f280000300800 */
[----:B------:R-:W4:Y:S04]  /*e07d0*/  LDL.LU R29, [R1+0xf48] ;  /* 0x000f4800011d7983 */ /* 0x000f280000300800 */
[----:B------:R-:W4:Y:S04]  /*e07e0*/  LDL.LU R23, [R1+0x474] ;  /* 0x0004740001177983 */ /* 0x000f280000300800 */
[----:B------:R-:W4:Y:S01]  /*e07f0*/  LDL.LU R24, [R1+0xf4c] ;  /* 0x000f4c0001187983 */ /* 0x000f220000300800 */
[----:B------:R-:W-:-:S03]  /*e0800*/  LOP3.LUT P0, RZ, R13, 0x8000000, RZ, 0xc0, !PT ;  /* 0x080000000dff7812 */ /* 0x000fc6000780c0ff */
[----:B------:R-:W4:Y:S01]  /*e0810*/  LDL.LU R25, [R1+0x488] ;  /* 0x0004880001197983 */ /* 0x000f220000300800 */
[C---:B------:R-:W-:Y:S02]  /*e0820*/  LOP3.LUT P5, RZ, R2.reuse, 0x20000000, RZ, 0xc0, !PT ;  /* 0x2000000002ff7812 */ /* 0x040fe400078ac0ff */
[----:B------:R-:W-:Y:S01]  /*e0830*/  LOP3.LUT P1, RZ, R2, 0x40000000, RZ, 0xc0, !PT ;  /* 0x4000000002ff7812 */ /* 0x000fe2000782c0ff */
[----:B------:R-:W4:Y:S01]  /*e0840*/  LDL.LU R26, [R1+0xf50] ;  /* 0x000f5000011a7983 */ /* 0x000f220000300800 */
[----:B------:R-:W-:-:S05]  /*e0850*/  LOP3.LUT P2, RZ, R13, 0x400000, RZ, 0xc0, !PT ;  /* 0x004000000dff7812 */ /* 0x000fca000784c0ff */
[----:B------:R0:W-:Y:S01]  /*e0860*/  @P0 STG.E.U16 desc[UR60][R20.64], R19 ;  /* 0x0000001314000986 */ /* 0x0001e2000c10153c */
[----:B------:R-:W-:Y:S01]  /*e0870*/  LOP3.LUT P3, RZ, R13, 0x2000000, RZ, 0xc0, !PT ;  /* 0x020000000dff7812 */ /* 0x000fe2000786c0ff */
[----:B0-----:R-:W-:Y:S01]  /*e0880*/  IMAD.WIDE R20, R27, 0x2, R16 ;  /* 0x000000021b147825 */ /* 0x001fe200078e0210 */
[----:B------:R-:W-:-:S04]  /*e0890*/  LOP3.LUT P4, RZ, R2, 0x80000000, RZ, 0xc0, !PT ;  /* 0x8000000002ff7812 */ /* 0x000fc8000788c0ff */
[----:B------:R0:W-:Y:S01]  /*e08a0*/  @P5 STG.E.U16 desc[UR60][R20.64], R8 ;  /* 0x0000000814005986 */ /* 0x0001e2000c10153c */
        /* <DEDUP_REMOVED lines=10> */
[----:B------:R4:W-:Y:S02]  /*e0950*/  @P3 STG.E.U16 desc[UR60][R20.64], R19 ;  /* 0x0000001314003986 */ /* 0x0009e4000c10153c */
[----:B----4-:R-:W-:-:S05]  /*e0960*/  IMAD.WIDE R20, R3, 0x2, R16 ;  /* 0x0000000203147825 */ /* 0x010fca00078e0210 */
[----:B------:R0:W-:Y:S02]  /*e0970*/  @P4 STG.E.U16 desc[UR60][R20.64], R28 ;  /* 0x0000001c14004986 */ /* 0x0001e4000c10153c */
[----:B0-----:R-:W-:Y:S02]  /*e0980*/  IMAD.WIDE R20, R3, 0x2, R14 ;  /* 0x0000000203147825 */ /* 0x001fe400078e020e */
[----:B------:R-:W3:Y:S04]  /*e0990*/  LDL.LU R3, [R1+0xf58] ;  /* 0x000f580001037983 */ /* 0x000ee80000300800 */
        /* <DEDUP_REMOVED lines=47> */
[----:B---3--:R-:W-:-:S05]  /*e0c90*/  IMAD.WIDE R20, R3, 0x2, R16 ;  /* 0x0000000203147825 */ /* 0x008fca00078e0210 */
[----:B----4-:R0:W-:Y:S02]  /*e0ca0*/  @P3 STG.E.U16 desc[UR60][R20.64], R10 ;  /* 0x0000000a14003986 */ /* 0x0101e4000c10153c */
[----:B0-----:R-:W-:Y:S02]  /*e0cb0*/  IMAD.WIDE R20, R3, 0x2, R14 ;  /* 0x0000000203147825 */ /* 0x001fe400078e020e */
[----:B------:R-:W2:Y:S04]  /*e0cc0*/  LDL.LU R3, [R1+0xf60] ;  /* 0x000f600001037983 */ /* 0x000ea80000300800 */
[----:B------:R-:W3:Y:S04]  /*e0cd0*/  LDL.LU R8, [R1+0x490] ;  /* 0x0004900001087983 */ /* 0x000ee80000300800 */
[----:B------:R-:W4:Y:S04]  /*e0ce0*/  LDL.LU R9, [R1+0xf64] ;  /* 0x000f640001097983 */ /* 0x000f280000300800 */
[----:B------:R-:W4:Y:S01]  /*e0cf0*/  LDL.LU R26, [R1+0x4a4] ;  /* 0x0004a400011a7983 */ /* 0x000f220000300800 */
[----:B------:R-:W-:-:S03]  /*e0d00*/  PRMT R19, R10, 0x7632, R19 ;  /* 0x000076320a137816 */ /* 0x000fc60000000013 */
[----:B------:R-:W4:Y:S04]  /*e0d10*/  LDL.LU R10, [R1+0xf68] ;  /* 0x000f6800010a7983 */ /* 0x000f280000300800 */
[----:B------:R-:W4:Y:S04]  /*e0d20*/  LDL.LU R23, [R1+0x494] ;  /* 0x0004940001177983 */ /* 0x000f280000300800 */
[----:B------:R-:W4:Y:S04]  /*e0d30*/  LDL.LU R24, [R1+0xf6c] ;  /* 0x000f6c0001187983 */ /* 0x000f280000300800 */
[----:B------:R-:W4:Y:S01]  /*e0d40*/  LDL.LU R25, [R1+0x4a8] ;  /* 0x0004a80001197983 */ /* 0x000f220000300800 */
[----:B------:R-:W-:-:S02]  /*e0d50*/  LOP3.LUT P4, RZ, R13, 0x80000, RZ, 0xc0, !PT ;  /* 0x000800000dff7812 */ /* 0x000fc4000788c0ff */
[C---:B------:R-:W-:Y:S01]  /*e0d60*/  LOP3.LUT P5, RZ, R12.reuse, 0x20, RZ, 0xc0, !PT ;  /* 0x000000200cff7812 */ /* 0x040fe200078ac0ff */
[----:B------:R-:W4:Y:S01]  /*e0d70*/  LDL.LU R27, [R1+0xf70] ;  /* 0x000f7000011b7983 */ /* 0x000f220000300800 */
[----:B------:R-:W-:Y:S02]  /*e0d80*/  LOP3.LUT P0, RZ, R12, 0x40, RZ, 0xc0, !PT ;  /* 0x000000400cff7812 */ /* 0x000fe4000780c0ff */
        /* <DEDUP_REMOVED lines=10> */
[----:B------:R-:W-:-:S11]  /*e0e30*/  LOP3.LUT R18, R18, 0xfdffffff, RZ, 0xc0, !PT ;  /* 0xfdffffff12127812 */ /* 0x000fd600078ec0ff */
[----:B------:R-:W-:Y:S02]  /*e0e40*/  @P5 LOP3.LUT R18, R18, 0x2000000, RZ, 0xfc, !PT ;  /* 0x0200000012125812 */ /* 0x000fe400078efcff */
[----:B------:R-:W-:Y:S01]  /*e0e50*/  LOP3.LUT P5, RZ, R12, 0x400, RZ, 0xc0, !PT ;  /* 0x000004000cff7812 */ /* 0x000fe200078ac0ff */
[----:B--2---:R-:W-:-:S05]  /*e0e60*/  IMAD.WIDE R20, R3, 0x2, R16 ;  /* 0x0000000203147825 */ /* 0x004fca00078e0210 */
[----:B---3--:R0:W-:Y:S02]  /*e0e70*/  @P1 STG.E.U16 desc[UR60][R20.64], R8 ;  /* 0x0000000814001986 */ /* 0x0081e4000c10153c */
[----:B0-----:R-:W-:Y:S02]  /*e0e80*/  IMAD.WIDE R20, R3, 0x2, R14 ;  /* 0x0000000203147825 */ /* 0x001fe400078e020e */
[----:B------:R-:W2:Y:S01]  /*e0e90*/  LDL.LU R3, [R1+0x4ac] ;  /* 0x0004ac0001037983 */ /* 0x000ea20000300800 */
[----:B------:R-:W-:-:S04]  /*e0ea0*/  LOP3.LUT R18, R18, 0xfbffffff, RZ, 0xc0, !PT ;  /* 0xfbffffff12127812 */ /* 0x000fc800078ec0ff */
[----:B------:R-:W-:Y:S02]  /*e0eb0*/  @P5 LOP3.LUT R18, R18, 0x4000000, RZ, 0xfc, !PT ;  /* 0x0400000012125812 */ /* 0x000fe400078efcff */
[----:B------:R-:W-:Y:S02]  /*e0ec0*/  LOP3.LUT P5, RZ, R12, 0x200, RZ, 0xc0, !PT ;  /* 0x000002000cff7812 */ /* 0x000fe400078ac0ff */
[----:B------:R-:W-:Y:S02]  /*e0ed0*/  LOP3.LUT R18, R18, 0xf7ffffff, RZ, 0xc0, !PT ;  /* 0xf7ffffff12127812 */ /* 0x000fe400078ec0ff */
[----:B------:R-:W-:Y:S02]  /*e0ee0*/  LOP3.LUT P3, RZ, R13, 0x20000, RZ, 0xc0, !PT ;  /* 0x000200000dff7812 */ /* 0x000fe4000786c0ff */
[----:B------:R-:W-:Y:S02]  /*e0ef0*/  LOP3.LUT P2, RZ, R12, 0x80, RZ, 0xc0, !PT ;  /* 0x000000800cff7812 */ /* 0x000fe4000784c0ff */
[----:B------:R-:W-:-:S02]  /*e0f00*/  PRMT R19, R8, 0x7632, R19 ;  /* 0x0000763208137816 */ /* 0x000fc40000000013 */
[----:B------:R-:W-:Y:S01]  /*e0f10*/  LOP3.LUT P4, RZ, R12, 0x100, RZ, 0xc0, !PT ;  /* 0x000001000cff7812 */ /* 0x000fe2000788c0ff */
[----:B------:R-:W3:Y:S02]  /*e0f20*/  LDL.LU R8, [R1+0xf78] ;  /* 0x000f780001087983 */ /* 0x000ee40000300800 */
[----:B------:R-:W-:Y:S02]  /*e0f30*/  @P5 LOP3.LUT R18, R18, 0x8000000, RZ, 0xfc, !PT ;  /* 0x0800000012125812 */ /* 0x000fe400078efcff */
[----:B------:R-:W-:Y:S02]  /*e0f40*/  LOP3.LUT P5, RZ, R13, 0x8000, RZ, 0xc0, !PT ;  /* 0x000080000dff7812 */ /* 0x000fe400078ac0ff */
[----:B------:R-:W-:Y:S01]  /*e0f50*/  LOP3.LUT R18, R18, 0xefffffff, RZ, 0xc0, !PT ;  /* 0xefffffff12127812 */ /* 0x000fe200078ec0ff */
[----:B------:R4:W-:Y:S02]  /*e0f60*/  @P3 STG.E.U16 desc[UR60][R20.64], R19 ;  /* 0x0000001314003986 */ /* 0x0009e4000c10153c */
[----:B----4-:R-:W-:-:S08]  /*e0f70*/  IMAD.WIDE R20, R9, 0x2, R16 ;  /* 0x0000000209147825 */ /* 0x010fd000078e0210 */
[----:B------:R-:W-:Y:S02]  /*e0f80*/  @P5 LOP3.LUT R18, R18, 0x10000000, RZ, 0xfc, !PT ;  /* 0x1000000012125812 */ /* 0x000fe400078efcff */
[----:B------:R-:W-:Y:S01]  /*e0f90*/  LOP3.LUT P5, RZ, R13, 0x1000, RZ, 0xc0, !PT ;  /* 0x000010000dff7812 */ /* 0x000fe200078ac0ff */
[----:B------:R0:W-:Y:S01]  /*e0fa0*/  @P2 STG.E.U16 desc[UR60][R20.64], R26 ;  /* 0x0000001a14002986 */ /* 0x0001e2000c10153c */
[----:B------:R-:W-:Y:S01]  /*e0fb0*/  PRMT R19, R26, 0x7632, R19 ;  /* 0x000076321a137816 */ /* 0x000fe20000000013 */
[----:B0-----:R-:W-:Y:S02]  /*e0fc0*/  IMAD.WIDE R20, R9, 0x2, R14 ;  /* 0x0000000209147825 */ /* 0x001fe400078e020e */
[----:B------:R-:W4:Y:S04]  /*e0fd0*/  LDL.LU R9, [R1+0x49c] ;  /* 0x00049c0001097983 */ /* 0x000f280000300800 */
[----:B------:R0:W-:Y:S02]  /*e0fe0*/  @P4 STG.E.U16 desc[UR60][R20.64], R19 ;  /* 0x0000001314004986 */ /* 0x0001e4000c10153c */
[----:B0-----:R-:W-:-:S05]  /*e0ff0*/  IMAD.WIDE R20, R10, 0x2, R16 ;  /* 0x000000020a147825 */ /* 0x001fca00078e0210 */
        /* <DEDUP_REMOVED lines=19> */
[----:B------:R0:W-:Y:S02]  /*e1130*/  @P5 STG.E.U16 desc[UR60][R20.64], R28 ;  /* 0x0000001c14005986 */ /* 0x0001e4000c10153c */
[----:B0-----:R-:W-:-:S05]  /*e1140*/  IMAD.WIDE R20, R27, 0x2, R14 ;  /* 0x000000021b147825 */ /* 0x001fca00078e020e */
[----:B------:R0:W-:Y:S02]  /*e1150*/  @P6 STG.E.U16 desc[UR60][R20.64], R19 ;  /* 0x0000001314006986 */ /* 0x0001e4000c10153c */
[----:B0-----:R-:W-:-:S05]  /*e1160*/  IMAD.WIDE R20, R29, 0x2, R16 ;  /* 0x000000021d147825 */ /* 0x001fca00078e0210 */
[----:B--2---:R0:W-:Y:S01]  /*e1170*/  @P0 STG.E.U16 desc[UR60][R20.64], R3 ;  /* 0x0000000314000986 */ /* 0x0041e2000c10153c */
[----:B------:R-:W-:-:S03]  /*e1180*/  PRMT R19, R3, 0x7632, R19 ;  /* 0x0000763203137816 */ /* 0x000fc60000000013 */
[----:B0-----:R-:W2:Y:S04]  /*e1190*/  LDL.LU R3, [R1+0xfc0] ;  /* 0x000fc00001037983 */ /* 0x001ea80000300800 */
[----:B------:R-:W2:Y:S04]  /*e11a0*/  LDL.LU R27, [R1+0x4b0] ;  /* 0x0004b000011b7983 */ /* 0x000ea80000300800 */
[----:B------:R-:W2:Y:S01]  /*e11b0*/  LDL.LU R28, [R1+0xfc4] ;  /* 0x000fc400011c7983 */ /* 0x000ea20000300800 */
[----:B------:R-:W-:-:S03]  /*e11c0*/  IMAD.WIDE R20, R29, 0x2, R14 ;  /* 0x000000021d147825 */ /* 0x000fc600078e020e */
[----:B------:R-:W2:Y:S01]  /*e11d0*/  LDL.LU R29, [R1+0x4c4] ;  /* 0x0004c400011d7983 */ /* 0x000ea20000300800 */
[----:B------:R-:W-:Y:S02]  /*e11e0*/  LOP3.LUT P1, RZ, R12, 0x1000, RZ, 0xc0, !PT ;  /* 0x000010000cff7812 */ /* 0x000fe4000782c0ff */
[----:B------:R-:W-:-:S11]  /*e11f0*/  LOP3.LUT P3, RZ, R13, 0x100, RZ, 0xc0, !PT ;  /* 0x000001000dff7812 */ /* 0x000fd6000786c0ff */
[----:B------:R3:W-:Y:S02]  /*e1200*/  @P1 STG.E.U16 desc[UR60][R20.64], R19 ;  /* 0x0000001314001986 */ /* 0x0007e4000c10153c */
[----:B---3--:R-:W-:-:S05]  /*e1210*/  IMAD.WIDE R20, R8, 0x2, R16 ;  /* 0x0000000208147825 */ /* 0x008fca00078e0210 */
[----:B----4-:R0:W-:Y:S01]  /*e1220*/  @P3 STG.E.U16 desc[UR60][R20.64], R9 ;  /* 0x0000000914003986 */ /* 0x0101e2000c10153c */
[----:B------:R-:W-:Y:S02]  /*e1230*/  PRMT R19, R9, 0x7632, R19 ;  /* 0x0000763209137816 */ /* 0x000fe40000000013 */
[----:B------:R-:W-:Y:S01]  /*e1240*/  LOP3.LUT P2, RZ, R13, 0x800, RZ, 0xc0, !PT ;  /* 0x000008000dff7812 */ /* 0x000fe2000784c0ff */
[----:B0-----:R-:W3:Y:S01]  /*e1250*/  LDL.LU R9, [R1+0xfc8] ;  /* 0x000fc80001097983 */ /* 0x001ee20000300800 */
[----:B------:R-:W-:-:S03]  /*e1260*/  IMAD.WIDE R20, R8, 0x2, R14 ;  /* 0x0000000208147825 */ /* 0x000fc600078e020e */
[----:B------:R-:W4:Y:S01]  /*e1270*/  LDL.LU R8, [R1+0x4b4] ;  /* 0x0004b40001087983 */ /* 0x000f220000300800 */
[----:B------:R-:W-:-:S07]  /*e1280*/  LOP3.LUT P4, RZ, R12, 0x2000, RZ, 0xc0, !PT ;  /* 0x000020000cff7812 */ /* 0x000fce000788c0ff */
[----:B------:R0:W-:Y:S02]  /*e1290*/  @P2 STG.E.U16 desc[UR60][R20.64], R19 ;  /* 0x0000001314002986 */ /* 0x0001e4000c10153c */
[----:B0-----:R-:W-:-:S05]  /*e12a0*/  IMAD.WIDE R20, R10, 0x2, R16 ;  /* 0x000000020a147825 */ /* 0x001fca00078e0210 */
[----:B------:R0:W-:Y:S02]  /*e12b0*/  @P4 STG.E.U16 desc[UR60][R20.64], R26 ;  /* 0x0000001a14004986 */ /* 0x0001e4000c10153c */
[----:B0-----:R-:W-:Y:S02]  /*e12c0*/  IMAD.WIDE R20, R10, 0x2, R14 ;  /* 0x000000020a147825 */ /* 0x001fe400078e020e */
[----:B------:R-:W4:Y:S04]  /*e12d0*/  LDL.LU R10, [R1+0xfcc] ;  /* 0x000fcc00010a7983 */ /* 0x000f280000300800 */
[----:B------:R-:W4:Y:S04]  /*e12e0*/  LDL.LU R23, [R1+0x4c8] ;  /* 0x0004c80001177983 */ /* 0x000f280000300800 */
[----:B------:R-:W4:Y:S01]  /*e12f0*/  LDL.LU R24, [R1+0xfd0] ;  /* 0x000fd00001187983 */ /* 0x000f220000300800 */
[----:B------:R-:W-:-:S03]  /*e1300*/  LOP3.LUT P5, RZ, R12, 0x4000, RZ, 0xc0, !PT ;  /* 0x000040000cff7812 */ /* 0x000fc600078ac0ff */
[----:B------:R-:W4:Y:S01]  /*e1310*/  LDL.LU R25, [R1+0x4b8] ;  /* 0x0004b80001197983 */ /* 0x000f220000300800 */
[C---:B------:R-:W-:Y:S02]  /*e1320*/  LOP3.LUT P0, RZ, R13.reuse, 0x40, RZ, 0xc0, !PT ;  /* 0x000000400dff7812 */ /* 0x040fe4000780c0ff */
[----:B------:R-:W-:Y:S02]  /*e1330*/  PRMT R19, R26, 0x7632, R19 ;  /* 0x000076321a137816 */ /* 0x000fe40000000013 */
[----:B------:R-:W4:Y:S05]  /*e1340*/  LDL.LU R26, [R1+0xfd4] ;  /* 0x000fd400011a7983 */ /* 0x000f2a0000300800 */
[----:B------:R2:W-:Y:S01]  /*e1350*/  @P5 STG.E.U16 desc[UR60][R20.64], R19 ;  /* 0x0000001314005986 */ /* 0x0005e2000c10153c */
        /* <DEDUP_REMOVED lines=9> */
[----:B0-----:R-:W-:-:S05]  /*e13f0*/  IMAD.WIDE R20, R28, 0x2, R16 ;  /* 0x000000021c147825 */ /* 0x001fca00078e0210 */
[----:B------:R0:W-:Y:S02]  /*e1400*/  @P1 STG.E.U16 desc[UR60][R20.64], R29 ;  /* 0x0000001d14001986 */ /* 0x0001e4000c10153c */
[----:B0-----:R-:W-:Y:S02]  /*e1410*/  IMAD.WIDE R20, R28, 0x2, R14 ;  /* 0x000000021c147825 */ /* 0x001fe400078e020e */
[----:B------:R-:W2:Y:S01]  /*e1420*/  LDL.LU R28, [R1+0x4bc] ;  /* 0x0004bc00011c7983 */ /* 0x000ea20000300800 */
        /* <DEDUP_REMOVED lines=9> */
[----:B------:R-:W-:Y:S02]  /*e14c0*/  LOP3.LUT P5, RZ, R13, 0x20, RZ, 0xc0, !PT ;  /* 0x000000200dff7812 */ /* 0x000fe400078ac0ff */
[----:B------:R-:W-:-:S07]  /*e14d0*/  PRMT R19, R29, 0x7632, R19 ;  /* 0x000076321d137816 */ /* 0x000fce0000000013 */
[----:B------:R-:W-:Y:S02]  /*e14e0*/  @P4 LOP3.LUT R18, R18, 0x1000000, RZ, 0xfc, !PT ;  /* 0x0100000012124812 */ /* 0x000fe400078efcff */
[----:B------:R-:W-:Y:S01]  /*e14f0*/  LOP3.LUT P4, RZ, R13, 0x10, RZ, 0xc0, !PT ;  /* 0x000000100dff7812 */ /* 0x000fe2000788c0ff */
[----:B------:R3:W-:Y:S01]  /*e1500*/  @P2 STG.E.U16 desc[UR60][R20.64], R19 ;  /* 0x0000001314002986 */ /* 0x0007e2000c10153c */
[----:B------:R-:W-:-:S04]  /*e1510*/  LOP3.LUT R18, R18, 0xffdfffff, RZ, 0xc0, !PT ;  /* 0xffdfffff12127812 */ /* 0x000fc800078ec0ff */
[----:B------:R-:W-:Y:S01]  /*e1520*/  @P5 LOP3.LUT R18, R18, 0x200000, RZ, 0xfc, !PT ;  /* 0x0020000012125812 */ /* 0x000fe200078efcff */
[----:B---3--:R-:W-:-:S06]  /*e1530*/  IMAD.WIDE R20, R9, 0x2, R16 ;  /* 0x0000000209147825 */ /* 0x008fcc00078e0210 */
[----:B----4-:R0:W-:Y:S01]  /*e1540*/  @P4 STG.E.U16 desc[UR60][R20.64], R8 ;  /* 0x0000000814004986 */ /* 0x0101e2000c10153c */
[----:B------:R-:W-:Y:S02]  /*e1550*/  LOP3.LUT P4, RZ, R18, 0x1000000, RZ, 0xc0, !PT ;  /* 0x0100000012ff7812 */ /* 0x000fe4000788c0ff */
[----:B------:R-:W-:Y:S01]  /*e1560*/  PRMT R19, R8, 0x7632, R19 ;  /* 0x0000763208137816 */ /* 0x000fe20000000013 */
[----:B0-----:R-:W-:Y:S02]  /*e1570*/  IMAD.WIDE R20, R9, 0x2, R14 ;  /* 0x0000000209147825 */ /* 0x001fe400078e020e */
[----:B------:R-:W3:Y:S08]  /*e1580*/  LDL.LU R9, [R1+0xfdc] ;  /* 0x000fdc0001097983 */ /* 0x000ef00000300800 */
[----:B------:R0:W-:Y:S01]  /*e1590*/  @P4 STG.E.U16 desc[UR60][R20.64], R19 ;  /* 0x0000001314004986 */ /* 0x0001e2000c10153c */
[----:B------:R-:W-:-:S03]  /*e15a0*/  LOP3.LUT P4, RZ, R18, 0x800000, RZ, 0xc0, !PT ;  /* 0x0080000012ff7812 */ /* 0x000fc6000788c0ff */
[----:B------:R-:W4:Y:S01]  /*e15b0*/  LDL.LU R29, [R1+0x4e0] ;  /* 0x0004e000011d7983 */ /* 0x000f220000300800 */
[----:B------:R-:W-:Y:S02]  /*e15c0*/  LOP3.LUT P5, RZ, R13, 0x4, RZ, 0xc0, !PT ;  /* 0x000000040dff7812 */ /* 0x000fe400078ac0ff */
[----:B------:R-:W-:Y:S01]  /*e15d0*/  LOP3.LUT P6, RZ, R12, 0x80000, RZ, 0xc0, !PT ;  /* 0x000800000cff7812 */ /* 0x000fe200078cc0ff */
[----:B------:R-:W4:Y:S01]  /*e15e0*/  LDL.LU R8, [R1+0x2ae4] ;  /* 0x002ae40001087983 */ /* 0x000f220000300800 */
[----:B0-----:R-:W-:-:S05]  /*e15f0*/  IMAD.WIDE R20, R10, 0x2, R16 ;  /* 0x000000020a147825 */ /* 0x001fca00078e0210 */
[----:B------:R0:W-:Y:S01]  /*e1600*/  @P4 STG.E.U16 desc[UR60][R20.64], R23 ;  /* 0x0000001714004986 */ /* 0x0001e2000c10153c */
[----:B------:R-:W-:Y:S02]  /*e1610*/  LOP3.LUT P4, RZ, R18, 0x400000, RZ, 0xc0, !PT ;  /* 0x0040000012ff7812 */ /* 0x000fe4000788c0ff */
[----:B------:R-:W-:Y:S01]  /*e1620*/  PRMT R19, R23, 0x7632, R19 ;  /* 0x0000763217137816 */ /* 0x000fe20000000013 */
[----:B0-----:R-:W-:Y:S02]  /*e1630*/  IMAD.WIDE R20, R10, 0x2, R14 ;  /* 0x000000020a147825 */ /* 0x001fe400078e020e */
[----:B------:R-:W4:Y:S08]  /*e1640*/  LDL.LU R10, [R1+0x2ae0] ;  /* 0x002ae000010a7983 */ /* 0x000f300000300800 */
[----:B------:R0:W-:Y:S02]  /*e1650*/  @P4 STG.E.U16 desc[UR60][R20.64], R19 ;  /* 0x0000001314004986 */ /* 0x0001e4000c10153c */
[----:B0-----:R-:W-:-:S05]  /*e1660*/  IMAD.WIDE R20, R24, 0x2, R16 ;  /* 0x0000000218147825 */ /* 0x001fca00078e0210 */
[----:B------:R0:W-:Y:S01]  /*e1670*/  @P5 STG.E.U16 desc[UR60][R20.64], R25 ;  /* 0x0000001914005986 */ /* 0x0001e2000c10153c */
[----:B------:R-:W-:Y:S02]  /*e1680*/  LOP3.LUT P5, RZ, R18, 0x200000, RZ, 0xc0, !PT ;  /* 0x0020000012ff7812 */ /* 0x000fe400078ac0ff */
[----:B------:R-:W-:Y:S01]  /*e1690*/  PRMT R19, R25, 0x7632, R19 ;  /* 0x0000763219137816 */ /* 0x000fe20000000013 */
[----:B0-----:R-:W-:-:S10]  /*e16a0*/  IMAD.WIDE R20, R24, 0x2, R14 ;  /* 0x0000000218147825 */ /* 0x001fd400078e020e */
        /* <DEDUP_REMOVED lines=8> */
[----:B------:R-:W-:-:S03]  /*e1730*/  IMAD.WIDE R20, R26, 0x2, R14 ;  /* 0x000000021a147825 */ /* 0x000fc600078e020e */
[----:B------:R-:W2:Y:S04]  /*e1740*/  LDL.LU R26, [R1+0xfe4] ;  /* 0x000fe400011a7983 */ /* 0x000ea80000300800 */
[----:B------:R0:W-:Y:S02]  /*e1750*/  @P0 STG.E.U16 desc[UR60][R20.64], R19 ;  /* 0x0000001314000986 */ /* 0x0001e4000c10153c */
[----:B0-----:R-:W-:-:S05]  /*e1760*/  IMAD.WIDE R20, R27, 0x2, R16 ;  /* 0x000000021b147825 */ /* 0x001fca00078e0210 */
[----:B------:R0:W-:Y:S02]  /*e1770*/  @P3 STG.E.U16 desc[UR60][R20.64], R28 ;  /* 0x0000001c14003986 */ /* 0x0001e4000c10153c */
[----:B0-----:R-:W-:Y:S02]  /*e1780*/  IMAD.WIDE R20, R27, 0x2, R14 ;  /* 0x000000021b147825 */ /* 0x001fe400078e020e */
[----:B------:R-:W2:Y:S01]  /*e1790*/  LDL.LU R27, [R1+0x4e4] ;  /* 0x0004e400011b7983 */ /* 0x000ea20000300800 */
[C---:B------:R-:W-:Y:S02]  /*e17a0*/  LOP3.LUT P1, RZ, R13.reuse, 0x8, RZ, 0xc0, !PT ;  /* 0x000000080dff7812 */ /* 0x040fe4000782c0ff */
[----:B------:R-:W-:Y:S02]  /*e17b0*/  LOP3.LUT P2, RZ, R12, 0x200000, RZ, 0xc0, !PT ;  /* 0x002000000cff7812 */ /* 0x000fe4000784c0ff */
[----:B------:R-:W-:Y:S02]  /*e17c0*/  LOP3.LUT P6, RZ, R13, 0x2, RZ, 0xc0, !PT ;  /* 0x000000020dff7812 */ /* 0x000fe400078cc0ff */
[----:B------:R-:W-:-:S02]  /*e17d0*/  PRMT R13, R28, 0x7632, R13 ;  /* 0x000076321c0d7816 */ /* 0x000fc4000000000d */
[----:B------:R-:W2:Y:S05]  /*e17e0*/  LDL.LU R28, [R1+0xfe8] ;  /* 0x000fe800011c7983 */ /* 0x000eaa0000300800 */
[----:B------:R3:W-:Y:S01]  /*e17f0*/  @P1 STG.E.U16 desc[UR60][R20.64], R13 ;  /* 0x0000000d14001986 */ /* 0x0007e2000c10153c */
[C---:B------:R-:W-:Y:S02]  /*e1800*/  LOP3.LUT P4, RZ, R12.reuse, 0x400000, RZ, 0xc0, !PT ;  /* 0x004000000cff7812 */ /* 0x040fe4000788c0ff */
[----:B------:R-:W-:Y:S01]  /*e1810*/  LOP3.LUT P3, RZ, R12, 0x800000, RZ, 0xc0, !PT ;  /* 0x008000000cff7812 */ /* 0x000fe2000786c0ff */
[----:B---3--:R-:W-:-:S05]  /*e1820*/  IMAD.WIDE R20, R9, 0x2, R16 ;  /* 0x0000000209147825 */ /* 0x008fca00078e0210 */
[----:B----4-:R0:W-:Y:S01]  /*e1830*/  @P2 STG.E.U16 desc[UR60][R20.64], R29 ;  /* 0x0000001d14002986 */ /* 0x0101e2000c10153c */
[----:B------:R-:W-:Y:S01]  /*e1840*/  LOP3.LUT P2, RZ, R12, 0x2000000, RZ, 0xc0, !PT ;  /* 0x020000000cff7812 */ /* 0x000fe2000784c0ff */
[----:B------:R-:W-:Y:S02]  /*e1850*/  IMAD.WIDE R12, R9, 0x2, R14 ;  /* 0x00000002090c7825 */ /* 0x000fe400078e020e */
[----:B------:R-:W3:Y:S04]  /*e1860*/  LDL.LU R9, [R1+0x4d4] ;  /* 0x0004d40001097983 */ /* 0x000ee80000300800 */
[----:B0-----:R-:W4:Y:S04]  /*e1870*/  LDL.LU R21, [R1+0xfec] ;  /* 0x000fec0001157983 */ /* 0x001f280000300800 */
[----:B------:R-:W4:Y:S01]  /*e1880*/  LDL.LU R25, [R1+0x4e8] ;  /* 0x0004e80001197983 */ /* 0x000f220000300800 */
[----:B------:R-:W-:-:S02]  /*e1890*/  LOP3.LUT P5, RZ, R11, 0x40000000, RZ, 0xc0, !PT ;  /* 0x400000000bff7812 */ /* 0x000fc400078ac0ff */
[----:B------:R-:W-:Y:S02]  /*e18a0*/  PRMT R19, R29, 0x7632, R19 ;  /* 0x000076321d137816 */ /* 0x000fe40000000013 */
[----:B------:R-:W4:Y:S04]  /*e18b0*/  LDL.LU R29, [R1+0xff0] ;  /* 0x000ff000011d7983 */ /* 0x000f280000300800 */
[----:B------:R2:W-:Y:S02]  /*e18c0*/  @P4 STG.E.U16 desc[UR60][R12.64], R19 ;  /* 0x000000130c004986 */ /* 0x0005e4000c10153c */
        /* <DEDUP_REMOVED lines=11> */
[C---:B------:R-:W-:Y:S02]  /*e1980*/  LOP3.LUT P1, RZ, R11.reuse, 0x4000000, RZ, 0xc0, !PT ;  /* 0x040000000bff7812 */ /* 0x040fe4000782c0ff */
[----:B------:R-:W-:Y:S01]  /*e1990*/  LOP3.LUT R18, R18, 0xfff7ffff, RZ, 0xc0, !PT ;  /* 0xfff7ffff12127812 */ /* 0x000fe200078ec0ff */
[----:B------:R-:W2:Y:S01]  /*e19a0*/  LDL.LU R19, [R1+0xff8] ;  /* 0x000ff80001137983 */ /* 0x000ea20000300800 */
[C---:B------:R-:W-:Y:S02]  /*e19b0*/  LOP3.LUT P0, RZ, R11.reuse, 0x400000, RZ, 0xc0, !PT ;  /* 0x004000000bff7812 */ /* 0x040fe4000780c0ff */
[C---:B------:R-:W-:Y:S01]  /*e19c0*/  LOP3.LUT P5, RZ, R11.reuse, 0x20000000, RZ, 0xc0, !PT ;  /* 0x200000000bff7812 */ /* 0x040fe200078ac0ff */
[----:B------:R-:W2:Y:S01]  /*e19d0*/  LDL.LU R20, [R1+0x4dc] ;  /* 0x0004dc0001147983 */ /* 0x000ea20000300800 */
[----:B------:R-:W-:-:S02]  /*e19e0*/  LOP3.LUT P4, RZ, R11, 0x8000000, RZ, 0xc0, !PT ;  /* 0x080000000bff7812 */ /* 0x000fc4000788c0ff */
[C---:B------:R-:W-:Y:S01]  /*e19f0*/  LOP3.LUT P6, RZ, R11.reuse, 0x800000, RZ, 0xc0, !PT ;  /* 0x008000000bff7812 */ /* 0x040fe200078cc0ff */
[----:B------:R-:W2:Y:S02]  /*e1a00*/  LDL.LU R23, [R1+0xffc] ;  /* 0x000ffc0001177983 */ /* 0x000ea40000300800 */
[----:B------:R-:W-:Y:S02]  /*e1a10*/  @P1 LOP3.LUT R18, R18, 0x80000, RZ, 0xfc, !PT ;  /* 0x0008000012121812 */ /* 0x000fe400078efcff */
[----:B------:R-:W-:Y:S02]  /*e1a20*/  LOP3.LUT P1, RZ, R11, 0x10000000, RZ, 0xc0, !PT ;  /* 0x100000000bff7812 */ /* 0x000fe4000782c0ff */
[----:B------:R-:W-:-:S11]  /*e1a30*/  LOP3.LUT R18, R18, 0xffefffff, RZ, 0xc0, !PT ;  /* 0xffefffff12127812 */ /* 0x000fd600078ec0ff */
[----:B------:R-:W-:-:S04]  /*e1a40*/  @P1 LOP3.LUT R18, R18, 0x100000, RZ, 0xfc, !PT ;  /* 0x0010000012121812 */ /* 0x000fc800078efcff */
[----:B------:R-:W-:-:S04]  /*e1a50*/  LOP3.LUT R18, R18, 0xfffbffff, RZ, 0xc0, !PT ;  /* 0xfffbffff12127812 */ /* 0x000fc800078ec0ff */
[----:B------:R-:W-:-:S04]  /*e1a60*/  @P0 LOP3.LUT R18, R18, 0x40000, RZ, 0xfc, !PT ;  /* 0x0004000012120812 */ /* 0x000fc800078efcff */
[----:B------:R-:W-:Y:S02]  /*e1a70*/  LOP3.LUT R18, R18, 0xfffdffff, RZ, 0xc0, !PT ;  /* 0xfffdffff12127812 */ /* 0x000fe400078ec0ff */
[C---:B------:R-:W-:Y:S02]  /*e1a80*/  LOP3.LUT P1, RZ, R11.reuse, 0x80000000, RZ, 0xc0, !PT ;  /* 0x800000000bff7812 */ /* 0x040fe4000782c0ff */
[----:B------:R-:W-:Y:S02]  /*e1a90*/  @P5 LOP3.LUT R18, R18, 0x20000, RZ, 0xfc, !PT ;  /* 0x0002000012125812 */ /* 0x000fe400078efcff */
[C---:B------:R-:W-:Y:S02]  /*e1aa0*/  LOP3.LUT P0, RZ, R11.reuse, 0x1000000, RZ, 0xc0, !PT ;  /* 0x010000000bff7812 */ /* 0x040fe4000780c0ff */
[C---:B------:R-:W-:Y:S02]  /*e1ab0*/  LOP3.LUT P5, RZ, R11.reuse, 0x200000, RZ, 0xc0, !PT ;  /* 0x002000000bff7812 */ /* 0x040fe400078ac0ff */
[----:B------:R-:W-:-:S02]  /*e1ac0*/  LOP3.LUT P3, RZ, R11, 0x2000000, RZ, 0xc0, !PT ;  /* 0x020000000bff7812 */ /* 0x000fc4000786c0ff */
[----:B------:R-:W-:Y:S02]  /*e1ad0*/  PRMT R11, R27, 0x7632, R11 ;  /* 0x000076321b0b7816 */ /* 0x000fe4000000000b */
[----:B------:R-:W2:Y:S04]  /*e1ae0*/  LDL R27, [R1+0x11d0] ;  /* 0x0011d000011b7983 */ /* 0x000ea80000100800 */
[----:B------:R0:W-:Y:S02]  /*e1af0*/  @P2 STG.E.U16 desc[UR60][R12.64], R11 ;  /* 0x0000000b0c002986 */ /* 0x0001e4000c10153c */
[----:B0-----:R-:W-:-:S05]  /*e1b00*/  IMAD.WIDE R12, R28, 0x2, R16 ;  /* 0x000000021c0c7825 */ /* 0x001fca00078e0210 */
[----:B---3--:R0:W-:Y:S01]  /*e1b10*/  @P1 STG.E.U16 desc[UR60][R12.64], R9 ;  /* 0x000000090c001986 */ /* 0x0081e2000c10153c */
[----:B------:R-:W-:Y:S02]  /*e1b20*/  LOP3.LUT P1, RZ, R18, 0x100000, RZ, 0xc0, !PT ;  /* 0x0010000012ff7812 */ /* 0x000fe4000782c0ff */
[----:B------:R-:W-:Y:S01]  /*e1b30*/  PRMT R11, R9, 0x7632, R11 ;  /* 0x00007632090b7816 */ /* 0x000fe2000000000b */
[----:B0-----:R-:W-:Y:S02]  /*e1b40*/  IMAD.WIDE R12, R28, 0x2, R14 ;  /* 0x000000021c0c7825 */ /* 0x001fe400078e020e */
[----:B------:R-:W3:Y:S08]  /*e1b50*/  LDL.LU R28, [R1+0x11d4] ;  /* 0x0011d400011c7983 */ /* 0x000ef00000300800 */
[----:B------:R4:W-:Y:S01]  /*e1b60*/  @P1 STG.E.U16 desc[UR60][R12.64], R11 ;  /* 0x0000000b0c001986 */ /* 0x0009e2000c10153c */
[----:B------:R-:W-:-:S03]  /*e1b70*/  LOP3.LUT P1, RZ, R18, 0x80000, RZ, 0xc0, !PT ;  /* 0x0008000012ff7812 */ /* 0x000fc6000782c0ff */
[----:B------:R-:W3:Y:S01]  /*e1b80*/  LDL.LU R9, [R1+0x2adc] ;  /* 0x002adc0001097983 */ /* 0x000ee20000300800 */
[----:B----4-:R-:W-:-:S09]  /*e1b90*/  IMAD.WIDE R12, R21, 0x2, R16 ;  /* 0x00000002150c7825 */ /* 0x010fd200078e0210 */
[----:B------:R0:W-:Y:S01]  /*e1ba0*/  @P1 STG.E.U16 desc[UR60][R12.64], R25 ;  /* 0x000000190c001986 */ /* 0x0001e2000c10153c */
[----:B------:R-:W-:Y:S01]  /*e1bb0*/  PRMT R11, R25, 0x7632, R11 ;  /* 0x00007632190b7816 */ /* 0x000fe2000000000b */
[----:B0-----:R-:W-:Y:S02]  /*e1bc0*/  IMAD.WIDE R12, R21, 0x2, R14 ;  /* 0x00000002150c7825 */ /* 0x001fe400078e020e */
[----:B------:R-:W4:Y:S04]  /*e1bd0*/  LDL.LU R21, [R1+0x500] ;  /* 0x0005000001157983 */ /* 0x000f280000300800 */
[----:B------:R0:W-:Y:S01]  /*e1be0*/  @P0 STG.E.U16 desc[UR60][R12.64], R11 ;  /* 0x0000000b0c000986 */ /* 0x0001e2000c10153c */
[----:B------:R-:W-:-:S03]  /*e1bf0*/  LOP3.LUT P0, RZ, R18, 0x40000, RZ, 0xc0, !PT ;  /* 0x0004000012ff7812 */ /* 0x000fc6000780c0ff */
[----:B------:R-:W3:Y:S01]  /*e1c00*/  LDL.LU R25, [R1+0x4f0] ;  /* 0x0004f00001197983 */ /* 0x000ee20000300800 */
[----:B0-----:R-:W-:-:S09]  /*e1c10*/  IMAD.WIDE R12, R29, 0x2, R16 ;  /* 0x000000021d0c7825 */ /* 0x001fd200078e0210 */
[----:B--2---:R0:W-:Y:S02]  /*e1c20*/  @P0 STG.E.U16 desc[UR60][R12.64], R3 ;  /* 0x000000030c000986 */ /* 0x0041e4000c10153c */
[----:B0-----:R-:W-:Y:S02]  /*e1c30*/  IMAD.WIDE R12, R29, 0x2, R14 ;  /* 0x000000021d0c7825 */ /* 0x001fe400078e020e */
[----:B------:R-:W2:Y:S01]  /*e1c40*/  LDL.LU R29, [R1+0x1000] ;  /* 0x00100000011d7983 */ /* 0x000ea20000300800 */
[----:B------:R-:W-:-:S03]  /*e1c50*/  PRMT R11, R3, 0x7632, R11 ;  /* 0x00007632030b7816 */ /* 0x000fc6000000000b */
[----:B------:R-:W2:Y:S04]  /*e1c60*/  LDL.LU R3, [R1+0x2ad8] ;  /* 0x002ad80001037983 */ /* 0x000ea80000300800 */
[----:B------:R0:W-:Y:S01]  /*e1c70*/  @P5 STG.E.U16 desc[UR60][R12.64], R11 ;  /* 0x0000000b0c005986 */ /* 0x0001e2000c10153c */
[----:B------:R-:W-:Y:S01]  /*e1c80*/  LOP3.LUT P5, RZ, R18, 0x20000, RZ, 0xc0, !PT ;  /* 0x0002000012ff7812 */ /* 0x000fe200078ac0ff */
[----:B0-----:R-:W-:-:S12]  /*e1c90*/  IMAD.WIDE R12, R24, 0x2, R16 ;  /* 0x00000002180c7825 */ /* 0x001fd800078e0210 */
[----:B------:R0:W-:Y:S01]  /*e1ca0*/  @P5 STG.E.U16 desc[UR60][R12.64], R26 ;  /* 0x0000001a0c005986 */ /* 0x0001e2000c10153c */
[----:B------:R-:W-:Y:S01]  /*e1cb0*/  PRMT R11, R26, 0x7632, R11 ;  /* 0x000076321a0b7816 */ /* 0x000fe2000000000b */
[----:B0-----:R-:W-:Y:S02]  /*e1cc0*/  IMAD.WIDE R12, R24, 0x2, R14 ;  /* 0x00000002180c7825 */ /* 0x001fe400078e020e */
[----:B------:R-:W2:Y:S04]  /*e1cd0*/  LDL.LU R24, [R1+0x504] ;  /* 0x0005040001187983 */ /* 0x000ea80000300800 */
[----:B------:R-:W2:Y:S01]  /*e1ce0*/  LDL.LU R26, [R1+0x1004] ;  /* 0x00100400011a7983 */ /* 0x000ea20000300800 */
[C---:B------:R-:W-:Y:S02]  /*e1cf0*/  LOP3.LUT P2, RZ, R10.reuse, 0x4000000, RZ, 0xc0, !PT ;  /* 0x040000000aff7812 */ /* 0x040fe4000784c0ff */
[C---:B------:R-:W-:Y:S01]  /*e1d00*/  LOP3.LUT P1, RZ, R10.reuse, 0x10000000, RZ, 0xc0, !PT ;  /* 0x100000000aff7812 */ /* 0x040fe2000782c0ff */
[----:B------:R0:W-:Y:S01]  /*e1d10*/  @P4 STG.E.U16 desc[UR60][R12.64], R11 ;  /* 0x0000000b0c004986 */ /* 0x0001e2000c10153c */
[----:B------:R-:W-:-:S02]  /*e1d20*/  LOP3.LUT P0, RZ, R10, 0x40000000, RZ, 0xc0, !PT ;  /* 0x400000000aff7812 */ /* 0x000fc4000780c0ff */
[----:B------:R-:W-:Y:S01]  /*e1d30*/  LOP3.LUT P4, RZ, R10, 0x80000000, RZ, 0xc0, !PT ;  /* 0x800000000aff7812 */ /* 0x000fe2000788c0ff */
[----:B0-----:R-:W-:Y:S01]  /*e1d40*/  IMAD.WIDE R10, R19, 0x2, R16 ;  /* 0x00000002130a7825 */ /* 0x001fe200078e0210 */
[----:B------:R-:W-:-:S04]  /*e1d50*/  PRMT R12, R20, 0x7632, R12 ;  /* 0x00007632140c7816 */ /* 0x000fc8000000000c */
[----:B------:R0:W-:Y:S02]  /*e1d60*/  @P6 STG.E.U16 desc[UR60][R10.64], R20 ;  /* 0x000000140a006986 */ /* 0x0001e4000c10153c */
[----:B0-----:R-:W-:Y:S02]  /*e1d70*/  IMAD.WIDE R10, R19, 0x2, R14 ;  /* 0x00000002130a7825 */ /* 0x001fe400078e020e */
[----:B------:R-:W2:Y:S04]  /*e1d80*/  LDL.LU R19, [R1+0x4f4] ;  /* 0x0004f40001137983 */ /* 0x000ea80000300800 */
[----:B------:R-:W2:Y:S01]  /*e1d90*/  LDL.LU R20, [R1+0x1008] ;  /* 0x0010080001147983 */ /* 0x000ea20000300800 */
[----:B------:R-:W-:-:S03]  /*e1da0*/  ISETP.LT.AND P6, PT, R27, UR4, !P2 ;  /* 0x000000041b007c0c */ /* 0x000fc6000d7c1270 */
[----:B------:R0:W-:Y:S02]  /*e1db0*/  @P3 STG.E.U16 desc[UR60][R10.64], R12 ;  /* 0x0000000c0a003986 */ /* 0x0001e4000c10153c */
[----:B0-----:R-:W-:-:S08]  /*e1dc0*/  IMAD.WIDE R10, R23, 0x2, R16 ;  /* 0x00000002170a7825 */ /* 0x001fd000078e0210 */
[----:B----4-:R0:W-:Y:S01]  /*e1dd0*/  @P6 STG.E.U16 desc[UR60][R10.64], R21 ;  /* 0x000000150a006986 */ /* 0x0101e2000c10153c */
[----:B------:R-:W-:Y:S02]  /*e1de0*/  PRMT R12, R21, 0x7632, R12 ;  /* 0x00007632150c7816 */ /* 0x000fe4000000000c */
[----:B---3--:R-:W-:Y:S01]  /*e1df0*/  ISETP.LT.AND P6, PT, R28, UR4, !P2 ;  /* 0x000000041c007c0c */ /* 0x008fe2000d7c1270 */
[----:B0-----:R-:W-:Y:S01]  /*e1e00*/  IMAD.WIDE R10, R23, 0x2, R14 ;  /* 0x00000002170a7825 */ /* 0x001fe200078e020e */
[----:B------:R-:W3:Y:S04]  /*e1e10*/  LDL.LU R21, [R1+0x508] ;  /* 0x0005080001157983 */ /* 0x000ee80000300800 */
[----:B------:R-:W4:Y:S07]  /*e1e20*/  LDL.LU R23, [R1+0x100c] ;  /* 0x00100c0001177983 */ /* 0x000f2e0000300800 */
[----:B------:R0:W-:Y:S01]  /*e1e30*/  @P6 STG.E.U16 desc[UR60][R10.64], R12 ;  /* 0x0000000c0a006986 */ /* 0x0001e2000c10153c */
[----:B------:R-:W-:-:S02]  /*e1e40*/  ISETP.LT.AND P6, PT, R27, UR4, !P1 ;  /* 0x000000041b007c0c */ /* 0x000fc4000cfc1270 */
[----:B0-----:R-:W-:Y:S01]  /*e1e50*/  PRMT R12, R25, 0x7632, R12 ;  /* 0x00007632190c7816 */ /* 0x001fe2000000000c */
[----:B--2---:R-:W-:-:S10]  /*e1e60*/  IMAD.WIDE R10, R29, 0x2, R16 ;  /* 0x000000021d0a7825 */ /* 0x004fd400078e0210 */
[----:B------:R0:W-:Y:S02]  /*e1e70*/  @P6 STG.E.U16 desc[UR60][R10.64], R25 ;  /* 0x000000190a006986 */ /* 0x0001e4000c10153c */
[----:B0-----:R-:W-:Y:S02]  /*e1e80*/  IMAD.WIDE R10, R29, 0x2, R14 ;  /* 0x000000021d0a7825 */ /* 0x001fe400078e020e */
[----:B------:R-:W2:Y:S04]  /*e1e90*/  LDL.LU R25, [R1+0x4f8] ;  /* 0x0004f80001197983 */ /* 0x000ea80000300800 */
[----:B------:R-:W2:Y:S01]  /*e1ea0*/  LDL.LU R29, [R1+0x1010] ;  /* 0x00101000011d7983 */ /* 0x000ea20000300800 */
[----:B------:R-:W-:-:S13]  /*e1eb0*/  ISETP.LT.AND P6, PT, R28, UR4, !P1 ;  /* 0x000000041c007c0c */ /* 0x000fda000cfc1270 */
[----:B------:R0:W-:Y:S01]  /*e1ec0*/  @P6 STG.E.U16 desc[UR60][R10.64], R12 ;  /* 0x0000000c0a006986 */ /* 0x0001e2000c10153c */
[----:B------:R-:W-:Y:S01]  /*e1ed0*/  ISETP.LT.AND P6, PT, R27, UR4, !P0 ;  /* 0x000000041b007c0c */ /* 0x000fe2000c7c1270 */
[----:B0-----:R-:W-:Y:S01]  /*e1ee0*/  IMAD.WIDE R10, R26, 0x2, R16 ;  /* 0x000000021a0a7825 */ /* 0x001fe200078e0210 */
[----:B------:R-:W-:-:S11]  /*e1ef0*/  PRMT R12, R24, 0x7632, R12 ;  /* 0x00007632180c7816 */ /* 0x000fd6000000000c */
        /* <DEDUP_REMOVED lines=9> */
[----:B------:R0:W-:Y:S01]  /*e1f90*/  @P6 STG.E.U16 desc[UR60][R10.64], R19 ;  /* 0x000000130a006986 */ /* 0x0001e2000c10153c */
[----:B------:R-:W-:Y:S01]  /*e1fa0*/  ISETP.LT.AND P6, PT, R28, UR4, !P4 ;  /* 0x000000041c007c0c */ /* 0x000fe2000e7c1270 */
[----:B0-----:R-:W-:Y:S02]  /*e1fb0*/  IMAD.WIDE R10, R20, 0x2, R14 ;  /* 0x00000002140a7825 */ /* 0x001fe400078e020e */
[----:B------:R-:W2:Y:S04]  /*e1fc0*/  LDL.LU R19, [R1+0x4fc] ;  /* 0x0004fc0001137983 */ /* 0x000ea80000300800 */
[----:B------:R-:W2:Y:S01]  /*e1fd0*/  LDL.LU R20, [R1+0x1018] ;  /* 0x0010180001147983 */ /* 0x000ea20000300800 */
[----:B------:R-:W-:-:S05]  /*e1fe0*/  LOP3.LUT P3, RZ, R9, 0x2, RZ, 0xc0, !PT ;  /* 0x0000000209ff7812 */ /* 0x000fca000786c0ff */
[----:B------:R4:W-:Y:S01]  /*e1ff0*/  @P6 STG.E.U16 desc[UR60][R10.64], R12 ;  /* 0x0000000c0a006986 */ /* 0x0009e2000c10153c */
[----:B------:R-:W-:Y:S02]  /*e2000*/  ISETP.LT.AND P6, PT, R27, UR4, !P3 ;  /* 0x000000041b007c0c */ /* 0x000fe4000dfc1270 */
[----:B------:R-:W-:Y:S01]  /*e2010*/  LOP3.LUT P2, RZ, R9, 0x10, RZ, 0xc0, !PT ;  /* 0x0000001009ff7812 */ /* 0x000fe2000784c0ff */
[----:B----4-:R-:W-:Y:S01]  /*e2020*/  IMAD.WIDE R10, R23, 0x2, R16 ;  /* 0x00000002170a7825 */ /* 0x010fe200078e0210 */
[----:B---3--:R-:W-:-:S09]  /*e2030*/  PRMT R12, R21, 0x7632, R12 ;  /* 0x00007632150c7816 */ /* 0x008fd2000000000c */
[----:B------:R0:W-:Y:S01]  /*e2040*/  @P6 STG.E.U16 desc[UR60][R10.64], R21 ;  /* 0x000000150a006986 */ /* 0x0001e2000c10153c */
[----:B------:R-:W-:Y:S01]  /*e2050*/  ISETP.LT.AND P6, PT, R28, UR4, !P3 ;  /* 0x000000041c007c0c */ /* 0x000fe2000dfc1270 */
[----:B0-----:R-:W-:Y:S02]  /*e2060*/  IMAD.WIDE R10, R23, 0x2, R14 ;  /* 0x00000002170a7825 */ /* 0x001fe400078e020e */
[----:B------:R-:W3:Y:S04]  /*e2070*/  LDL.LU R21, [R1+0x520] ;  /* 0x0005200001157983 */ /* 0x000ee80000300800 */
[----:B------:R-:W4:Y:S06]  /*e2080*/  LDL.LU R23, [R1+0x101c] ;  /* 0x00101c0001177983 */ /* 0x000f2c0000300800 */
[----:B------:R2:W-:Y:S01]  /*e2090*/  @P6 STG.E.U16 desc[UR60][R10.64], R12 ;  /* 0x0000000c0a006986 */ /* 0x0005e2000c10153c */
[----:B------:R-:W-:-:S02]  /*e20a0*/  ISETP.LT.AND P6, PT, R27, UR4, !P2 ;  /* 0x000000041b007c0c */ /* 0x000fc4000d7c1270 */
[----:B------:R-:W-:Y:S01]  /*e20b0*/  LOP3.LUT P1, RZ, R9, 0x20, RZ, 0xc0, !PT ;  /* 0x0000002009ff7812 */ /* 0x000fe2000782c0ff */
[----:B--2---:R-:W-:Y:S01]  /*e20c0*/  IMAD.WIDE R10, R29, 0x2, R16 ;  /* 0x000000021d0a7825 */ /* 0x004fe200078e0210 */
[----:B------:R-:W-:-:S09]  /*e20d0*/  PRMT R12, R25, 0x7632, R12 ;  /* 0x00007632190c7816 */ /* 0x000fd2000000000c */
        /* <DEDUP_REMOVED lines=13> */
[----:B------:R-:W-:Y:S02]  /*e21b0*/  ISETP.LT.AND P6, PT, R28, UR4, !P1 ;  /* 0x000000041c007c0c */ /* 0x000fe4000cfc1270 */
[----:B------:R-:W-:-:S11]  /*e21c0*/  LOP3.LUT P0, RZ, R9, 0x40, RZ, 0xc0, !PT ;  /* 0x0000004009ff7812 */ /* 0x000fd6000780c0ff */
        /* <DEDUP_REMOVED lines=201> */
[----:B------:R-:W-:Y:S02]  /*e2e60*/  ISETP.LT.AND P6, PT, R27, UR4, !P0 ;  /* 0x000000041b007c0c */ /* 0x000fe4000c7c1270 */
[C---:B------:R-:W-:Y:S02]  /*e2e70*/  LOP3.LUT P4, RZ, R9.reuse, 0x8000000, RZ, 0xc0, !PT ;  /* 0x0800000009ff7812 */ /* 0x040fe4000788c0ff */
[C---:B------:R-:W-:Y:S01]  /*e2e80*/  LOP3.LUT P3, RZ, R9.reuse, 0x10000000, RZ, 0xc0, !PT ;  /* 0x1000000009ff7812 */ /* 0x040fe2000786c0ff */
[----:B0-----:R-:W-:Y:S01]  /*e2e90*/  IMAD.WIDE R10, R20, 0x2, R16 ;  /* 0x00000002140a7825 */ /* 0x001fe200078e0210 */
[C---:B------:R-:W-:Y:S02]  /*e2ea0*/  LOP3.LUT P2, RZ, R9.reuse, 0x20000000, RZ, 0xc0, !PT ;  /* 0x2000000009ff7812 */ /* 0x040fe4000784c0ff */
[----:B------:R-:W-:-:S05]  /*e2eb0*/  LOP3.LUT P1, RZ, R9, 0x40000000, RZ, 0xc0, !PT ;  /* 0x4000000009ff7812 */ /* 0x000fca000782c0ff */
[----:B------:R0:W-:Y:S01]  /*e2ec0*/  @P6 STG.E.U16 desc[UR60][R10.64], R19 ;  /* 0x000000130a006986 */ /* 0x0001e2000c10153c */
[----:B------:R-:W-:Y:S02]  /*e2ed0*/  ISETP.LT.AND P6, PT, R28, UR4, !P0 ;  /* 0x000000041c007c0c */ /* 0x000fe4000c7c1270 */
[----:B------:R-:W-:Y:S02]  /*e2ee0*/  LOP3.LUT P0, RZ, R9, 0x80000000, RZ, 0xc0, !PT ;  /* 0x8000000009ff7812 */ /* 0x000fe4000780c0ff */
[----:B------:R-:W-:Y:S01]  /*e2ef0*/  PRMT R9, R19, 0x7632, R9 ;  /* 0x0000763213097816 */ /* 0x000fe20000000009 */
[----:B0-----:R-:W-:Y:S01]  /*e2f00*/  IMAD.WIDE R10, R20, 0x2, R14 ;  /* 0x00000002140a7825 */ /* 0x001fe200078e020e */
[----:B------:R-:W2:Y:S04]  /*e2f10*/  LDL.LU R19, [R1+0x55c] ;  /* 0x00055c0001137983 */ /* 0x000ea80000300800 */
[----:B------:R-:W2:Y:S04]  /*e2f20*/  LDL.LU R20, [R1+0x107c] ;  /* 0x00107c0001147983 */ /* 0x000ea80000300800 */
[----:B------:R4:W-:Y:S01]  /*e2f30*/  @P6 STG.E.U16 desc[UR60][R10.64], R9 ;  /* 0x000000090a006986 */ /* 0x0009e2000c10153c */
[----:B------:R-:W-:Y:S01]  /*e2f40*/  ISETP.LT.AND P6, PT, R27, UR4, !P4 ;  /* 0x000000041b007c0c */ /* 0x000fe2000e7c1270 */
[----:B----4-:R-:W-:Y:S01]  /*e2f50*/  IMAD.WIDE R10, R23, 0x2, R16 ;  /* 0x00000002170a7825 */ /* 0x010fe200078e0210 */
[----:B---3--:R-:W-:-:S11]  /*e2f60*/  PRMT R9, R21, 0x7632, R9 ;  /* 0x0000763215097816 */ /* 0x008fd60000000009 */
[----:B------:R0:W-:Y:S01]  /*e2f70*/  @P6 STG.E.U16 desc[UR60][R10.64], R21 ;  /* 0x000000150a006986 */ /* 0x0001e2000c10153c */
[----:B------:R-:W-:Y:S01]  /*e2f80*/  ISETP.LT.AND P6, PT, R28, UR4, !P4 ;  /* 0x000000041c007c0c */ /* 0x000fe2000e7c1270 */
[----:B0-----:R-:W-:Y:S02]  /*e2f90*/  IMAD.WIDE R10, R23, 0x2, R14 ;  /* 0x00000002170a7825 */ /* 0x001fe400078e020e */
[----:B------:R-:W3:Y:S04]  /*e2fa0*/  LDL.LU R21, [R1+0x580] ;  /* 0x0005800001157983 */ /* 0x000ee80000300800 */
[----:B------:R-:W4:Y:S06]  /*e2fb0*/  LDL.LU R23, [R1+0x1080] ;  /* 0x0010800001177983 */ /* 0x000f2c0000300800 */
[----:B------:R2:W-:Y:S01]  /*e2fc0*/  @P6 STG.E.U16 desc[UR60][R10.64], R9 ;  /* 0x000000090a006986 */ /* 0x0005e2000c10153c */
[----:B------:R-:W-:Y:S01]  /*e2fd0*/  ISETP.LT.AND P6, PT, R27, UR4, !P3 ;  /* 0x000000041b007c0c */ /* 0x000fe2000dfc1270 */
[----:B--2---:R-:W-:Y:S01]  /*e2fe0*/  IMAD.WIDE R10, R29, 0x2, R16 ;  /* 0x000000021d0a7825 */ /* 0x004fe200078e0210 */
        /* <DEDUP_REMOVED lines=23> */
[----:B------:R-:W2:Y:S06]  /*e3160*/  LDL.LU R20, [R1+0x108c] ;  /* 0x00108c0001147983 */ /* 0x000eac0000300800 */
[----:B------:R4:W-:Y:S01]  /*e3170*/  @P6 STG.E.U16 desc[UR60][R10.64], R9 ;  /* 0x000000090a006986 */ /* 0x0009e2000c10153c */
[----:B------:R-:W-:-:S02]  /*e3180*/  ISETP.LT.AND P6, PT, R27, UR4, !P0 ;  /* 0x000000041b007c0c */ /* 0x000fc4000c7c1270 */
        /* <DEDUP_REMOVED lines=160> */
[C---:B------:R-:W-:Y:S02]  /*e3b90*/  LOP3.LUT P3, RZ, R8.reuse, 0x20000, RZ, 0xc0, !PT ;  /* 0x0002000008ff7812 */ /* 0x040fe4000786c0ff */
[C---:B------:R-:W-:Y:S02]  /*e3ba0*/  LOP3.LUT P2, RZ, R8.reuse, 0x80000, RZ, 0xc0, !PT ;  /* 0x0008000008ff7812 */ /* 0x040fe4000784c0ff */
[C---:B------:R-:W-:Y:S02]  /*e3bb0*/  LOP3.LUT P1, RZ, R8.reuse, 0x800000, RZ, 0xc0, !PT ;  /* 0x0080000008ff7812 */ /* 0x040fe4000782c0ff */
[----:B------:R-:W-:Y:S01]  /*e3bc0*/  LOP3.LUT P0, RZ, R8, 0x2000000, RZ, 0xc0, !PT ;  /* 0x0200000008ff7812 */ /* 0x000fe2000780c0ff */
[----:B----4-:R-:W-:Y:S01]  /*e3bd0*/  IMAD.WIDE R10, R23, 0x2, R16 ;  /* 0x00000002170a7825 */ /* 0x010fe200078e0210 */
[----:B---3--:R-:W-:-:S04]  /*e3be0*/  PRMT R9, R21, 0x7632, R9 ;  /* 0x0000763215097816 */ /* 0x008fc80000000009 */
        /* <DEDUP_REMOVED lines=8> */
[----:B--2---:R-:W-:-:S10]  /*e3c70*/  IMAD.WIDE R10, R29, 0x2, R16 ;  /* 0x000000021d0a7825 */ /* 0x004fd400078e0210 */
[----:B------:R0:W-:Y:S01]  /*e3c80*/  @P6 STG.E.U16 desc[UR60][R10.64], R25 ;  /* 0x000000190a006986 */ /* 0x0001e2000c10153c */
[----:B------:R-:W-:Y:S02]  /*e3c90*/  ISETP.LT.AND P6, PT, R28, UR4, !P3 ;  /* 0x000000041c007c0c */ /* 0x000fe4000dfc1270 */
[----:B------:R-:W-:Y:S01]  /*e3ca0*/  LOP3.LUT P3, RZ, R8, 0x20000000, RZ, 0xc0, !PT ;  /* 0x2000000008ff7812 */ /* 0x000fe2000786c0ff */
[----:B------:R-:W-:Y:S01]  /*e3cb0*/  IMAD.WIDE R8, R29, 0x2, R14 ;  /* 0x000000021d087825 */ /* 0x000fe200078e020e */
[----:B0-----:R-:W-:Y:S02]  /*e3cc0*/  PRMT R10, R25, 0x7632, R10 ;  /* 0x00007632190a7816 */ /* 0x001fe4000000000a */
[----:B------:R-:W2:Y:S04]  /*e3cd0*/  LDL.LU R25, [R1+0x5b8] ;  /* 0x0005b80001197983 */ /* 0x000ea80000300800 */
[----:B------:R-:W2:Y:S04]  /*e3ce0*/  LDL.LU R29, [R1+0x10e0] ;  /* 0x0010e000011d7983 */ /* 0x000ea80000300800 */
        /* <DEDUP_REMOVED lines=148> */
[C---:B------:R-:W-:Y:S02]  /*e4630*/  LOP3.LUT P1, RZ, R7.reuse, 0x200000, RZ, 0xc0, !PT ;  /* 0x0020000007ff7812 */ /* 0x040fe4000782c0ff */
[C---:B------:R-:W-:Y:S02]  /*e4640*/  LOP3.LUT P0, RZ, R7.reuse, 0x400000, RZ, 0xc0, !PT ;  /* 0x0040000007ff7812 */ /* 0x040fe4000780c0ff */
[C---:B------:R-:W-:Y:S02]  /*e4650*/  LOP3.LUT P4, RZ, R7.reuse, 0x1000000, RZ, 0xc0, !PT ;  /* 0x0100000007ff7812 */ /* 0x040fe4000788c0ff */
[----:B------:R-:W-:Y:S01]  /*e4660*/  LOP3.LUT P3, RZ, R7, 0x4000000, RZ, 0xc0, !PT ;  /* 0x0400000007ff7812 */ /* 0x000fe2000786c0ff */
[----:B--2---:R-:W-:Y:S01]  /*e4670*/  IMAD.WIDE R8, R29, 0x2, R16 ;  /* 0x000000021d087825 */ /* 0x004fe200078e0210 */
[----:B------:R-:W-:-:S04]  /*e4680*/  PRMT R10, R25, 0x7632, R10 ;  /* 0x00007632190a7816 */ /* 0x000fc8000000000a */
[----:B------:R0:W-:Y:S02]  /*e4690*/  @P6 STG.E.U16 desc[UR60][R8.64], R25 ;  /* 0x0000001908006986 */ /* 0x0001e4000c10153c */
[----:B0-----:R-:W-:Y:S02]  /*e46a0*/  IMAD.WIDE R8, R29, 0x2, R14 ;  /* 0x000000021d087825 */ /* 0x001fe400078e020e */
[----:B------:R-:W2:Y:S04]  /*e46b0*/  LDL.LU R25, [R1+0x5f8] ;  /* 0x0005f80001197983 */ /* 0x000ea80000300800 */
[----:B------:R-:W2:Y:S01]  /*e46c0*/  LDL.LU R29, [R1+0x1124] ;  /* 0x00112400011d7983 */ /* 0x000ea20000300800 */
[----:B------:R-:W-:-:S13]  /*e46d0*/  ISETP.LT.AND P6, PT, R28, UR4, !P2 ;  /* 0x000000041c007c0c */ /* 0x000fda000d7c1270 */
[----:B------:R0:W-:Y:S01]  /*e46e0*/  @P6 STG.E.U16 desc[UR60][R8.64], R10 ;  /* 0x0000000a08006986 */ /* 0x0001e2000c10153c */
[----:B------:R-:W-:Y:S02]  /*e46f0*/  ISETP.LT.AND P6, PT, R27, UR4, !P1 ;  /* 0x000000041b007c0c */ /* 0x000fe4000cfc1270 */
[----:B------:R-:W-:Y:S01]  /*e4700*/  LOP3.LUT P2, RZ, R7, 0x8000000, RZ, 0xc0, !PT ;  /* 0x0800000007ff7812 */ /* 0x000fe2000784c0ff */
[----:B0-----:R-:W-:-:S10]  /*e4710*/  IMAD.WIDE R8, R26, 0x2, R16 ;  /* 0x000000021a087825 */ /* 0x001fd400078e0210 */
        /* <DEDUP_REMOVED lines=248> */
[----:B------:R-:W-:Y:S02]  /*e56a0*/  ISETP.LT.AND P6, PT, R28, UR4, !P1 ;  /* 0x000000041c007c0c */ /* 0x000fe4000cfc1270 */
[----:B------:R-:W-:Y:S01]  /*e56b0*/  LOP3.LUT P0, RZ, R5, 0x2, RZ, 0xc0, !PT ;  /* 0x0000000205ff7812 */ /* 0x000fe2000780c0ff */
[----:B0-----:R-:W-:Y:S01]  /*e56c0*/  IMAD.WIDE R6, R20, 0x2, R14 ;  /* 0x0000000214067825 */ /* 0x001fe200078e020e */
[----:B------:R-:W2:Y:S04]  /*e56d0*/  LDL.LU R19, [R1+0x67c] ;  /* 0x00067c0001137983 */ /* 0x000ea80000300800 */
[----:B------:R-:W2:Y:S05]  /*e56e0*/  LDL.LU R20, [R1+0x1204] ;  /* 0x0012040001147983 */ /* 0x000eaa0000300800 */
[----:B------:R4:W-:Y:S01]  /*e56f0*/  @P6 STG.E.U16 desc[UR60][R6.64], R8 ;  /* 0x0000000806006986 */ /* 0x0009e2000c10153c */
[----:B------:R-:W-:-:S02]  /*e5700*/  ISETP.LT.AND P6, PT, R27, UR4, !P0 ;  /* 0x000000041b007c0c */ /* 0x000fc4000c7c1270 */
[C---:B------:R-:W-:Y:S02]  /*e5710*/  LOP3.LUT P4, RZ, R5.reuse, 0x8, RZ, 0xc0, !PT ;  /* 0x0000000805ff7812 */ /* 0x040fe4000788c0ff */
[C---:B------:R-:W-:Y:S02]  /*e5720*/  LOP3.LUT P3, RZ, R5.reuse, 0x10, RZ, 0xc0, !PT ;  /* 0x0000001005ff7812 */ /* 0x040fe4000786c0ff */
[C---:B------:R-:W-:Y:S02]  /*e5730*/  LOP3.LUT P2, RZ, R5.reuse, 0x80, RZ, 0xc0, !PT ;  /* 0x0000008005ff7812 */ /* 0x040fe4000784c0ff */
[----:B------:R-:W-:Y:S01]  /*e5740*/  LOP3.LUT P1, RZ, R5, 0x200, RZ, 0xc0, !PT ;  /* 0x0000020005ff7812 */ /* 0x000fe2000782c0ff */
[----:B----4-:R-:W-:-:S05]  /*e5750*/  IMAD.WIDE R6, R23, 0x2, R16 ;  /* 0x0000000217067825 */ /* 0x010fca00078e0210 */
[----:B---3--:R0:W-:Y:S01]  /*e5760*/  @P6 STG.E.U16 desc[UR60][R6.64], R21 ;  /* 0x0000001506006986 */ /* 0x0081e2000c10153c */
[----:B------:R-:W-:Y:S02]  /*e5770*/  ISETP.LT.AND P6, PT, R28, UR4, !P0 ;  /* 0x000000041c007c0c */ /* 0x000fe4000c7c1270 */
[----:B------:R-:W-:Y:S02]  /*e5780*/  LOP3.LUT P0, RZ, R5, 0x1000, RZ, 0xc0, !PT ;  /* 0x0000100005ff7812 */ /* 0x000fe4000780c0ff */
[----:B------:R-:W-:Y:S01]  /*e5790*/  PRMT R5, R21, 0x7632, R5 ;  /* 0x0000763215057816 */ /* 0x000fe20000000005 */
[----:B0-----:R-:W-:Y:S01]  /*e57a0*/  IMAD.WIDE R6, R23, 0x2, R14 ;  /* 0x0000000217067825 */ /* 0x001fe200078e020e */
[----:B------:R-:W3:Y:S04]  /*e57b0*/  LDL.LU R21, [R1+0x6a0] ;  /* 0x0006a00001157983 */ /* 0x000ee80000300800 */
[----:B------:R-:W4:Y:S04]  /*e57c0*/  LDL.LU R23, [R1+0x1208] ;  /* 0x0012080001177983 */ /* 0x000f280000300800 */
        /* <DEDUP_REMOVED lines=58> */
[----:B------:R-:W-:Y:S01]  /*e5b70*/  ISETP.LT.AND P4, PT, R28, UR4, !P4 ;  /* 0x000000041c007c0c */ /* 0x000fe2000e781270 */
[----:B0-----:R-:W-:Y:S01]  /*e5b80*/  IMAD.WIDE R6, R20, 0x2, R16 ;  /* 0x0000000214067825 */ /* 0x001fe200078e0210 */
[----:B------:R-:W-:-:S09]  /*e5b90*/  PRMT R5, R19, 0x7632, R5 ;  /* 0x0000763213057816 */ /* 0x000fd20000000005 */
[----:B------:R0:W-:Y:S01]  /*e5ba0*/  @P5 STG.E.U16 desc[UR60][R6.64], R19 ;  /* 0x0000001306005986 */ /* 0x0001e2000c10153c */
[----:B------:R-:W-:Y:S01]  /*e5bb0*/  LOP3.LUT P3, RZ, R18, 0x4000, RZ, 0xc0, !PT ;  /* 0x0000400012ff7812 */ /* 0x000fe2000786c0ff */
[----:B0-----:R-:W-:Y:S02]  /*e5bc0*/  IMAD.WIDE R6, R20, 0x2, R14 ;  /* 0x0000000214067825 */ /* 0x001fe400078e020e */
[----:B------:R-:W2:Y:S04]  /*e5bd0*/  LDL.LU R19, [R1+0x69c] ;  /* 0x00069c0001137983 */ /* 0x000ea80000300800 */
[----:B------:R-:W2:Y:S04]  /*e5be0*/  LDL.LU R20, [R1+0x1224] ;  /* 0x0012240001147983 */ /* 0x000ea80000300800 */
[----:B------:R4:W-:Y:S01]  /*e5bf0*/  @P4 STG.E.U16 desc[UR60][R6.64], R5 ;  /* 0x0000000506004986 */ /* 0x0009e2000c10153c */
[----:B------:R-:W-:-:S02]  /*e5c00*/  ISETP.LT.AND P4, PT, R27, UR4, !P3 ;  /* 0x000000041b007c0c */ /* 0x000fc4000df81270 */
[----:B------:R-:W-:Y:S02]  /*e5c10*/  ISETP.LT.AND P3, PT, R28, UR4, !P3 ;  /* 0x000000041c007c0c */ /* 0x000fe4000df61270 */
[----:B------:R-:W-:Y:S01]  /*e5c20*/  LOP3.LUT P2, RZ, R18, 0x2000, RZ, 0xc0, !PT ;  /* 0x0000200012ff7812 */ /* 0x000fe2000784c0ff */
[----:B----4-:R-:W-:Y:S01]  /*e5c30*/  IMAD.WIDE R6, R23, 0x2, R16 ;  /* 0x0000000217067825 */ /* 0x010fe200078e0210 */
[----:B---3--:R-:W-:-:S07]  /*e5c40*/  PRMT R5, R21, 0x7632, R5 ;  /* 0x0000763215057816 */ /* 0x008fce0000000005 */
[----:B------:R0:W-:Y:S02]  /*e5c50*/  @P4 STG.E.U16 desc[UR60][R6.64], R21 ;  /* 0x0000001506004986 */ /* 0x0001e4000c10153c */
[----:B0-----:R-:W-:Y:S02]  /*e5c60*/  IMAD.WIDE R6, R23, 0x2, R14 ;  /* 0x0000000217067825 */ /* 0x001fe400078e020e */
[----:B------:R-:W3:Y:S04]  /*e5c70*/  LDL.LU R21, [R1+0x6c0] ;  /* 0x0006c00001157983 */ /* 0x000ee80000300800 */
[----:B------:R-:W4:Y:S04]  /*e5c80*/  LDL.LU R23, [R1+0x1228] ;  /* 0x0012280001177983 */ /* 0x000f280000300800 */
[----:B------:R2:W-:Y:S01]  /*e5c90*/  @P3 STG.E.U16 desc[UR60][R6.64], R5 ;  /* 0x0000000506003986 */ /* 0x0005e2000c10153c */
[----:B------:R-:W-:-:S02]  /*e5ca0*/  ISETP.LT.AND P3, PT, R27, UR4, !P2 ;  /* 0x000000041b007c0c */ /* 0x000fc4000d761270 */
[----:B------:R-:W-:Y:S02]  /*e5cb0*/  ISETP.LT.AND P2, PT, R28, UR4, !P2 ;  /* 0x000000041c007c0c */ /* 0x000fe4000d741270 */
[----:B------:R-:W-:Y:S01]  /*e5cc0*/  LOP3.LUT P1, RZ, R18, 0x1000, RZ, 0xc0, !PT ;  /* 0x0000100012ff7812 */ /* 0x000fe2000782c0ff */
[----:B--2---:R-:W-:Y:S01]  /*e5cd0*/  IMAD.WIDE R6, R29, 0x2, R16 ;  /* 0x000000021d067825 */ /* 0x004fe200078e0210 */
[----:B------:R-:W-:-:S07]  /*e5ce0*/  PRMT R5, R25, 0x7632, R5 ;  /* 0x0000763219057816 */ /* 0x000fce0000000005 */
[----:B------:R0:W-:Y:S02]  /*e5cf0*/  @P3 STG.E.U16 desc[UR60][R6.64], R25 ;  /* 0x0000001906003986 */ /* 0x0001e4000c10153c */
[----:B0-----:R-:W-:Y:S02]  /*e5d00*/  IMAD.WIDE R6, R29, 0x2, R14 ;  /* 0x000000021d067825 */ /* 0x001fe400078e020e */
        /* <DEDUP_REMOVED lines=91> */
[----:B------:R-:W-:Y:S01]  /*e62c0*/  LOP3.LUT P6, RZ, R4, 0x10000, RZ, 0xc0, !PT ;  /* 0x0001000004ff7812 */ /* 0x000fe200078cc0ff */
[----:B------:R-:W2:Y:S10]  /*e62d0*/  LDL.LU R13, [R1+0x6e4] ;  /* 0x0006e400010d7983 */ /* 0x000eb40000300800 */
[----:B------:R0:W-:Y:S01]  /*e62e0*/  @P0 STG.E.U16 desc[UR60][R6.64], R5 ;  /* 0x0000000506000986 */ /* 0x0001e2000c10153c */
[----:B------:R-:W-:Y:S01]  /*e62f0*/  ISETP.LT.AND P0, PT, R27, UR4, !P6 ;  /* 0x000000041b007c0c */ /* 0x000fe2000f701270 */
[----:B0-----:R-:W-:Y:S01]  /*e6300*/  IMAD.WIDE R6, R20, 0x2, R16 ;  /* 0x0000000214067825 */ /* 0x001fe200078e0210 */
[----:B------:R-:W-:-:S11]  /*e6310*/  PRMT R5, R19, 0x7632, R5 ;  /* 0x0000763213057816 */ /* 0x000fd60000000005 */
[----:B------:R0:W-:Y:S01]  /*e6320*/  @P0 STG.E.U16 desc[UR60][R6.64], R19 ;  /* 0x0000001306000986 */ /* 0x0001e2000c10153c */
[----:B------:R-:W-:Y:S02]  /*e6330*/  ISETP.LT.AND P0, PT, R28, UR4, !P6 ;  /* 0x000000041c007c0c */ /* 0x000fe4000f701270 */
[----:B------:R-:W-:Y:S01]  /*e6340*/  LOP3.LUT P2, RZ, R4, 0x80000, RZ, 0xc0, !PT ;  /* 0x0008000004ff7812 */ /* 0x000fe2000784c0ff */
[----:B0-----:R-:W2:Y:S01]  /*e6350*/  LDL.LU R19, [R1+0x1254] ;  /* 0x0012540001137983 */ /* 0x001ea20000300800 */
[----:B------:R-:W-:-:S09]  /*e6360*/  IMAD.WIDE R6, R20, 0x2, R14 ;  /* 0x0000000214067825 */ /* 0x000fd200078e020e */
        /* <DEDUP_REMOVED lines=11> */
[----:B------:R-:W-:-:S03]  /*e6420*/  ISETP.LT.AND P0, PT, R27, UR4, !P3 ;  /* 0x000000041b007c0c */ /* 0x000fc6000df01270 */
[----:B------:R-:W3:Y:S01]  /*e6430*/  LDL.LU R20, [R1+0x6e8] ;  /* 0x0006e80001147983 */ /* 0x000ee20000300800 */
[C---:B------:R-:W-:Y:S02]  /*e6440*/  LOP3.LUT P4, RZ, R4.reuse, 0x800000, RZ, 0xc0, !PT ;  /* 0x0080000004ff7812 */ /* 0x040fe4000788c0ff */
[C---:B------:R-:W-:Y:S02]  /*e6450*/  LOP3.LUT P5, RZ, R4.reuse, 0x2000000, RZ, 0xc0, !PT ;  /* 0x0200000004ff7812 */ /* 0x040fe400078ac0ff */
[C---:B------:R-:W-:Y:S02]  /*e6460*/  LOP3.LUT P6, RZ, R4.reuse, 0x8000000, RZ, 0xc0, !PT ;  /* 0x0800000004ff7812 */ /* 0x040fe400078cc0ff */
[----:B------:R-:W-:Y:S01]  /*e6470*/  LOP3.LUT P2, RZ, R4, 0x40000000, RZ, 0xc0, !PT ;  /* 0x4000000004ff7812 */ /* 0x000fe2000784c0ff */
[----:B--2---:R-:W-:-:S05]  /*e6480*/  IMAD.WIDE R6, R29, 0x2, R16 ;  /* 0x000000021d067825 */ /* 0x004fca00078e0210 */
[----:B------:R0:W-:Y:S02]  /*e6490*/  @P0 STG.E.U16 desc[UR60][R6.64], R25 ;  /* 0x0000001906000986 */ /* 0x0001e4000c10153c */
[----:B0-----:R-:W-:Y:S02]  /*e64a0*/  PRMT R6, R25, 0x7632, R6 ;  /* 0x0000763219067816 */ /* 0x001fe40000000006 */
[----:B------:R-:W2:Y:S01]  /*e64b0*/  LDL.LU R25, [R1+0x125c] ;  /* 0x00125c0001197983 */ /* 0x000ea20000300800 */
[----:B------:R-:W-:Y:S02]  /*e64c0*/  ISETP.LT.AND P0, PT, R28, UR4, !P3 ;  /* 0x000000041c007c0c */ /* 0x000fe4000df01270 */
[----:B------:R-:W-:Y:S01]  /*e64d0*/  LOP3.LUT P3, RZ, R4, 0x80000000, RZ, 0xc0, !PT ;  /* 0x8000000004ff7812 */ /* 0x000fe2000786c0ff */
[----:B------:R-:W-:Y:S02]  /*e64e0*/  IMAD.WIDE R4, R29, 0x2, R14 ;  /* 0x000000021d047825 */ /* 0x000fe400078e020e */
[----:B------:R-:W2:Y:S08]  /*e64f0*/  LDL.LU R29, [R1+0x1260] ;  /* 0x00126000011d7983 */ /* 0x000eb00000300800 */
[----:B------:R0:W-:Y:S01]  /*e6500*/  @P0 STG.E.U16 desc[UR60][R4.64], R6 ;  /* 0x0000000604000986 */ /* 0x0001e2000c10153c */
[----:B------:R-:W-:Y:S01]  /*e6510*/  ISETP.LT.AND P0, PT, R27, UR4, !P4 ;  /* 0x000000041b007c0c */ /* 0x000fe2000e701270 */
[----:B0-----:R-:W-:Y:S01]  /*e6520*/  IMAD.WIDE R4, R26, 0x2, R16 ;  /* 0x000000021a047825 */ /* 0x001fe200078e0210 */
[----:B------:R-:W-:-:S11]  /*e6530*/  PRMT R6, R24, 0x7632, R6 ;  /* 0x0000763218067816 */ /* 0x000fd60000000006 */
[----:B------:R0:W-:Y:S04]  /*e6540*/  @P0 STG.E.U16 desc[UR60][R4.64], R24 ;  /* 0x0000001804000986 */ /* 0x0001e8000c10153c */
[----:B0-----:R-:W2:Y:S01]  /*e6550*/  LDL.LU R24, [R1+0x6fc] ;  /* 0x0006fc0001187983 */ /* 0x001ea20000300800 */
[----:B------:R-:W-:-:S03]  /*e6560*/  IMAD.WIDE R4, R26, 0x2, R14 ;  /* 0x000000021a047825 */ /* 0x000fc600078e020e */
[----:B------:R-:W2:Y:S01]  /*e6570*/  LDL.LU R26, [R1+0x1264] ;  /* 0x00126400011a7983 */ /* 0x000ea20000300800 */
[----:B------:R-:W-:-:S13]  /*e6580*/  ISETP.LT.AND P0, PT, R28, UR4, !P4 ;  /* 0x000000041c007c0c */ /* 0x000fda000e701270 */
[----:B------:R0:W-:Y:S01]  /*e6590*/  @P0 STG.E.U16 desc[UR60][R4.64], R6 ;  /* 0x0000000604000986 */ /* 0x0001e2000c10153c */
[----:B------:R-:W-:Y:S01]  /*e65a0*/  ISETP.LT.AND P0, PT, R27, UR4, !P5 ;  /* 0x000000041b007c0c */ /* 0x000fe2000ef01270 */
[----:B0-----:R-:W-:-:S12]  /*e65b0*/  IMAD.WIDE R4, R19, 0x2, R16 ;  /* 0x0000000213047825 */ /* 0x001fd800078e0210 */
[----:B------:R0:W-:Y:S01]  /*e65c0*/  @P0 STG.E.U16 desc[UR60][R4.64], R13 ;  /* 0x0000000d04000986 */ /* 0x0001e2000c10153c */
[----:B------:R-:W-:Y:S02]  /*e65d0*/  ISETP.LT.AND P0, PT, R28, UR4, !P5 ;  /* 0x000000041c007c0c */ /* 0x000fe4000ef01270 */
[C---:B------:R-:W-:Y:S02]  /*e65e0*/  LOP3.LUT P4, RZ, R2.reuse, 0x4, RZ, 0xc0, !PT ;  /* 0x0000000402ff7812 */ /* 0x040fe4000788c0ff */
[----:B------:R-:W-:Y:S02]  /*e65f0*/  LOP3.LUT P5, RZ, R2, 0x10, RZ, 0xc0, !PT ;  /* 0x0000001002ff7812 */ /* 0x000fe400078ac0ff */
[----:B------:R-:W-:Y:S01]  /*e6600*/  PRMT R2, R13, 0x7632, R2 ;  /* 0x000076320d027816 */ /* 0x000fe20000000002 */
[----:B0-----:R-:W-:-:S06]  /*e6610*/  IMAD.WIDE R4, R19, 0x2, R14 ;  /* 0x0000000213047825 */ /* 0x001fcc00078e020e */
        /* <DEDUP_REMOVED lines=20> */
[----:B0-----:R-:W-:-:S12]  /*e6760*/  IMAD.WIDE R4, R29, 0x2, R16 ;  /* 0x000000021d047825 */ /* 0x001fd800078e0210 */
[----:B------:R0:W-:Y:S01]  /*e6770*/  @P0 STG.E.U16 desc[UR60][R4.64], R24 ;  /* 0x0000001804000986 */ /* 0x0001e2000c10153c */
[----:B------:R-:W-:Y:S02]  /*e6780*/  ISETP.LT.AND P0, PT, R28, UR4, !P3 ;  /* 0x000000041c007c0c */ /* 0x000fe4000df01270 */
[----:B------:R-:W-:Y:S01]  /*e6790*/  PRMT R2, R24, 0x7632, R2 ;  /* 0x0000763218027816 */ /* 0x000fe20000000002 */
[----:B0-----:R-:W-:Y:S02]  /*e67a0*/  IMAD.WIDE R4, R29, 0x2, R14 ;  /* 0x000000021d047825 */ /* 0x001fe400078e020e */
        /* <DEDUP_REMOVED lines=8> */
[----:B------:R-:W2:Y:S04]  /*e6830*/  LDL.LU R19, [R1+0x704] ;  /* 0x0007040001137983 */ /* 0x000ea80000300800 */
[----:B------:R-:W2:Y:S01]  /*e6840*/  LDL.LU R26, [R1+0x1490] ;  /* 0x00149000011a7983 */ /* 0x000ea20000300800 */
[----:B------:R-:W-:-:S03]  /*e6850*/  ISETP.LT.AND P0, PT, R28, UR4, !P4 ;  /* 0x000000041c007c0c */ /* 0x000fc6000e701270 */
[----:B------:R-:W2:Y:S10]  /*e6860*/  LDL.LU R24, [R1+0x1274] ;  /* 0x0012740001187983 */ /* 0x000eb40000300800 */
[----:B------:R4:W-:Y:S01]  /*e6870*/  @P0 STG.E.U16 desc[UR60][R4.64], R2 ;  /* 0x0000000204000986 */ /* 0x0009e2000c10153c */
[----:B------:R-:W-:-:S02]  /*e6880*/  ISETP.LT.AND P0, PT, R27, UR4, !P5 ;  /* 0x000000041b007c0c */ /* 0x000fc4000ef01270 */
[C---:B------:R-:W-:Y:S02]  /*e6890*/  LOP3.LUT P6, RZ, R0.reuse, 0x40000000, RZ, 0xc0, !PT ;  /* 0x4000000000ff7812 */ /* 0x040fe400078cc0ff */
[----:B------:R-:W-:Y:S02]  /*e68a0*/  LOP3.LUT P2, RZ, R0, 0x20000000, RZ, 0xc0, !PT ;  /* 0x2000000000ff7812 */ /* 0x000fe4000784c0ff */
[----:B------:R-:W-:Y:S02]  /*e68b0*/  ISETP.LT.AND P1, PT, R28, UR4, !P6 ;  /* 0x000000041c007c0c */ /* 0x000fe4000f721270 */
[C---:B------:R-:W-:Y:S02]  /*e68c0*/  LOP3.LUT P3, RZ, R0.reuse, 0x4000000, RZ, 0xc0, !PT ;  /* 0x0400000000ff7812 */ /* 0x040fe4000786c0ff */
[----:B------:R-:W-:Y:S01]  /*e68d0*/  LOP3.LUT P4, RZ, R0, 0x1000000, RZ, 0xc0, !PT ;  /* 0x0100000000ff7812 */ /* 0x000fe2000788c0ff */
[----:B----4-:R-:W-:-:S05]  /*e68e0*/  IMAD.WIDE R4, R23, 0x2, R16 ;  /* 0x0000000217047825 */ /* 0x010fca00078e0210 */
[----:B---3--:R0:W-:Y:S01]  /*e68f0*/  @P0 STG.E.U16 desc[UR60][R4.64], R21 ;  /* 0x0000001504000986 */ /* 0x0081e2000c10153c */
[----:B------:R-:W-:Y:S02]  /*e6900*/  ISETP.LT.AND P0, PT, R28, UR4, !P5 ;  /* 0x000000041c007c0c */ /* 0x000fe4000ef01270 */
[----:B------:R-:W-:Y:S01]  /*e6910*/  PRMT R2, R21, 0x7632, R2 ;  /* 0x0000763215027816 */ /* 0x000fe20000000002 */
[----:B0-----:R-:W-:Y:S01]  /*e6920*/  IMAD.WIDE R4, R23, 0x2, R14 ;  /* 0x0000000217047825 */ /* 0x001fe200078e020e */
[----:B------:R-:W3:Y:S04]  /*e6930*/  LDL.LU R21, [R1+0x1498] ;  /* 0x0014980001157983 */ /* 0x000ee80000300800 */
[----:B------:R-:W4:Y:S04]  /*e6940*/  LDL.LU R12, [R1+0x1494] ;  /* 0x00149400010c7983 */ /* 0x000f280000300800 */
[----:B------:R-:W4:Y:S04]  /*e6950*/  LDL.LU R23, [R1+0x6d4] ;  /* 0x0006d40001177983 */ /* 0x000f280000300800 */
[----:B------:R2:W-:Y:S01]  /*e6960*/  @P0 STG.E.U16 desc[UR60][R4.64], R2 ;  /* 0x0000000204000986 */ /* 0x0005e2000c10153c */
[----:B------:R-:W-:-:S02]  /*e6970*/  ISETP.LT.AND P0, PT, R27, UR4, !P6 ;  /* 0x000000041b007c0c */ /* 0x000fc4000f701270 */
[C---:B------:R-:W-:Y:S02]  /*e6980*/  LOP3.LUT P5, RZ, R0.reuse, 0x400000, RZ, 0xc0, !PT ;  /* 0x0040000000ff7812 */ /* 0x040fe400078ac0ff */
        /* <DEDUP_REMOVED lines=9> */
[----:B0-----:R-:W-:-:S04]  /*e6a20*/  IMAD.WIDE R4, R29, 0x2, R16 ;  /* 0x000000021d047825 */ /* 0x001fc800078e0210 */
[----:B------:R-:W-:-:S08]  /*e6a30*/  VIADD R0, R3, 0x1b8 ;  /* 0x000001b803007836 */ /* 0x000fd00000000000 */
[----:B------:R0:W-:Y:S01]  /*e6a40*/  @P1 STG.E.U16 desc[UR60][R4.64], R19 ;  /* 0x0000001304001986 */ /* 0x0001e2000c10153c */
[----:B------:R-:W-:Y:S02]  /*e6a50*/  ISETP.GE.AND P1, PT, R0, UR44, PT ;  /* 0x0000002c00007c0c */ /* 0x000fe4000bf26270 */
[----:B------:R-:W-:Y:S02]  /*e6a60*/  R2UR UR44, R26 ;  /* 0x000000001a2c72ca */ /* 0x000fe400000e0000 */
[----:B------:R-:W2:Y:S01]  /*e6a70*/  LDL.LU R26, [R1+0x127c] ;  /* 0x00127c00011a7983 */ /* 0x000ea20000300800 */
[----:B------:R-:W-:-:S03]  /*e6a80*/  PRMT R0, R19, 0x7632, R0 ;  /* 0x0000763213007816 */ /* 0x000fc60000000000 */
[----:B------:R-:W2:Y:S01]  /*e6a90*/  LDL.LU R13, [R1+0x6d8] ;  /* 0x0006d800010d7983 */ /* 0x000ea20000300800 */
[----:B0-----:R-:W-:-:S03]  /*e6aa0*/  IMAD.WIDE R4, R29, 0x2, R14 ;  /* 0x000000021d047825 */ /* 0x001fc600078e020e */
[----:B------:R-:W2:Y:S04]  /*e6ab0*/  LDL.LU R19, [R1+0x14a0] ;  /* 0x0014a00001137983 */ /* 0x000ea80000300800 */
[----:B------:R-:W2:Y:S01]  /*e6ac0*/  LDL.LU R29, [R1+0x149c] ;  /* 0x00149c00011d7983 */ /* 0x000ea20000300800 */
[----:B------:R-:W-:-:S13]  /*e6ad0*/  ISETP.LT.AND P2, PT, R28, UR4, !P2 ;  /* 0x000000041c007c0c */ /* 0x000fda000d741270 */
[----:B------:R0:W-:Y:S01]  /*e6ae0*/  @P2 STG.E.U16 desc[UR60][R4.64], R0 ;  /* 0x0000000004002986 */ /* 0x0001e2000c10153c */
[----:B------:R-:W-:Y:S02]  /*e6af0*/  ISETP.LT.AND P2, PT, R27, UR4, !P3 ;  /* 0x000000041b007c0c */ /* 0x000fe4000df41270 */
[----:B------:R-:W-:Y:S01]  /*e6b00*/  ISETP.LT.AND P3, PT, R28, UR4, !P3 ;  /* 0x000000041c007c0c */ /* 0x000fe2000df61270 */
[----:B------:R-:W-:Y:S02]  /*e6b10*/  VIADD R2, R3, 0x1b7 ;  /* 0x000001b703027836 */ /* 0x000fe40000000000 */
[----:B0-----:R-:W-:-:S04]  /*e6b20*/  IMAD.WIDE R4, R24, 0x2, R16 ;  /* 0x0000000218047825 */ /* 0x001fc800078e0210 */
[----:B------:R-:W-:Y:S01]  /*e6b30*/  VIADD R0, R3, 0x1b9 ;  /* 0x000001b903007836 */ /* 0x000fe20000000000 */
[----:B------:R-:W-:Y:S02]  /*e6b40*/  ISETP.GE.AND P0, PT, R2, UR48, PT ;  /* 0x0000003002007c0c */ /* 0x000fe4000bf06270 */
[----:B---3--:R-:W-:Y:S02]  /*e6b50*/  R2UR UR48, R21 ;  /* 0x00000000153072ca */ /* 0x008fe400000e0000 */
[----:B------:R-:W3:Y:S04]  /*e6b60*/  LDL.LU R21, [R1+0x1280] ;  /* 0x0012800001157983 */ /* 0x000ee80000300800 */
[----:B----4-:R0:W-:Y:S01]  /*e6b70*/  @P2 STG.E.U16 desc[UR60][R4.64], R23 ;  /* 0x0000001704002986 */ /* 0x0101e2000c10153c */
[----:B------:R-:W-:-:S02]  /*e6b80*/  ISETP.GE.AND P2, PT, R0, UR46, PT ;  /* 0x0000002e00007c0c */ /* 0x000fc4000bf46270 */
[----:B------:R-:W-:Y:S01]  /*e6b90*/  PRMT R0, R23, 0x7632, R0 ;  /* 0x0000763217007816 */ /* 0x000fe20000000000 */
[----:B0-----:R-:W-:Y:S01]  /*e6ba0*/  IMAD.WIDE R4, R24, 0x2, R14 ;  /* 0x0000000218047825 */ /* 0x001fe200078e020e */
[----:B------:R-:W4:Y:S04]  /*e6bb0*/  LDL.LU R23, [R1+0x70c] ;  /* 0x00070c0001177983 */ /* 0x000f280000300800 */
[----:B------:R2:W-:Y:S01]  /*e6bc0*/  @P3 STG.E.U16 desc[UR60][R4.64], R0 ;  /* 0x0000000004003986 */ /* 0x0005e2000c10153c */
[----:B------:R-:W-:-:S03]  /*e6bd0*/  ISETP.LT.AND P3, PT, R27, UR4, !P4 ;  /* 0x000000041b007c0c */ /* 0x000fc6000e761270 */
[----:B------:R-:W4:Y:S01]  /*e6be0*/  LDL.LU R24, [R1+0x1284] ;  /* 0x0012840001187983 */ /* 0x000f220000300800 */
[----:B------:R-:W-:Y:S01]  /*e6bf0*/  ISETP.LT.AND P4, PT, R28, UR4, !P4 ;  /* 0x000000041c007c0c */ /* 0x000fe2000e781270 */
[----:B--2---:R-:W-:Y:S01]  /*e6c00*/  IMAD.WIDE R4, R25, 0x2, R16 ;  /* 0x0000000219047825 */ /* 0x004fe200078e0210 */
[----:B------:R-:W-:-:S07]  /*e6c10*/  PRMT R0, R20, 0x7632, R0 ;  /* 0x0000763214007816 */ /* 0x000fce0000000000 */
[----:B------:R0:W-:Y:S04]  /*e6c20*/  @P3 STG.E.U16 desc[UR60][R4.64], R20 ;  /* 0x0000001404003986 */ /* 0x0001e8000c10153c */
[----:B0-----:R-:W2:Y:S01]  /*e6c30*/  LDL.LU R20, [R1+0x14ac] ;  /* 0x0014ac0001147983 */ /* 0x001ea20000300800 */
[----:B------:R-:W-:Y:S01]  /*e6c40*/  ISETP.LT.AND P3, PT, R27, UR4, !P5 ;  /* 0x000000041b007c0c */ /* 0x000fe2000ef61270 */
[----:B------:R-:W-:Y:S02]  /*e6c50*/  IMAD.WIDE R4, R25, 0x2, R14 ;  /* 0x0000000219047825 */ /* 0x000fe400078e020e */
[----:B------:R-:W2:Y:S04]  /*e6c60*/  LDL.LU R25, [R1+0x6dc] ;  /* 0x0006dc0001197983 */ /* 0x000ea80000300800 */
[----:B------:R0:W-:Y:S02]  /*e6c70*/  @P4 STG.E.U16 desc[UR60][R4.64], R0 ;  /* 0x0000000004004986 */ /* 0x0001e4000c10153c */
[----:B0-----:R-:W-:-:S04]  /*e6c80*/  IMAD.WIDE R4, R26, 0x2, R16 ;  /* 0x000000021a047825 */ /* 0x001fc800078e0210 */
[----:B------:R-:W-:Y:S01]  /*e6c90*/  IMAD.WIDE R6, R26, 0x2, R14 ;  /* 0x000000021a067825 */ /* 0x000fe200078e020e */
[----:B------:R-:W-:Y:S01]  /*e6ca0*/  PRMT R0, R13, 0x7632, R0 ;  /* 0x000076320d007816 */ /* 0x000fe20000000000 */
[----:B------:R-:W2:Y:S04]  /*e6cb0*/  LDL.LU R26, [R1+0x1288] ;  /* 0x00128800011a7983 */ /* 0x000ea80000300800 */
[----:B------:R0:W-:Y:S01]  /*e6cc0*/  @P3 STG.E.U16 desc[UR60][R4.64], R13 ;  /* 0x0000000d04003986 */ /* 0x0001e2000c10153c */
[----:B------:R-:W-:-:S03]  /*e6cd0*/  R2UR UR50, R29 ;  /* 0x000000001d3272ca */ /* 0x000fc600000e0000 */
[----:B0-----:R-:W2:Y:S04]  /*e6ce0*/  LDL.LU R13, [R1+0x720] ;  /* 0x00072000010d7983 */ /* 0x001ea80000300800 */
[----:B------:R-:W2:Y:S01]  /*e6cf0*/  LDL.LU R29, [R1+0x14a4] ;  /* 0x0014a400011d7983 */ /* 0x000ea20000300800 */
[C---:B------:R-:W-:Y:S02]  /*e6d00*/  ISETP.LT.AND P5, PT, R28.reuse, UR4, !P5 ;  /* 0x000000041c007c0c */ /* 0x040fe4000efa1270 */
[----:B------:R-:W-:Y:S02]  /*e6d10*/  ISETP.LT.AND P4, PT, R27, UR4, !P6 ;  /* 0x000000041b007c0c */ /* 0x000fe4000f781270 */
[----:B------:R-:W-:Y:S01]  /*e6d20*/  ISETP.LT.AND P6, PT, R28, UR4, !P6 ;  /* 0x000000041c007c0c */ /* 0x000fe2000f7c1270 */
[----:B------:R-:W-:-:S08]  /*e6d30*/  VIADD R2, R3, 0x1ba ;  /* 0x000001ba03027836 */ /* 0x000fd00000000000 */
[----:B------:R4:W-:Y:S01]  /*e6d40*/  @P5 STG.E.U16 desc[UR60][R6.64], R0 ;  /* 0x0000000006005986 */ /* 0x0009e2000c10153c */
[----:B------:R-:W-:Y:S01]  /*e6d50*/  ISETP.GE.AND P3, PT, R2, UR44, PT ;  /* 0x0000002c02007c0c */ /* 0x000fe2000bf66270 */
[----:B------:R-:W-:Y:S01]  /*e6d60*/  VIADD R2, R3, 0x1bb ;  /* 0x000001bb03027836 */ /* 0x000fe20000000000 */
[----:B------:R-:W-:Y:S01]  /*e6d70*/  R2UR UR44, R19 ;  /* 0x00000000132c72ca */ /* 0x000fe200000e0000 */
[----:B---3--:R-:W-:Y:S01]  /*e6d80*/  IMAD.WIDE R4, R21, 0x2, R16 ;  /* 0x0000000215047825 */ /* 0x008fe200078e0210 */
[----:B----4-:R-:W-:-:S04]  /*e6d90*/  PRMT R0, R23, 0x7632, R0 ;  /* 0x0000763217007816 */ /* 0x010fc80000000000 */
[----:B------:R0:W-:Y:S01]  /*e6da0*/  @P4 STG.E.U16 desc[UR60][R4.64], R23 ;  /* 0x0000001704004986 */ /* 0x0001e2000c10153c */
[----:B------:R-:W-:Y:S01]  /*e6db0*/  ISETP.LT.AND P4, PT, R27, UR4, !P1 ;  /* 0x000000041b007c0c */ /* 0x000fe2000cf81270 */
[C---:B------:R-:W-:Y:S02]  /*e6dc0*/  IMAD.WIDE R6, R24.reuse, 0x2, R16 ;  /* 0x0000000218067825 */ /* 0x040fe400078e0210 */
[----:B0-----:R-:W3:Y:S02]  /*e6dd0*/  LDL.LU R23, [R1+0x128c] ;  /* 0x00128c0001177983 */ /* 0x001ee40000300800 */
[--C-:B------:R-:W-:Y:S02]  /*e6de0*/  IMAD.WIDE R4, R21, 0x2, R14.reuse ;  /* 0x0000000215047825 */ /* 0x100fe400078e020e */
[----:B------:R-:W4:Y:S02]  /*e6df0*/  LDL.LU R21, [R1+0x14a8] ;  /* 0x0014a80001157983 */ /* 0x000f240000300800 */
[----:B------:R-:W-:-:S02]  /*e6e00*/  IMAD.WIDE R8, R24, 0x2, R14 ;  /* 0x0000000218087825 */ /* 0x000fc400078e020e */
[----:B------:R-:W4:Y:S04]  /*e6e10*/  LDL.LU R19, [R1+0x730] ;  /* 0x0007300001137983 */ /* 0x000f280000300800 */
[----:B------:R-:W4:Y:S04]  /*e6e20*/  LDL.LU R24, [R1+0x1290] ;  /* 0x0012900001187983 */ /* 0x000f280000300800 */
[----:B------:R0:W-:Y:S01]  /*e6e30*/  @P6 STG.E.U16 desc[UR60][R4.64], R0 ;  /* 0x0000000004006986 */ /* 0x0001e2000c10153c */
[----:B------:R-:W-:Y:S02]  /*e6e40*/  ISETP.LT.AND P6, PT, R28, UR4, !P1 ;  /* 0x000000041c007c0c */ /* 0x000fe4000cfc1270 */
[----:B------:R-:W-:-:S02]  /*e6e50*/  ISETP.GE.AND P1, PT, R2, UR48, PT ;  /* 0x0000003002007c0c */ /* 0x000fc4000bf26270 */
[----:B------:R-:W-:Y:S02]  /*e6e60*/  ISETP.LT.AND P5, PT, R27, UR4, !P0 ;  /* 0x000000041b007c0c */ /* 0x000fe4000c7a1270 */
[----:B------:R-:W-:Y:S02]  /*e6e70*/  ISETP.LT.AND P0, PT, R28, UR4, !P0 ;  /* 0x000000041c007c0c */ /* 0x000fe4000c701270 */
[----:B------:R-:W-:Y:S01]  /*e6e80*/  R2UR UR46, R12 ;  /* 0x000000000c2e72ca */ /* 0x000fe200000e0000 */
[----:B0-----:R-:W-:Y:S01]  /*e6e90*/  VIADD R0, R3, 0x1bc ;  /* 0x000001bc03007836 */ /* 0x001fe20000000000 */
[----:B--2---:R-:W-:Y:S02]  /*e6ea0*/  R2UR UR48, R20 ;  /* 0x00000000143072ca */ /* 0x004fe400000e0000 */
[----:B------:R-:W2:Y:S01]  /*e6eb0*/  LDL.LU R20, [R1+0x724] ;  /* 0x0007240001147983 */ /* 0x000ea20000300800 */
[----:B------:R-:W-:-:S04]  /*e6ec0*/  PRMT R10, R25, 0x7632, R10 ;  /* 0x00007632190a7816 */ /* 0x000fc8000000000a */
[----:B------:R0:W-:Y:S04]  /*e6ed0*/  @P5 STG.E.U16 desc[UR60][R6.64], R25 ;  /* 0x0000001906005986 */ /* 0x0001e8000c10153c */
[----:B------:R-:W-:Y:S01]  /*e6ee0*/  @P0 STG.E.U16 desc[UR60][R8.64], R10 ;  /* 0x0000000a08000986 */ /* 0x000fe2000c10153c */
[----:B------:R-:W-:-:S03]  /*e6ef0*/  ISETP.GE.AND P0, PT, R0, UR46, PT ;  /* 0x0000002e00007c0c */ /* 0x000fc6000bf06270 */
[----:B0-----:R-:W2:Y:S01]  /*e6f00*/  LDL.LU R25, [R1+0x1294] ;  /* 0x0012940001197983 */ /* 0x001ea20000300800 */
[----:B------:R-:W-:-:S04]  /*e6f10*/  IMAD.WIDE R4, R26, 0x2, R16 ;  /* 0x000000021a047825 */ /* 0x000fc800078e0210 */
[----:B------:R-:W-:Y:S02]  /*e6f20*/  IMAD.WIDE R6, R26, 0x2, R14 ;  /* 0x000000021a067825 */ /* 0x000fe400078e020e */
[----:B------:R-:W2:Y:S01]  /*e6f30*/  LDL.LU R26, [R1+0x734] ;  /* 0x00073400011a7983 */ /* 0x000ea20000300800 */
[----:B------:R-:W-:-:S03]  /*e6f40*/  R2UR UR46, R29 ;  /* 0x000000001d2e72ca */ /* 0x000fc600000e0000 */
[----:B------:R-:W2:Y:S01]  /*e6f50*/  LDL.LU R29, [R1+0x1298] ;  /* 0x00129800011d7983 */ /* 0x000ea20000300800 */
[----:B------:R-:W-:Y:S02]  /*e6f60*/  ISETP.LT.AND P5, PT, R27, UR4, !P2 ;  /* 0x000000041b007c0c */ /* 0x000fe4000d7a1270 */
[----:B------:R-:W-:Y:S01]  /*e6f70*/  PRMT R2, R13, 0x7632, R2 ;  /* 0x000076320d027816 */ /* 0x000fe20000000002 */
[----:B------:R-:W-:Y:S01]  /*e6f80*/  @P4 STG.E.U16 desc[UR60][R4.64], R13 ;  /* 0x0000000d04004986 */ /* 0x000fe2000c10153c */
[----:B------:R-:W-:Y:S01]  /*e6f90*/  ISETP.LT.AND P2, PT, R28, UR4, !P2 ;  /* 0x000000041c007c0c */ /* 0x000fe2000d741270 */
[----:B------:R-:W-:Y:S02]  /*e6fa0*/  VIADD R0, R3, 0x1bd ;  /* 0x000001bd03007836 */ /* 0x000fe40000000000 */
[----:B------:R3:W-:Y:S01]  /*e6fb0*/  @P6 STG.E.U16 desc[UR60][R6.64], R2 ;  /* 0x0000000206006986 */ /* 0x0007e2000c10153c */
[----:B------:R-:W-:Y:S02]  /*e6fc0*/  ISETP.LT.AND P6, PT, R27, UR4, !P3 ;  /* 0x000000041b007c0c */ /* 0x000fe4000dfc1270 */
[----:B------:R-:W-:Y:S01]  /*e6fd0*/  ISETP.GE.AND P4, PT, R0, UR44, PT ;  /* 0x0000002c00007c0c */ /* 0x000fe2000bf86270 */
[----:B------:R-:W-:Y:S01]  /*e6fe0*/  VIADD R0, R3, 0x1be ;  /* 0x000001be03007836 */ /* 0x000fe20000000000 */
[----:B------:R-:W-:Y:S01]  /*e6ff0*/  ISETP.LT.AND P3, PT, R28, UR4, !P3 ;  /* 0x000000041c007c0c */ /* 0x000fe2000df61270 */
[----:B---3--:R-:W-:Y:S01]  /*e7000*/  IMAD.WIDE R6, R23, 0x2, R16 ;  /* 0x0000000217067825 */ /* 0x008fe200078e0210 */
[----:B----4-:R-:W-:-:S03]  /*e7010*/  R2UR UR44, R21 ;  /* 0x00000000152c72ca */ /* 0x010fc600000e0000 */
[----:B------:R-:W-:Y:S01]  /*e7020*/  IMAD.WIDE R4, R23, 0x2, R14 ;  /* 0x0000000217047825 */ /* 0x000fe200078e020e */
[----:B------:R-:W3:Y:S01]  /*e7030*/  LDL.LU R21, [R1+0x728] ;  /* 0x0007280001157983 */ /* 0x000ee20000300800 */
[----:B------:R-:W-:-:S03]  /*e7040*/  PRMT R2, R19, 0x7632, R2 ;  /* 0x0000763213027816 */ /* 0x000fc60000000002 */
[----:B------:R0:W-:Y:S01]  /*e7050*/  @P5 STG.E.U16 desc[UR60][R6.64], R19 ;  /* 0x0000001306005986 */ /* 0x0001e2000c10153c */
[----:B------:R-:W-:-:S03]  /*e7060*/  ISETP.GE.AND P5, PT, R0, UR50, PT ;  /* 0x0000003200007c0c */ /* 0x000fc6000bfa6270 */
[----:B------:R-:W4:Y:S04]  /*e7070*/  LDL.LU R23, [R1+0x129c] ;  /* 0x00129c0001177983 */ /* 0x000f280000300800 */
[----:B------:R1:W-:Y:S01]  /*e7080*/  @P2 STG.E.U16 desc[UR60][R4.64], R2 ;  /* 0x0000000204002986 */ /* 0x0003e2000c10153c */
[----:B0-----:R-:W-:-:S03]  /*e7090*/  IMAD.WIDE R6, R24, 0x2, R16 ;  /* 0x0000000218067825 */ /* 0x001fc600078e0210 */
[----:B------:R-:W4:Y:S01]  /*e70a0*/  LDL.LU R19, [R1+0x738] ;  /* 0x0007380001137983 */ /* 0x000f220000300800 */
[----:B-1----:R-:W-:Y:S01]  /*e70b0*/  IMAD.WIDE R4, R24, 0x2, R14 ;  /* 0x0000000218047825 */ /* 0x002fe200078e020e */
[----:B------:R-:W-:Y:S02]  /*e70c0*/  ISETP.LT.AND P2, PT, R27, UR4, !P1 ;  /* 0x000000041b007c0c */ /* 0x000fe4000cf41270 */
[----:B--2---:R0:W-:Y:S01]  /*e70d0*/  @P6 STG.E.U16 desc[UR60][R6.64], R20 ;  /* 0x0000001406006986 */ /* 0x0041e2000c10153c */
[----:B------:R-:W-:-:S03]  /*e70e0*/  PRMT R0, R20, 0x7632, R0 ;  /* 0x0000763214007816 */ /* 0x000fc60000000000 */
[----:B0-----:R-:W2:Y:S04]  /*e70f0*/  LDL.LU R20, [R1+0x72c] ;  /* 0x00072c0001147983 */ /* 0x001ea80000300800 */
[----:B------:R-:W2:Y:S01]  /*e7100*/  LDL.LU R24, [R1+0x12a0] ;  /* 0x0012a00001187983 */ /* 0x000ea20000300800 */
[----:B------:R-:W-:-:S04]  /*e7110*/  IMAD.WIDE R6, R25, 0x2, R16 ;  /* 0x0000000219067825 */ /* 0x000fc800078e0210 */
[----:B------:R-:W-:Y:S02]  /*e7120*/  IMAD.WIDE R8, R25, 0x2, R14 ;  /* 0x0000000219087825 */ /* 0x000fe400078e020e */
[----:B------:R-:W2:Y:S04]  /*e7130*/  LDL.LU R25, [R1+0x12a4] ;  /* 0x0012a40001197983 */ /* 0x000ea80000300800 */
[----:B------:R-:W-:Y:S01]  /*e7140*/  @P3 STG.E.U16 desc[UR60][R4.64], R0 ;  /* 0x0000000004003986 */ /* 0x000fe2000c10153c */
[----:B------:R-:W-:-:S03]  /*e7150*/  PRMT R10, R26, 0x7632, R10 ;  /* 0x000076321a0a7816 */ /* 0x000fc6000000000a */
[----:B------:R0:W-:Y:S04]  /*e7160*/  @P2 STG.E.U16 desc[UR60][R6.64], R26 ;  /* 0x0000001a06002986 */ /* 0x0001e8000c10153c */
[----:B0-----:R-:W2:Y:S01]  /*e7170*/  LDL.LU R26, [R1+0x73c] ;  /* 0x00073c00011a7983 */ /* 0x001ea20000300800 */
[----:B------:R-:W-:-:S04]  /*e7180*/  IMAD.WIDE R4, R29, 0x2, R16 ;  /* 0x000000021d047825 */ /* 0x000fc800078e0210 */
[----:B------:R-:W-:Y:S02]  /*e7190*/  IMAD.WIDE R6, R29, 0x2, R14 ;  /* 0x000000021d067825 */ /* 0x000fe400078e020e */
[----:B------:R-:W2:Y:S01]  /*e71a0*/  LDL.LU R29, [R1+0x12a8] ;  /* 0x0012a800011d7983 */ /* 0x000ea20000300800 */
[C---:B------:R-:W-:Y:S02]  /*e71b0*/  ISETP.LT.AND P1, PT, R28.reuse, UR4, !P1 ;  /* 0x000000041c007c0c */ /* 0x040fe4000cf21270 */
[----:B------:R-:W-:Y:S02]  /*e71c0*/  ISETP.LT.AND P6, PT, R27, UR4, !P0 ;  /* 0x000000041b007c0c */ /* 0x000fe4000c7c1270 */
[C---:B------:R-:W-:Y:S01]  /*e71d0*/  ISETP.LT.AND P3, PT, R28.reuse, UR4, !P0 ;  /* 0x000000041c007c0c */ /* 0x040fe2000c761270 */
[----:B------:R-:W-:Y:S01]  /*e71e0*/  VIADD R2, R3, 0x1bf ;  /* 0x000001bf03027836 */ /* 0x000fe20000000000 */
[----:B------:R-:W-:Y:S01]  /*e71f0*/  ISETP.LT.AND P2, PT, R27, UR4, !P4 ;  /* 0x000000041b007c0c */ /* 0x000fe2000e741270 */
[----:B------:R-:W-:Y:S01]  /*e7200*/  VIADD R0, R3, 0x1c0 ;  /* 0x000001c003007836 */ /* 0x000fe20000000000 */
[----:B------:R-:W-:-:S02]  /*e7210*/  ISETP.LT.AND P4, PT, R28, UR4, !P4 ;  /* 0x000000041c007c0c */ /* 0x000fc4000e781270 */
[----:B------:R-:W-:-:S03]  /*e7220*/  ISETP.GE.AND P0, PT, R2, UR48, PT ;  /* 0x0000003002007c0c */ /* 0x000fc6000bf06270 */
[----:B------:R-:W-:Y:S01]  /*e7230*/  @P1 STG.E.U16 desc[UR60][R8.64], R10 ;  /* 0x0000000a08001986 */ /* 0x000fe2000c10153c */
[----:B------:R-:W-:Y:S01]  /*e7240*/  ISETP.GE.AND P1, PT, R0, UR46, PT ;  /* 0x0000002e00007c0c */ /* 0x000fe2000bf26270 */
[----:B------:R-:W-:Y:S02]  /*e7250*/  VIADD R0, R3, 0x1c1 ;  /* 0x000001c103007836 */ /* 0x000fe40000000000 */
[----:B---3--:R4:W-:Y:S01]  /*e7260*/  @P6 STG.E.U16 desc[UR60][R4.64], R21 ;  /* 0x0000001504006986 */ /* 0x0089e2000c10153c */
[----:B------:R-:W-:Y:S02]  /*e7270*/  PRMT R2, R21, 0x7632, R2 ;  /* 0x0000763215027816 */ /* 0x000fe40000000002 */
[----:B------:R-:W-:-:S03]  /*e7280*/  ISETP.LT.AND P6, PT, R27, UR4, !P5 ;  /* 0x000000041b007c0c */ /* 0x000fc6000efc1270 */
[----:B------:R0:W-:Y:S01]  /*e7290*/  @P3 STG.E.U16 desc[UR60][R6.64], R2 ;  /* 0x0000000206003986 */ /* 0x0001e2000c10153c */
[----:B------:R-:W-:Y:S01]  /*e72a0*/  ISETP.GE.AND P3, PT, R0, UR44, PT ;  /* 0x0000002c00007c0c */ /* 0x000fe2000bf66270 */
[----:B----4-:R-:W-:Y:S02]  /*e72b0*/  IMAD.WIDE R4, R23, 0x2, R16 ;  /* 0x0000000217047825 */ /* 0x010fe400078e0210 */
[----:B------:R-:W3:Y:S01]  /*e72c0*/  LDL.LU R21, [R1+0x740] ;  /* 0x0007400001157983 */ /* 0x000ee20000300800 */
[----:B------:R-:W-:Y:S01]  /*e72d0*/  PRMT R0, R19, 0x7632, R0 ;  /* 0x0000763213007816 */ /* 0x000fe20000000000 */
[----:B0-----:R-:W-:Y:S02]  /*e72e0*/  IMAD.WIDE R6, R23, 0x2, R14 ;  /* 0x0000000217067825 */ /* 0x001fe400078e020e */
[----:B------:R0:W-:Y:S04]  /*e72f0*/  @P2 STG.E.U16 desc[UR60][R4.64], R19 ;  /* 0x0000001304002986 */ /* 0x0001e8000c10153c */
[----:B------:R-:W4:Y:S04]  /*e7300*/  LDL.LU R23, [R1+0x12ac] ;  /* 0x0012ac0001177983 */ /* 0x000f280000300800 */
[----:B------:R1:W-:Y:S04]  /*e7310*/  @P4 STG.E.U16 desc[UR60][R6.64], R0 ;  /* 0x0000000006004986 */ /* 0x0003e8000c10153c */
[----:B0-----:R-:W4:Y:S01]  /*e7320*/  LDL.LU R19, [R1+0x710] ;  /* 0x0007100001137983 */ /* 0x001f220000300800 */
[----:B------:R-:W-:-:S02]  /*e7330*/  ISETP.LT.AND P5, PT, R28, UR4, !P5 ;  /* 0x000000041c007c0c */ /* 0x000fc4000efa1270 */
[----:B------:R-:W-:Y:S01]  /*e7340*/  ISETP.LT.AND P4, PT, R27, UR4, !P0 ;  /* 0x000000041b007c0c */ /* 0x000fe2000c781270 */
[----:B--2---:R-:W-:-:S05]  /*e7350*/  IMAD.WIDE R4, R24, 0x2, R16 ;  /* 0x0000000218047825 */ /* 0x004fca00078e0210 */
[----:B------:R0:W-:Y:S01]  /*e7360*/  @P6 STG.E.U16 desc[UR60][R4.64], R20 ;  /* 0x0000001404006986 */ /* 0x0001e2000c10153c */
[----:B-1----:R-:W-:Y:S01]  /*e7370*/  PRMT R0, R20, 0x7632, R0 ;  /* 0x0000763214007816 */ /* 0x002fe20000000000 */
[----:B0-----:R-:W-:Y:S02]  /*e7380*/  IMAD.WIDE R4, R24, 0x2, R14 ;  /* 0x0000000218047825 */ /* 0x001fe400078e020e */
[----:B------:R-:W2:Y:S04]  /*e7390*/  LDL.LU R24, [R1+0x12b0] ;  /* 0x0012b00001187983 */ /* 0x000ea80000300800 */
[----:B------:R-:W2:Y:S01]  /*e73a0*/  LDL.LU R20, [R1+0x744] ;  /* 0x0007440001147983 */ /* 0x000ea20000300800 */
[----:B------:R-:W-:-:S04]  /*e73b0*/  IMAD.WIDE R6, R25, 0x2, R16 ;  /* 0x0000000219067825 */ /* 0x000fc800078e0210 */
[----:B------:R-:W-:Y:S02]  /*e73c0*/  IMAD.WIDE R8, R25, 0x2, R14 ;  /* 0x0000000219087825 */ /* 0x000fe400078e020e */
[----:B------:R-:W2:Y:S04]  /*e73d0*/  LDL.LU R25, [R1+0x12b4] ;  /* 0x0012b40001197983 */ /* 0x000ea80000300800 */
[----:B------:R0:W-:Y:S01]  /*e73e0*/  @P5 STG.E.U16 desc[UR60][R4.64], R0 ;  /* 0x0000000004005986 */ /* 0x0001e2000c10153c */
[----:B------:R-:W-:-:S03]  /*e73f0*/  PRMT R10, R26, 0x7632, R10 ;  /* 0x000076321a0a7816 */ /* 0x000fc6000000000a */
[----:B------:R1:W-:Y:S01]  /*e7400*/  @P4 STG.E.U16 desc[UR60][R6.64], R26 ;  /* 0x0000001a06004986 */ /* 0x0003e2000c10153c */
[----:B0-----:R-:W-:-:S04]  /*e7410*/  IMAD.WIDE R4, R29, 0x2, R16 ;  /* 0x000000021d047825 */ /* 0x001fc800078e0210 */
[----:B-1----:R-:W-:Y:S01]  /*e7420*/  IMAD.WIDE R6, R29, 0x2, R14 ;  /* 0x000000021d067825 */ /* 0x002fe200078e020e */
[----:B------:R-:W2:Y:S04]  /*e7430*/  LDL.LU R26, [R1+0x714] ;  /* 0x00071400011a7983 */ /* 0x000ea80000300800 */
[----:B------:R-:W2:Y:S01]  /*e7440*/  LDL.LU R29, [R1+0x12b8] ;  /* 0x0012b800011d7983 */ /* 0x000ea20000300800 */
[C---:B------:R-:W-:Y:S01]  /*e7450*/  ISETP.LT.AND P0, PT, R28.reuse, UR4, !P0 ;  /* 0x000000041c007c0c */ /* 0x040fe2000c701270 */
[----:B------:R-:W-:Y:S01]  /*e7460*/  VIADD R2, R3, 0x1ce ;  /* 0x000001ce03027836 */ /* 0x000fe20000000000 */
[----:B------:R-:W-:Y:S02]  /*e7470*/  ISETP.LT.AND P6, PT, R27, UR4, !P1 ;  /* 0x000000041b007c0c */ /* 0x000fe4000cfc1270 */
[----:B------:R-:W-:-:S02]  /*e7480*/  ISETP.LT.AND P5, PT, R28, UR4, !P1 ;  /* 0x000000041c007c0c */ /* 0x000fc4000cfa1270 */
[----:B------:R-:W-:Y:S01]  /*e7490*/  ISETP.GE.AND P2, PT, R2, UR42, PT ;  /* 0x0000002a02007c0c */ /* 0x000fe2000bf46270 */
[C---:B------:R-:W-:Y:S02]  /*e74a0*/  VIADD R2, R3.reuse, 0x1cf ;  /* 0x000001cf03027836 */ /* 0x040fe40000000000 */
[----:B------:R-:W-:Y:S01]  /*e74b0*/  VIADD R0, R3, 0x1c2 ;  /* 0x000001c203007836 */ /* 0x000fe20000000000 */
[----:B------:R-:W-:Y:S02]  /*e74c0*/  ISETP.LT.AND P4, PT, R27, UR4, !P3 ;  /* 0x000000041b007c0c */ /* 0x000fe4000df81270 */
[----:B------:R-:W-:Y:S01]  /*e74d0*/  ISETP.GE.AND P1, PT, R2, UR40, PT ;  /* 0x0000002802007c0c */ /* 0x000fe2000bf26270 */
[----:B------:R-:W-:Y:S01]  /*e74e0*/  @P0 STG.E.U16 desc[UR60][R8.64], R10 ;  /* 0x0000000a08000986 */ /* 0x000fe2000c10153c */
[----:B------:R-:W-:Y:S02]  /*e74f0*/  ISETP.GE.AND P0, PT, R0, UR38, PT ;  /* 0x0000002600007c0c */ /* 0x000fe4000bf06270 */
[----:B------:R-:W-:Y:S01]  /*e7500*/  ISETP.LT.AND P3, PT, R28, UR4, !P3 ;  /* 0x000000041c007c0c */ /* 0x000fe2000df61270 */
[----:B------:R-:W-:Y:S01]  /*e7510*/  VIADD R0, R3, 0x1c3 ;  /* 0x000001c303007836 */ /* 0x000fe20000000000 */
[----:B---3--:R-:W-:Y:S01]  /*e7520*/  PRMT R2, R21, 0x7632, R2 ;  /* 0x0000763215027816 */ /* 0x008fe20000000002 */
[----:B------:R0:W-:Y:S01]  /*e7530*/  @P6 STG.E.U16 desc[UR60][R4.64], R21 ;  /* 0x0000001504006986 */ /* 0x0001e2000c10153c */
[----:B------:R-:W-:-:S03]  /*e7540*/  ISETP.LT.AND P6, PT, R27, UR4, !P0 ;  /* 0x000000041b007c0c */ /* 0x000fc6000c7c1270 */
[----:B------:R4:W-:Y:S01]  /*e7550*/  @P5 STG.E.U16 desc[UR60][R6.64], R2 ;  /* 0x0000000206005986 */ /* 0x0009e2000c10153c */
[----:B------:R-:W-:Y:S01]  /*e7560*/  ISETP.GE.AND P5, PT, R0, UR36, PT ;  /* 0x0000002400007c0c */ /* 0x000fe2000bfa6270 */
[----:B------:R-:W-:Y:S02]  /*e7570*/  VIADD R0, R3, 0x1c4 ;  /* 0x000001c403007836 */ /* 0x000fe40000000000 */
[----:B0-----:R-:W3:Y:S01]  /*e7580*/  LDL.LU R21, [R1+0x748] ;  /* 0x0007480001157983 */ /* 0x001ee20000300800 */
[----:B----4-:R-:W-:Y:S01]  /*e7590*/  IMAD.WIDE R6, R23, 0x2, R16 ;  /* 0x0000000217067825 */ /* 0x010fe200078e0210 */
[----:B------:R-:W-:-:S03]  /*e75a0*/  PRMT R2, R19, 0x7632, R2 ;  /* 0x0000763213027816 */ /* 0x000fc60000000002 */
[----:B------:R-:W-:Y:S01]  /*e75b0*/  IMAD.WIDE R4, R23, 0x2, R14 ;  /* 0x0000000217047825 */ /* 0x000fe200078e020e */
[----:B------:R0:W-:Y:S01]  /*e75c0*/  @P4 STG.E.U16 desc[UR60][R6.64], R19 ;  /* 0x0000001306004986 */ /* 0x0001e2000c10153c */
[----:B------:R-:W-:-:S03]  /*e75d0*/  ISETP.GE.AND P4, PT, R0, UR34, PT ;  /* 0x0000002200007c0c */ /* 0x000fc6000bf86270 */
[----:B------:R-:W4:Y:S04]  /*e75e0*/  LDL.LU R23, [R1+0x12bc] ;  /* 0x0012bc0001177983 */ /* 0x000f280000300800 */
[----:B------:R1:W-:Y:S04]  /*e75f0*/  @P3 STG.E.U16 desc[UR60][R4.64], R2 ;  /* 0x0000000204003986 */ /* 0x0003e8000c10153c */
[----:B0-----:R-:W4:Y:S01]  /*e7600*/  LDL.LU R19, [R1+0x718] ;  /* 0x0007180001137983 */ /* 0x001f220000300800 */
[----:B------:R-:W-:Y:S02]  /*e7610*/  ISETP.LT.AND P0, PT, R28, UR4, !P0 ;  /* 0x000000041c007c0c */ /* 0x000fe4000c701270 */
[----:B------:R-:W-:Y:S01]  /*e7620*/  ISETP.LT.AND P3, PT, R27, UR4, !P5 ;  /* 0x000000041b007c0c */ /* 0x000fe2000ef61270 */
[----:B--2---:R-:W-:Y:S01]  /*e7630*/  IMAD.WIDE R6, R24, 0x2, R16 ;  /* 0x0000000218067825 */ /* 0x004fe200078e0210 */
[----:B------:R-:W-:-:S04]  /*e7640*/  PRMT R0, R20, 0x7632, R0 ;  /* 0x0000763214007816 */ /* 0x000fc80000000000 */
[----:B------:R0:W-:Y:S01]  /*e7650*/  @P6 STG.E.U16 desc[UR60][R6.64], R20 ;  /* 0x0000001406006986 */ /* 0x0001e2000c10153c */
[----:B-1----:R-:W-:-:S03]  /*e7660*/  IMAD.WIDE R4, R24, 0x2, R14 ;  /* 0x0000000218047825 */ /* 0x002fc600078e020e */
[----:B0-----:R-:W2:Y:S04]  /*e7670*/  LDL.LU R20, [R1+0x74c] ;  /* 0x00074c0001147983 */ /* 0x001ea80000300800 */
        /* <DEDUP_REMOVED lines=13> */
[----:B------:R-:W-:Y:S01]  /*e7750*/  ISETP.LT.AND P6, PT, R27, UR4, !P4 ;  /* 0x000000041b007c0c */ /* 0x000fe2000e7c1270 */
[----:B------:R-:W-:Y:S01]  /*e7760*/  VIADD R0, R3, 0x1c6 ;  /* 0x000001c603007836 */ /* 0x000fe20000000000 */
[----:B------:R-:W-:-:S02]  /*e7770*/  ISETP.LT.AND P4, PT, R28, UR4, !P4 ;  /* 0x000000041c007c0c */ /* 0x000fc4000e781270 */
[----:B------:R-:W-:Y:S02]  /*e7780*/  ISETP.GE.AND P0, PT, R2, UR32, PT ;  /* 0x0000002002007c0c */ /* 0x000fe4000bf06270 */
[----:B------:R-:W-:-:S05]  /*e7790*/  ISETP.GE.AND P3, PT, R0, UR30, PT ;  /* 0x0000001e00007c0c */ /* 0x000fca000bf66270 */
[----:B------:R-:W-:Y:S01]  /*e77a0*/  @P5 STG.E.U16 desc[UR60][R8.64], R10 ;  /* 0x0000000a08005986 */ /* 0x000fe2000c10153c */
[----:B------:R-:W-:Y:S02]  /*e77b0*/  ISETP.LT.AND P5, PT, R27, UR4, !P0 ;  /* 0x000000041b007c0c */ /* 0x000fe4000c7a1270 */
[----:B------:R-:W-:Y:S01]  /*e77c0*/  ISETP.LT.AND P0, PT, R28, UR4, !P0 ;  /* 0x000000041c007c0c */ /* 0x000fe2000c701270 */
[----:B------:R-:W-:Y:S01]  /*e77d0*/  VIADD R0, R3, 0x1c8 ;  /* 0x000001c803007836 */ /* 0x000fe20000000000 */
[----:B---3--:R0:W-:Y:S01]  /*e77e0*/  @P6 STG.E.U16 desc[UR60][R4.64], R21 ;  /* 0x0000001504006986 */ /* 0x0081e2000c10153c */
[----:B------:R-:W-:Y:S02]  /*e77f0*/  PRMT R2, R21, 0x7632, R2 ;  /* 0x0000763215027816 */ /* 0x000fe40000000002 */
[----:B------:R-:W-:-:S03]  /*e7800*/  ISETP.LT.AND P6, PT, R27, UR4, !P3 ;  /* 0x000000041b007c0c */ /* 0x000fc6000dfc1270 */
[----:B------:R1:W-:Y:S01]  /*e7810*/  @P4 STG.E.U16 desc[UR60][R6.64], R2 ;  /* 0x0000000206004986 */ /* 0x0003e2000c10153c */
[----:B------:R-:W-:-:S03]  /*e7820*/  ISETP.GE.AND P4, PT, R0, UR28, PT ;  /* 0x0000001c00007c0c */ /* 0x000fc6000bf86270 */
[----:B0-----:R-:W3:Y:S01]  /*e7830*/  LDL.LU R21, [R1+0x760] ;  /* 0x0007600001157983 */ /* 0x001ee20000300800 */
[----:B----4-:R-:W-:-:S04]  /*e7840*/  IMAD.WIDE R4, R23, 0x2, R16 ;  /* 0x0000000217047825 */ /* 0x010fc800078e0210 */
[----:B-1----:R-:W-:Y:S02]  /*e7850*/  IMAD.WIDE R6, R23, 0x2, R14 ;  /* 0x0000000217067825 */ /* 0x002fe400078e020e */
[----:B------:R-:W4:Y:S01]  /*e7860*/  LDL.LU R23, [R1+0x12cc] ;  /* 0x0012cc0001177983 */ /* 0x000f220000300800 */
[----:B------:R-:W-:-:S03]  /*e7870*/  PRMT R0, R19, 0x7632, R0 ;  /* 0x0000763213007816 */ /* 0x000fc60000000000 */
[----:B------:R0:W-:Y:S04]  /*e7880*/  @P5 STG.E.U16 desc[UR60][R4.64], R19 ;  /* 0x0000001304005986 */ /* 0x0001e8000c10153c */
[----:B------:R1:W-:Y:S04]  /*e7890*/  @P0 STG.E.U16 desc[UR60][R6.64], R0 ;  /* 0x0000000006000986 */ /* 0x0003e8000c10153c */
[----:B0-----:R-:W4:Y:S01]  /*e78a0*/  LDL.LU R19, [R1+0x770] ;  /* 0x0007700001137983 */ /* 0x001f220000300800 */
[----:B------:R-:W-:Y:S01]  /*e78b0*/  VIADD R2, R3, 0x1c7 ;  /* 0x000001c703027836 */ /* 0x000fe20000000000 */
[----:B------:R-:W-:-:S04]  /*e78c0*/  ISETP.LT.AND P3, PT, R28, UR4, !P3 ;  /* 0x000000041c007c0c */ /* 0x000fc8000df61270 */
[----:B------:R-:W-:-:S04]  /*e78d0*/  ISETP.GE.AND P5, PT, R2, UR26, PT ;  /* 0x0000001a02007c0c */ /* 0x000fc8000bfa6270 */
        /* <DEDUP_REMOVED lines=20> */
[----:B------:R-:W-:Y:S01]  /*e7a20*/  ISETP.LT.AND P4, PT, R28, UR4, !P4 ;  /* 0x000000041c007c0c */ /* 0x000fe2000e781270 */
[----:B------:R-:W-:Y:S01]  /*e7a30*/  VIADD R0, R3, 0x1ca ;  /* 0x000001ca03007836 */ /* 0x000fe20000000000 */
[----:B------:R-:W-:-:S04]  /*e7a40*/  ISETP.GE.AND P3, PT, R2, UR24, PT ;  /* 0x0000001802007c0c */ /* 0x000fc8000bf66270 */
[----:B------:R-:W-:-:S03]  /*e7a50*/  ISETP.GE.AND P0, PT, R0, UR22, PT ;  /* 0x0000001600007c0c */ /* 0x000fc6000bf06270 */
[----:B------:R-:W-:Y:S01]  /*e7a60*/  @P5 STG.E.U16 desc[UR60][R8.64], R10 ;  /* 0x0000000a08005986 */ /* 0x000fe2000c10153c */
[----:B------:R-:W-:Y:S02]  /*e7a70*/  ISETP.LT.AND P5, PT, R27, UR4, !P3 ;  /* 0x000000041b007c0c */ /* 0x000fe4000dfa1270 */
        /* <DEDUP_REMOVED lines=9> */
[----:B----4-:R-:W-:-:S04]  /*e7b10*/  IMAD.WIDE R6, R23, 0x2, R16 ;  /* 0x0000000217067825 */ /* 0x010fc800078e0210 */
[----:B------:R-:W-:Y:S02]  /*e7b20*/  IMAD.WIDE R4, R23, 0x2, R14 ;  /* 0x0000000217047825 */ /* 0x000fe400078e020e */
[----:B------:R-:W4:Y:S01]  /*e7b30*/  LDL.LU R23, [R1+0x12dc] ;  /* 0x0012dc0001177983 */ /* 0x000f220000300800 */
[----:B------:R-:W-:-:S03]  /*e7b40*/  PRMT R2, R19, 0x7632, R2 ;  /* 0x0000763213027816 */ /* 0x000fc60000000002 */
[----:B------:R0:W-:Y:S01]  /*e7b50*/  @P5 STG.E.U16 desc[UR60][R6.64], R19 ;  /* 0x0000001306005986 */ /* 0x0001e2000c10153c */
[----:B------:R-:W-:-:S03]  /*e7b60*/  ISETP.GE.AND P5, PT, R0, UR18, PT ;  /* 0x0000001200007c0c */ /* 0x000fc6000bfa6270 */
        /* <DEDUP_REMOVED lines=25> */
[----:B------:R-:W-:Y:S01]  /*e7d00*/  VIADD R0, R3, 0x1fe ;  /* 0x000001fe03007836 */ /* 0x000fe20000000000 */
[----:B------:R-:W-:-:S05]  /*e7d10*/  ULDC UR6, c[0x0][0x22c] ;  /* 0x00008b0000067ab9 */ /* 0x000fca0000000800 */
[----:B------:R-:W-:Y:S01]  /*e7d20*/  @P4 STG.E.U16 desc[UR60][R8.64], R10 ;  /* 0x0000000a08004986 */ /* 0x000fe2000c10153c */
[----:B------:R-:W-:Y:S02]  /*e7d30*/  ISETP.LT.AND P4, PT, R27, UR4, !P0 ;  /* 0x000000041b007c0c */ /* 0x000fe4000c781270 */
[----:B------:R-:W-:Y:S02]  /*e7d40*/  ISETP.LT.AND P0, PT, R28, UR4, !P0 ;  /* 0x000000041c007c0c */ /* 0x000fe4000c701270 */
[----:B------:R-:W-:Y:S01]  /*e7d50*/  ISETP.GE.AND P3, PT, R0, UR6, PT ;  /* 0x0000000600007c0c */ /* 0x000fe2000bf66270 */
[----:B------:R-:W-:Y:S01]  /*e7d60*/  VIADD R0, R3, 0x1f2 ;  /* 0x000001f203007836 */ /* 0x000fe20000000000 */
[----:B---3--:R4:W-:Y:S01]  /*e7d70*/  @P6 STG.E.U16 desc[UR60][R4.64], R21 ;  /* 0x0000001504006986 */ /* 0x0089e2000c10153c */
[----:B------:R-:W-:Y:S02]  /*e7d80*/  PRMT R2, R21, 0x7632, R2 ;  /* 0x0000763215027816 */ /* 0x000fe40000000002 */
[----:B------:R-:W-:-:S03]  /*e7d90*/  ISETP.LT.AND P6, PT, R27, UR4, !P2 ;  /* 0x000000041b007c0c */ /* 0x000fc6000d7c1270 */
[----:B------:R0:W-:Y:S01]  /*e7da0*/  @P5 STG.E.U16 desc[UR60][R6.64], R2 ;  /* 0x0000000206005986 */ /* 0x0001e2000c10153c */
[----:B------:R-:W-:Y:S01]  /*e7db0*/  ISETP.GE.AND P5, PT, R0, UR6, PT ;  /* 0x0000000600007c0c */ /* 0x000fe2000bfa6270 */
[C---:B----4-:R-:W-:Y:S02]  /*e7dc0*/  IMAD.WIDE R4, R23.reuse, 0x2, R16 ;  /* 0x0000000217047825 */ /* 0x050fe400078e0210 */
[----:B------:R-:W3:Y:S02]  /*e7dd0*/  LDL.LU R21, [R1+0x780] ;  /* 0x0007800001157983 */ /* 0x000ee40000300800 */
[----:B0-----:R-:W-:Y:S02]  /*e7de0*/  IMAD.WIDE R6, R23, 0x2, R14 ;  /* 0x0000000217067825 */ /* 0x001fe400078e020e */
[----:B------:R-:W4:Y:S01]  /*e7df0*/  LDL.LU R23, [R1+0x12ec] ;  /* 0x0012ec0001177983 */ /* 0x000f220000300800 */
[----:B------:R-:W-:-:S03]  /*e7e00*/  PRMT R0, R19, 0x7632, R0 ;  /* 0x0000763213007816 */ /* 0x000fc60000000000 */
[----:B------:R0:W-:Y:S04]  /*e7e10*/  @P4 STG.E.U16 desc[UR60][R4.64], R19 ;  /* 0x0000001304004986 */ /* 0x0001e8000c10153c */
[----:B------:R1:W-:Y:S04]  /*e7e20*/  @P0 STG.E.U16 desc[UR60][R6.64], R0 ;  /* 0x0000000006000986 */ /* 0x0003e8000c10153c */
[----:B0-----:R-:W4:Y:S01]  /*e7e30*/  LDL.LU R19, [R1+0x750] ;  /* 0x0007500001137983 */ /* 0x001f220000300800 */
[----:B------:R-:W-:Y:S02]  /*e7e40*/  ISETP.LT.AND P2, PT, R28, UR4, !P2 ;  /* 0x000000041c007c0c */ /* 0x000fe4000d741270 */
        /* <DEDUP_REMOVED lines=9> */
[----:B------:R-:W2:Y:S01]  /*e7ee0*/  LDL.LU R25, [R1+0x13d4] ;  /* 0x0013d40001197983 */ /* 0x000ea20000300800 */
[----:B------:R-:W-:-:S03]  /*e7ef0*/  PRMT R10, R26, 0x7632, R10 ;  /* 0x000076321a0a7816 */ /* 0x000fc6000000000a */
[----:B------:R0:W-:Y:S04]  /*e7f00*/  @P2 STG.E.U16 desc[UR60][R4.64], R0 ;  /* 0x0000000004002986 */ /* 0x0001e8000c10153c */
[----:B------:R1:W-:Y:S01]  /*e7f10*/  @P0 STG.E.U16 desc[UR60][R6.64], R26 ;  /* 0x0000001a06000986 */ /* 0x0003e2000c10153c */
[----:B0-----:R-:W-:-:S04]  /*e7f20*/  IMAD.WIDE R4, R29, 0x2, R16 ;  /* 0x000000021d047825 */ /* 0x001fc800078e0210 */
[----:B-1----:R-:W-:Y:S01]  /*e7f30*/  IMAD.WIDE R6, R29, 0x2, R14 ;  /* 0x000000021d067825 */ /* 0x002fe200078e020e */
[----:B------:R-:W2:Y:S04]  /*e7f40*/  LDL.LU R26, [R1+0x754] ;  /* 0x00075400011a7983 */ /* 0x000ea80000300800 */
[----:B------:R-:W2:Y:S01]  /*e7f50*/  LDL.LU R29, [R1+0x13d8] ;  /* 0x0013d800011d7983 */ /* 0x000ea20000300800 */
[----:B------:R-:W-:Y:S01]  /*e7f60*/  VIADD R2, R3, 0x1d0 ;  /* 0x000001d003027836 */ /* 0x000fe20000000000 */
[----:B------:R-:W-:-:S04]  /*e7f70*/  ISETP.LT.AND P1, PT, R28, UR4, !P1 ;  /* 0x000000041c007c0c */ /* 0x000fc8000cf21270 */
[----:B------:R-:W-:Y:S01]  /*e7f80*/  ISETP.GE.AND P4, PT, R2, UR16, PT ;  /* 0x0000001002007c0c */ /* 0x000fe2000bf86270 */
[----:B------:R-:W-:-:S03]  /*e7f90*/  VIADD R2, R3, 0x1d1 ;  /* 0x000001d103027836 */ /* 0x000fc60000000000 */
[----:B------:R-:W-:Y:S02]  /*e7fa0*/  ISETP.LT.AND P6, PT, R27, UR4, !P4 ;  /* 0x000000041b007c0c */ /* 0x000fe4000e7c1270 */
[----:B------:R-:W-:Y:S01]  /*e7fb0*/  ISETP.LT.AND P4, PT, R28, UR4, !P4 ;  /* 0x000000041c007c0c */ /* 0x000fe2000e781270 */
[----:B------:R-:W-:Y:S01]  /*e7fc0*/  VIADD R0, R3, 0x1d2 ;  /* 0x000001d203007836 */ /* 0x000fe20000000000 */
[----:B------:R-:W-:Y:S01]  /*e7fd0*/  ISETP.GE.AND P2, PT, R2, UR14, PT ;  /* 0x0000000e02007c0c */ /* 0x000fe2000bf46270 */
[----:B------:R-:W-:Y:S03]  /*e7fe0*/  @P1 STG.E.U16 desc[UR60][R8.64], R10 ;  /* 0x0000000a08001986 */ /* 0x000fe6000c10153c */
[----:B------:R-:W-:Y:S02]  /*e7ff0*/  ISETP.LT.AND P1, PT, R27, UR4, !P2 ;  /* 0x000000041b007c0c */ /* 0x000fe4000d721270 */
[----:B------:R-:W-:-:S02]  /*e8000*/  ISETP.GE.AND P0, PT, R0, UR12, PT ;  /* 0x0000000c00007c0c */ /* 0x000fc4000bf06270 */
        /* <DEDUP_REMOVED lines=40> */
[----:B------:R-:W-:Y:S01]  /*e8290*/  ISETP.GE.AND P0, PT, R2, UR5, PT ;  /* 0x0000000502007c0c */ /* 0x000fe2000bf06270 */
[----:B------:R-:W-:Y:S01]  /*e82a0*/  ULDC UR5, c[0x0][0x22c] ;  /* 0x00008b0000057ab9 */ /* 0x000fe20000000800 */
        /* <DEDUP_REMOVED lines=104> */
[----:B------:R1:W-:Y:S01]  /*e8930*/  @P0 STG.E.U16 desc[UR60][R6.64], R0 ;  /* 0x0000000006000986 */ /* 0x0003e2000c10153c */
[----:B------:R-:W-:Y:S02]  /*e8940*/  ISETP.LT.AND P2, PT, R28, UR4, !P2 ;  /* 0x000000041c007c0c */ /* 0x000fe4000d741270 */
[----:B------:R-:W-:Y:S01]  /*e8950*/  ISETP.LT.AND P0, PT, R27, UR4, !P1 ;  /* 0x000000041b007c0c */ /* 0x000fe2000cf01270 */
[----:B0-----:R-:W4:Y:S01]  /*e8960*/  LDL.LU R19, [R1+0x640] ;  /* 0x0006400001137983 */ /* 0x001f220000300800 */
        /* <DEDUP_REMOVED lines=41> */
[----:B------:R-:W-:Y:S02]  /*e8c00*/  ISETP.LT.AND P0, PT, R28, UR4, !P0 ;  /* 0x000000041c007c0c */ /* 0x000fe4000c701270 */
[----:B------:R-:W-:Y:S01]  /*e8c10*/  ISETP.GE.AND P1, PT, R0, UR31, PT ;  /* 0x0000001f00007c0c */ /* 0x000fe2000bf26270 */
[----:B------:R1:W-:Y:S01]  /*e8c20*/  @P2 STG.E.U16 desc[UR60][R4.64], R2 ;  /* 0x0000000204002986 */ /* 0x0003e2000c10153c */
[----:B------:R-:W-:-:S03]  /*e8c30*/  ISETP.LT.AND P2, PT, R27, UR4, !P4 ;  /* 0x000000041b007c0c */ /* 0x000fc6000e741270 */
[----:B0-----:R-:W4:Y:S01]  /*e8c40*/  LDL.LU R19, [R1+0x648] ;  /* 0x0006480001137983 */ /* 0x001f220000300800 */
        /* <DEDUP_REMOVED lines=16> */
[C---:B------:R-:W-:Y:S02]  /*e8d50*/  ISETP.LT.AND P4, PT, R28.reuse, UR4, !P4 ;  /* 0x000000041c007c0c */ /* 0x040fe4000e781270 */
[----:B------:R-:W-:Y:S01]  /*e8d60*/  ISETP.LT.AND P6, PT, R27, UR4, !P1 ;  /* 0x000000041b007c0c */ /* 0x000fe2000cfc1270 */
[C---:B------:R-:W-:Y:S01]  /*e8d70*/  VIADD R2, R3.reuse, 0x1e5 ;  /* 0x000001e503027836 */ /* 0x040fe20000000000 */
[----:B------:R-:W-:Y:S01]  /*e8d80*/  ISETP.LT.AND P1, PT, R28, UR4, !P1 ;  /* 0x000000041c007c0c */ /* 0x000fe2000cf21270 */
[----:B------:R-:W-:-:S03]  /*e8d90*/  VIADD R0, R3, 0x1e6 ;  /* 0x000001e603007836 */ /* 0x000fc60000000000 */
[----:B------:R-:W-:Y:S02]  /*e8da0*/  ISETP.GE.AND P0, PT, R2, UR29, PT ;  /* 0x0000001d02007c0c */ /* 0x000fe4000bf06270 */
        /* <DEDUP_REMOVED lines=9> */
[----:B------:R-:W-:-:S03]  /*e8e40*/  ISETP.GE.AND P1, PT, R0, UR25, PT ;  /* 0x0000001900007c0c */ /* 0x000fc6000bf26270 */
[----:B0-----:R-:W3:Y:S01]  /*e8e50*/  LDL.LU R21, [R1+0x7d0] ;  /* 0x0007d00001157983 */ /* 0x001ee20000300800 */
[----:B----4-:R-:W-:-:S04]  /*e8e60*/  IMAD.WIDE R4, R23, 0x2, R16 ;  /* 0x0000000217047825 */ /* 0x010fc800078e0210 */
[----:B-1----:R-:W-:Y:S02]  /*e8e70*/  IMAD.WIDE R6, R23, 0x2, R14 ;  /* 0x0000000217067825 */ /* 0x002fe400078e020e */
[----:B------:R-:W4:Y:S01]  /*e8e80*/  LDL.LU R23, [R1+0x142c] ;  /* 0x00142c0001177983 */ /* 0x000f220000300800 */
[----:B------:R-:W-:Y:S02]  /*e8e90*/  ISETP.LT.AND P2, PT, R28, UR4, !P2 ;  /* 0x000000041c007c0c */ /* 0x000fe4000d741270 */
[----:B------:R-:W-:Y:S01]  /*e8ea0*/  PRMT R0, R19, 0x7632, R0 ;  /* 0x0000763213007816 */ /* 0x000fe20000000000 */
[----:B------:R0:W-:Y:S04]  /*e8eb0*/  @P4 STG.E.U16 desc[UR60][R4.64], R19 ;  /* 0x0000001304004986 */ /* 0x0001e8000c10153c */
[----:B------:R1:W-:Y:S01]  /*e8ec0*/  @P0 STG.E.U16 desc[UR60][R6.64], R0 ;  /* 0x0000000006000986 */ /* 0x0003e2000c10153c */
[----:B------:R-:W-:-:S03]  /*e8ed0*/  ISETP.LT.AND P0, PT, R27, UR4, !P1 ;  /* 0x000000041b007c0c */ /* 0x000fc6000cf01270 */
[----:B0-----:R-:W4:Y:S01]  /*e8ee0*/  LDL.LU R19, [R1+0x7a0] ;  /* 0x0007a00001137983 */ /* 0x001f220000300800 */
[----:B--2---:R-:W-:Y:S01]  /*e8ef0*/  IMAD.WIDE R4, R24, 0x2, R16 ;  /* 0x0000000218047825 */ /* 0x004fe200078e0210 */
[----:B-1----:R-:W-:-:S04]  /*e8f00*/  PRMT R0, R20, 0x7632, R0 ;  /* 0x0000763214007816 */ /* 0x002fc80000000000 */
[----:B------:R0:W-:Y:S01]  /*e8f10*/  @P6 STG.E.U16 desc[UR60][R4.64], R20 ;  /* 0x0000001404006986 */ /* 0x0001e2000c10153c */
[----:B------:R-:W-:-:S04]  /*e8f20*/  IMAD.WIDE R6, R25, 0x2, R16 ;  /* 0x0000000219067825 */ /* 0x000fc800078e0210 */
[----:B------:R-:W-:-:S04]  /*e8f30*/  IMAD.WIDE R8, R25, 0x2, R14 ;  /* 0x0000000219087825 */ /* 0x000fc800078e020e */
[----:B0-----:R-:W-:Y:S02]  /*e8f40*/  IMAD.WIDE R4, R24, 0x2, R14 ;  /* 0x0000000218047825 */ /* 0x001fe400078e020e */
[----:B------:R-:W2:Y:S04]  /*e8f50*/  LDL.LU R24, [R1+0x1430] ;  /* 0x0014300001187983 */ /* 0x000ea80000300800 */
[----:B------:R-:W2:Y:S04]  /*e8f60*/  LDL.LU R25, [R1+0x7d4] ;  /* 0x0007d40001197983 */ /* 0x000ea80000300800 */
[----:B------:R0:W-:Y:S04]  /*e8f70*/  @P2 STG.E.U16 desc[UR60][R4.64], R0 ;  /* 0x0000000004002986 */ /* 0x0001e8000c10153c */
[----:B------:R1:W-:Y:S01]  /*e8f80*/  @P0 STG.E.U16 desc[UR60][R6.64], R26 ;  /* 0x0000001a06000986 */ /* 0x0003e2000c10153c */
[----:B0-----:R-:W-:-:S04]  /*e8f90*/  IMAD.WIDE R4, R29, 0x2, R16 ;  /* 0x000000021d047825 */ /* 0x001fc800078e0210 */
[----:B-1----:R-:W-:Y:S02]  /*e8fa0*/  IMAD.WIDE R6, R29, 0x2, R14 ;  /* 0x000000021d067825 */ /* 0x002fe400078e020e */
[----:B------:R-:W2:Y:S02]  /*e8fb0*/  LDL.LU R29, [R1+0x1434] ;  /* 0x00143400011d7983 */ /* 0x000ea40000300800 */
[C---:B------:R-:W-:Y:S01]  /*e8fc0*/  VIADD R2, R3.reuse, 0x1e8 ;  /* 0x000001e803027836 */ /* 0x040fe20000000000 */
[----:B------:R-:W-:Y:S01]  /*e8fd0*/  ISETP.LT.AND P1, PT, R28, UR4, !P1 ;  /* 0x000000041c007c0c */ /* 0x000fe2000cf21270 */
[----:B------:R-:W2:Y:S03]  /*e8fe0*/  LDL.LU R13, [R1+0x7a4] ;  /* 0x0007a400010d7983 */ /* 0x000ea60000300800 */
[----:B------:R-:W-:Y:S01]  /*e8ff0*/  ISETP.GE.AND P4, PT, R2, UR23, PT ;  /* 0x0000001702007c0c */ /* 0x000fe2000bf86270 */
[----:B------:R-:W-:-:S03]  /*e9000*/  VIADD R2, R3, 0x1e9 ;  /* 0x000001e903027836 */ /* 0x000fc60000000000 */
[----:B------:R-:W-:Y:S02]  /*e9010*/  ISETP.LT.AND P6, PT, R27, UR4, !P4 ;  /* 0x000000041b007c0c */ /* 0x000fe4000e7c1270 */
[----:B------:R-:W-:Y:S02]  /*e9020*/  ISETP.LT.AND P4, PT, R28, UR4, !P4 ;  /* 0x000000041c007c0c */ /* 0x000fe4000e781270 */
[----:B------:R-:W-:Y:S02]  /*e9030*/  PRMT R10, R26, 0x7632, R10 ;  /* 0x000076321a0a7816 */ /* 0x000fe4000000000a */
[----:B------:R-:W-:Y:S01]  /*e9040*/  ISETP.GE.AND P2, PT, R2, UR21, PT ;  /* 0x0000001502007c0c */ /* 0x000fe2000bf46270 */
[----:B------:R-:W2:Y:S01]  /*e9050*/  LDL.LU R26, [R1+0x1438] ;  /* 0x00143800011a7983 */ /* 0x000ea20000300800 */
[----:B------:R-:W-:-:S03]  /*e9060*/  VIADD R0, R3, 0x1ea ;  /* 0x000001ea03007836 */ /* 0x000fc60000000000 */
[----:B------:R-:W-:Y:S01]  /*e9070*/  @P1 STG.E.U16 desc[UR60][R8.64], R10 ;  /* 0x0000000a08001986 */ /* 0x000fe2000c10153c */
[----:B------:R-:W-:Y:S02]  /*e9080*/  ISETP.LT.AND P1, PT, R27, UR4, !P2 ;  /* 0x000000041b007c0c */ /* 0x000fe4000d721270 */
[----:B------:R-:W-:Y:S02]  /*e9090*/  ISETP.LT.AND P2, PT, R28, UR4, !P2 ;  /* 0x000000041c007c0c */ /* 0x000fe4000d741270 */
[----:B------:R-:W-:Y:S01]  /*e90a0*/  ISETP.GE.AND P0, PT, R0, UR19, PT ;  /* 0x0000001300007c0c */ /* 0x000fe2000bf06270 */
[----:B------:R-:W-:Y:S01]  /*e90b0*/  VIADD R0, R3, 0x1eb ;  /* 0x000001eb03007836 */ /* 0x000fe20000000000 */
[----:B---3--:R-:W-:Y:S01]  /*e90c0*/  PRMT R2, R21, 0x7632, R2 ;  /* 0x0000763215027816 */ /* 0x008fe20000000002 */
[----:B------:R4:W-:Y:S04]  /*e90d0*/  @P6 STG.E.U16 desc[UR60][R4.64], R21 ;  /* 0x0000001504006986 */ /* 0x0009e8000c10153c */
[----:B------:R0:W-:Y:S01]  /*e90e0*/  @P4 STG.E.U16 desc[UR60][R6.64], R2 ;  /* 0x0000000206004986 */ /* 0x0001e2000c10153c */
[----:B------:R-:W-:Y:S01]  /*e90f0*/  ISETP.LT.AND P4, PT, R27, UR4, !P0 ;  /* 0x000000041b007c0c */ /* 0x000fe2000c781270 */
[----:B----4-:R-:W-:-:S04]  /*e9100*/  IMAD.WIDE R4, R23, 0x2, R16 ;  /* 0x0000000217047825 */ /* 0x010fc800078e0210 */
[----:B0-----:R-:W-:Y:S02]  /*e9110*/  IMAD.WIDE R6, R23, 0x2, R14 ;  /* 0x0000000217067825 */ /* 0x001fe400078e020e */
[----:B------:R-:W3:Y:S01]  /*e9120*/  LDL.LU R23, [R1+0x7d8] ;  /* 0x0007d80001177983 */ /* 0x000ee20000300800 */
[----:B------:R-:W-:-:S03]  /*e9130*/  ISETP.LT.AND P0, PT, R28, UR4, !P0 ;  /* 0x000000041c007c0c */ /* 0x000fc6000c701270 */
[----:B------:R-:W4:Y:S01]  /*e9140*/  LDL.LU R20, [R1+0x143c] ;  /* 0x00143c0001147983 */ /* 0x000f220000300800 */
[----:B------:R-:W-:-:S03]  /*e9150*/  PRMT R8, R19, 0x7632, R8 ;  /* 0x0000763213087816 */ /* 0x000fc60000000008 */
[----:B------:R0:W-:Y:S01]  /*e9160*/  @P1 STG.E.U16 desc[UR60][R4.64], R19 ;  /* 0x0000001304001986 */ /* 0x0001e2000c10153c */
[----:B------:R-:W-:-:S03]  /*e9170*/  ISETP.GE.AND P6, PT, R0, UR17, PT ;  /* 0x0000001100007c0c */ /* 0x000fc6000bfc6270 */
[----:B------:R-:W4:Y:S04]  /*e9180*/  LDL.LU R21, [R1+0x8] ;  /* 0x0000080001157983 */ /* 0x000f280000300800 */
[----:B------:R1:W-:Y:S04]  /*e9190*/  @P2 STG.E.U16 desc[UR60][R6.64], R8 ;  /* 0x0000000806002986 */ /* 0x0003e8000c10153c */
[----:B0-----:R-:W4:Y:S01]  /*e91a0*/  LDL.LU R19, [R1+0x7a8] ;  /* 0x0007a80001137983 */ /* 0x001f220000300800 */
[----:B--2---:R-:W-:-:S04]  /*e91b0*/  IMAD.WIDE R4, R24, 0x2, R16 ;  /* 0x0000000218047825 */ /* 0x004fc800078e0210 */
[----:B-1----:R-:W-:Y:S01]  /*e91c0*/  IMAD.WIDE R6, R24, 0x2, R14 ;  /* 0x0000000218067825 */ /* 0x002fe200078e020e */
[----:B------:R-:W-:Y:S01]  /*e91d0*/  PRMT R0, R25, 0x7632, R0 ;  /* 0x0000763219007816 */ /* 0x000fe20000000000 */
[----:B------:R-:W2:Y:S04]  /*e91e0*/  LDL.LU R24, [R1+0x1440] ;  /* 0x0014400001187983 */ /* 0x000ea80000300800 */
[----:B------:R0:W-:Y:S04]  /*e91f0*/  @P4 STG.E.U16 desc[UR60][R4.64], R25 ;  /* 0x0000001904004986 */ /* 0x0001e8000c10153c */
[----:B------:R1:W-:Y:S01]  /*e9200*/  @P0 STG.E.U16 desc[UR60][R6.64], R0 ;  /* 0x0000000006000986 */ /* 0x0003e2000c10153c */
[----:B0-----:R-:W-:-:S04]  /*e9210*/  IMAD.WIDE R4, R29, 0x2, R16 ;  /* 0x000000021d047825 */ /* 0x001fc800078e0210 */
[----:B-1----:R-:W-:Y:S02]  /*e9220*/  IMAD.WIDE R6, R29, 0x2, R14 ;  /* 0x000000021d067825 */ /* 0x002fe400078e020e */
[----:B------:R-:W2:Y:S02]  /*e9230*/  LDL.LU R29, [R1+0x7dc] ;  /* 0x0007dc00011d7983 */ /* 0x000ea40000300800 */
[----:B------:R-:W-:Y:S02]  /*e9240*/  VIADD R2, R3, 0x1ec ;  /* 0x000001ec03027836 */ /* 0x000fe40000000000 */
[----:B------:R-:W2:Y:S01]  /*e9250*/  LDL.LU R25, [R1+0x1444] ;  /* 0x0014440001197983 */ /* 0x000ea20000300800 */
[----:B------:R-:W-:Y:S02]  /*e9260*/  ISETP.LT.AND P2, PT, R27, UR4, !P6 ;  /* 0x000000041b007c0c */ /* 0x000fe4000f741270 */
[----:B------:R-:W-:Y:S02]  /*e9270*/  ISETP.GE.AND P1, PT, R2, UR15, PT ;  /* 0x0000000f02007c0c */ /* 0x000fe4000bf26270 */
[----:B------:R-:W-:-:S02]  /*e9280*/  ISETP.LT.AND P6, PT, R28, UR4, !P6 ;  /* 0x000000041c007c0c */ /* 0x000fc4000f7c1270 */
[----:B------:R-:W-:Y:S01]  /*e9290*/  ISETP.LT.AND P4, PT, R27, UR4, !P1 ;  /* 0x000000041b007c0c */ /* 0x000fe2000cf81270 */
[----:B------:R-:W-:Y:S01]  /*e92a0*/  VIADD R2, R3, 0x1ed ;  /* 0x000001ed03027836 */ /* 0x000fe20000000000 */
[----:B------:R-:W-:Y:S01]  /*e92b0*/  PRMT R0, R13, 0x7632, R0 ;  /* 0x000076320d007816 */ /* 0x000fe20000000000 */
[----:B------:R-:W-:Y:S01]  /*e92c0*/  IMAD.WIDE R8, R26, 0x2, R16 ;  /* 0x000000021a087825 */ /* 0x000fe200078e0210 */
[----:B------:R-:W-:Y:S02]  /*e92d0*/  ISETP.LT.AND P1, PT, R28, UR4, !P1 ;  /* 0x000000041c007c0c */ /* 0x000fe4000cf21270 */
[----:B------:R-:W-:Y:S01]  /*e92e0*/  ISETP.GE.AND P0, PT, R2, UR13, PT ;  /* 0x0000000d02007c0c */ /* 0x000fe2000bf06270 */
[----:B------:R-:W-:Y:S01]  /*e92f0*/  @P2 STG.E.U16 desc[UR60][R4.64], R13 ;  /* 0x0000000d04002986 */ /* 0x000fe2000c10153c */
[----:B------:R-:W-:-:S03]  /*e9300*/  VIADD R2, R3, 0x1ee ;  /* 0x000001ee03027836 */ /* 0x000fc60000000000 */
[----:B------:R0:W-:Y:S01]  /*e9310*/  @P6 STG.E.U16 desc[UR60][R6.64], R0 ;  /* 0x0000000006006986 */ /* 0x0001e2000c10153c */
[----:B------:R-:W-:Y:S02]  /*e9320*/  ISETP.LT.AND P6, PT, R27, UR4, !P0 ;  /* 0x000000041b007c0c */ /* 0x000fe4000c7c1270 */
[----:B------:R-:W-:Y:S02]  /*e9330*/  ISETP.GE.AND P2, PT, R2, UR11, PT ;  /* 0x0000000b02007c0c */ /* 0x000fe4000bf46270 */
[----:B------:R-:W-:Y:S01]  /*e9340*/  ISETP.LT.AND P0, PT, R28, UR4, !P0 ;  /* 0x000000041c007c0c */ /* 0x000fe2000c701270 */
[----:B---3--:R1:W-:Y:S01]  /*e9350*/  @P4 STG.E.U16 desc[UR60][R8.64], R23 ;  /* 0x0000001708004986 */ /* 0x0083e2000c10153c */
[----:B0-----:R-:W-:Y:S02]  /*e9360*/  PRMT R0, R23, 0x7632, R0 ;  /* 0x0000763217007816 */ /* 0x001fe40000000000 */
[----:B------:R-:W-:Y:S01]  /*e9370*/  ISETP.LT.AND P4, PT, R27, UR4, !P2 ;  /* 0x000000041b007c0c */ /* 0x000fe2000d781270 */
[----:B----4-:R-:W-:-:S04]  /*e9380*/  IMAD.WIDE R10, R20, 0x2, R16 ;  /* 0x00000002140a7825 */ /* 0x010fc800078e0210 */
[--C-:B-1----:R-:W-:Y:S01]  /*e9390*/  IMAD.WIDE R8, R26, 0x2, R14.reuse ;  /* 0x000000021a087825 */ /* 0x102fe200078e020e */
[----:B------:R-:W0:Y:S04]  /*e93a0*/  LDS.128 R4, [R21] ;  /* 0x0000000015047984 */ /* 0x000e280000000c00 */
[----:B------:R-:W3:Y:S04]  /*e93b0*/  LDL.LU R26, [R1+0x7ac] ;  /* 0x0007ac00011a7983 */ /* 0x000ee80000300800 */
[----:B------:R-:W4:Y:S04]  /*e93c0*/  LDL.LU R23, [R1+0x1448] ;  /* 0x0014480001177983 */ /* 0x000f280000300800 */
[----:B------:R1:W-:Y:S04]  /*e93d0*/  @P1 STG.E.U16 desc[UR60][R8.64], R0 ;  /* 0x0000000008001986 */ /* 0x0003e8000c10153c */
[----:B------:R2:W-:Y:S01]  /*e93e0*/  @P6 STG.E.U16 desc[UR60][R10.64], R19 ;  /* 0x000000130a006986 */ /* 0x0005e2000c10153c */
[----:B-1----:R-:W-:Y:S01]  /*e93f0*/  IMAD.WIDE R8, R20, 0x2, R14 ;  /* 0x0000000214087825 */ /* 0x002fe200078e020e */
[----:B------:R-:W-:-:S02]  /*e9400*/  PRMT R0, R19, 0x7632, R0 ;  /* 0x0000763213007816 */ /* 0x000fc40000000000 */
[----:B------:R-:W4:Y:S04]  /*e9410*/  LDL.LU R20, [R1+0x7e0] ;  /* 0x0007e00001147983 */ /* 0x000f280000300800 */
[----:B------:R-:W-:Y:S01]  /*e9420*/  @P0 STG.E.U16 desc[UR60][R8.64], R0 ;  /* 0x0000000008000986 */ /* 0x000fe2000c10153c */
[----:B--2---:R-:W-:-:S04]  /*e9430*/  IMAD.WIDE R10, R24, 0x2, R16 ;  /* 0x00000002180a7825 */ /* 0x004fc800078e0210 */
[----:B------:R-:W-:Y:S02]  /*e9440*/  IMAD.WIDE R12, R24, 0x2, R14 ;  /* 0x00000002180c7825 */ /* 0x000fe400078e020e */
[----:B------:R-:W2:Y:S01]  /*e9450*/  LDL.LU R24, [R1+0x144c] ;  /* 0x00144c0001187983 */ /* 0x000ea20000300800 */
[----:B------:R-:W-:-:S03]  /*e9460*/  PRMT R18, R29, 0x7632, R18 ;  /* 0x000076321d127816 */ /* 0x000fc60000000012 */
[----:B------:R1:W-:Y:S04]  /*e9470*/  @P4 STG.E.U16 desc[UR60][R10.64], R29 ;  /* 0x0000001d0a004986 */ /* 0x0003e8000c10153c */
[----:B-1----:R-:W2:Y:S04]  /*e9480*/  LDL.LU R29, [R1+0x1450] ;  /* 0x00145000011d7983 */ /* 0x002ea80000300800 */
[----:B------:R-:W2:Y:S01]  /*e9490*/  LDL.LU R19, [R1+0x7e4] ;  /* 0x0007e40001137983 */ /* 0x000ea20000300800 */
[----:B------:R-:W-:Y:S01]  /*e94a0*/  IMAD.WIDE R8, R25, 0x2, R16 ;  /* 0x0000000219087825 */ /* 0x000fe200078e0210 */
[----:B------:R-:W-:-:S03]  /*e94b0*/  ISETP.LT.AND P2, PT, R28, UR4, !P2 ;  /* 0x000000041c007c0c */ /* 0x000fc6000d741270 */
[----:B------:R-:W-:Y:S02]  /*e94c0*/  IMAD.WIDE R10, R25, 0x2, R14 ;  /* 0x00000002190a7825 */ /* 0x000fe400078e020e */
[----:B------:R-:W2:Y:S02]  /*e94d0*/  LDL.LU R25, [R1+0x1454] ;  /* 0x0014540001197983 */ /* 0x000ea40000300800 */
[----:B------:R-:W-:-:S05]  /*e94e0*/  VIADD R2, R3, 0x1ef ;  /* 0x000001ef03027836 */ /* 0x000fca0000000000 */
[----:B------:R-:W-:Y:S01]  /*e94f0*/  ISETP.GE.AND P1, PT, R2, UR9, PT ;  /* 0x0000000902007c0c */ /* 0x000fe2000bf26270 */
[----:B------:R-:W-:Y:S01]  /*e9500*/  VIADD R2, R3, 0x1f0 ;  /* 0x000001f003027836 */ /* 0x000fe20000000000 */
[----:B------:R-:W-:Y:S02]  /*e9510*/  @P2 STG.E.U16 desc[UR60][R12.64], R18 ;  /* 0x000000120c002986 */ /* 0x000fe4000c10153c */
[----:B------:R-:W-:Y:S02]  /*e9520*/  ISETP.LT.AND P6, PT, R27, UR4, !P1 ;  /* 0x000000041b007c0c */ /* 0x000fe4000cfc1270 */
[----:B------:R-:W-:Y:S02]  /*e9530*/  ISETP.LT.AND P2, PT, R28, UR4, !P1 ;  /* 0x000000041c007c0c */ /* 0x000fe4000cf41270 */
[----:B------:R-:W-:Y:S01]  /*e9540*/  ISETP.GE.AND P0, PT, R2, UR7, PT ;  /* 0x0000000702007c0c */ /* 0x000fe2000bf06270 */
[----:B------:R-:W-:-:S03]  /*e9550*/  VIADD R0, R3, 0x1f1 ;  /* 0x000001f103007836 */ /* 0x000fc60000000000 */
[----:B------:R-:W-:Y:S02]  /*e9560*/  ISETP.LT.AND P4, PT, R27, UR4, !P0 ;  /* 0x000000041b007c0c */ /* 0x000fe4000c781270 */
[----:B------:R-:W-:Y:S01]  /*e9570*/  ISETP.GE.AND P1, PT, R0, UR5, PT ;  /* 0x0000000500007c0c */ /* 0x000fe2000bf26270 */
[----:B------:R-:W-:Y:S01]  /*e9580*/  VIADD R0, R3, 0x1f3 ;  /* 0x000001f303007836 */ /* 0x000fe20000000000 */
[----:B---3--:R-:W-:Y:S01]  /*e9590*/  PRMT R2, R26, 0x7632, R2 ;  /* 0x000076321a027816 */ /* 0x008fe20000000002 */
[----:B------:R4:W-:Y:S01]  /*e95a0*/  @P6 STG.E.U16 desc[UR60][R8.64], R26 ;  /* 0x0000001a08006986 */ /* 0x0009e2000c10153c */
[----:B------:R-:W-:-:S03]  /*e95b0*/  ISETP.LT.AND P6, PT, R28, UR4, !P0 ;  /* 0x000000041c007c0c */ /* 0x000fc6000c7c1270 */
[----:B------:R-:W-:Y:S01]  /*e95c0*/  @P2 STG.E.U16 desc[UR60][R10.64], R2 ;  /* 0x000000020a002986 */ /* 0x000fe2000c10153c */
[----:B------:R-:W-:Y:S02]  /*e95d0*/  ISETP.LT.AND P2, PT, R27, UR4, !P1 ;  /* 0x000000041b007c0c */ /* 0x000fe4000cf41270 */
[----:B------:R-:W-:Y:S01]  /*e95e0*/  ISETP.GE.AND P0, PT, R0, UR6, PT ;  /* 0x0000000600007c0c */ /* 0x000fe2000bf06270 */
[C---:B----4-:R-:W-:Y:S01]  /*e95f0*/  IMAD.WIDE R8, R23.reuse, 0x2, R16 ;  /* 0x0000000217087825 */ /* 0x050fe200078e0210 */
[----:B------:R-:W3:Y:S04]  /*e9600*/  LDL.LU R26, [R1+0x1458] ;  /* 0x00145800011a7983 */ /* 0x000ee80000300800 */
[----:B------:R1:W-:Y:S01]  /*e9610*/  @P4 STG.E.U16 desc[UR60][R8.64], R20 ;  /* 0x0000001408004986 */ /* 0x0003e2000c10153c */
[----:B------:R-:W-:Y:S01]  /*e9620*/  PRMT R0, R20, 0x7632, R0 ;  /* 0x0000763214007816 */ /* 0x000fe20000000000 */
[----:B-1----:R-:W-:-:S02]  /*e9630*/  IMAD.WIDE R8, R23, 0x2, R14 ;  /* 0x0000000217087825 */ /* 0x002fc400078e020e */
[----:B------:R-:W4:Y:S04]  /*e9640*/  LDL.LU R20, [R1+0x7e8] ;  /* 0x0007e80001147983 */ /* 0x000f280000300800 */
[----:B------:R1:W-:Y:S01]  /*e9650*/  @P6 STG.E.U16 desc[UR60][R8.64], R0 ;  /* 0x0000000008006986 */ /* 0x0003e2000c10153c */
[----:B--2---:R-:W-:-:S05]  /*e9660*/  IMAD.WIDE R10, R24, 0x2, R16 ;  /* 0x00000002180a7825 */ /* 0x004fca00078e0210 */
[----:B0-----:R0:W-:Y:S01]  /*e9670*/  @P2 STG.E.U16 desc[UR60][R10.64], R4 ;  /* 0x000000040a002986 */ /* 0x0011e2000c10153c */
[----:B-1----:R-:W-:-:S04]  /*e9680*/  IMAD.WIDE R8, R29, 0x2, R16 ;  /* 0x000000021d087825 */ /* 0x002fc800078e0210 */
[--C-:B0-----:R-:W-:Y:S02]  /*e9690*/  IMAD.WIDE R10, R29, 0x2, R14.reuse ;  /* 0x000000021d0a7825 */ /* 0x101fe400078e020e */
[----:B------:R-:W2:Y:S01]  /*e96a0*/  LDL.LU R29, [R1+0x1464] ;  /* 0x00146400011d7983 */ /* 0x000ea20000300800 */
[C---:B------:R-:W-:Y:S02]  /*e96b0*/  ISETP.LT.AND P1, PT, R28.reuse, UR4, !P1 ;  /* 0x000000041c007c0c */ /* 0x040fe4000cf21270 */
[----:B------:R-:W-:Y:S01]  /*e96c0*/  ISETP.LT.AND P4, PT, R27, UR4, !P5 ;  /* 0x000000041b007c0c */ /* 0x000fe2000ef81270 */
[----:B------:R-:W-:Y:S01]  /*e96d0*/  VIADD R2, R3, 0x1f4 ;  /* 0x000001f403027836 */ /* 0x000fe20000000000 */
[----:B------:R-:W-:Y:S01]  /*e96e0*/  ISETP.LT.AND P5, PT, R28, UR4, !P5 ;  /* 0x000000041c007c0c */ /* 0x000fe2000efa1270 */
[----:B------:R-:W-:Y:S01]  /*e96f0*/  IMAD.WIDE R12, R24, 0x2, R14 ;  /* 0x00000002180c7825 */ /* 0x000fe200078e020e */
[----:B------:R-:W-:Y:S01]  /*e9700*/  ISETP.LT.AND P2, PT, R27, UR4, !P0 ;  /* 0x000000041b007c0c */ /* 0x000fe2000c741270 */
[----:B------:R-:W2:Y:S01]  /*e9710*/  LDL.LU R23, [R1+0x7ec] ;  /* 0x0007ec0001177983 */ /* 0x000ea20000300800 */
[----:B------:R-:W-:-:S02]  /*e9720*/  PRMT R18, R4, 0x7632, R18 ;  /* 0x0000763204127816 */ /* 0x000fc40000000012 */
[----:B------:R-:W-:Y:S01]  /*e9730*/  ISETP.LT.AND P0, PT, R28, UR4, !P0 ;  /* 0x000000041c007c0c */ /* 0x000fe2000c701270 */
[----:B------:R-:W-:Y:S01]  /*e9740*/  VIADD R0, R3, 0x1f5 ;  /* 0x000001f503007836 */ /* 0x000fe20000000000 */
[----:B------:R-:W-:Y:S01]  /*e9750*/  ISETP.GE.AND P6, PT, R2, UR6, PT ;  /* 0x0000000602007c0c */ /* 0x000fe2000bfc6270 */
[----:B------:R-:W2:Y:S01]  /*e9760*/  LDL.LU R24, [R1+0x1468] ;  /* 0x0014680001187983 */ /* 0x000ea20000300800 */
[----:B------:R-:W-:-:S03]  /*e9770*/  PRMT R2, R19, 0x7632, R2 ;  /* 0x0000763213027816 */ /* 0x000fc60000000002 */
[----:B------:R-:W-:Y:S04]  /*e9780*/  @P1 STG.E.U16 desc[UR60][R12.64], R18 ;  /* 0x000000120c001986 */ /* 0x000fe8000c10153c */
[----:B------:R0:W-:Y:S04]  /*e9790*/  @P4 STG.E.U16 desc[UR60][R8.64], R19 ;  /* 0x0000001308004986 */ /* 0x0001e8000c10153c */
[----:B------:R1:W-:Y:S01]  /*e97a0*/  @P5 STG.E.U16 desc[UR60][R10.64], R2 ;  /* 0x000000020a005986 */ /* 0x0003e2000c10153c */
[----:B0-----:R-:W-:-:S04]  /*e97b0*/  IMAD.WIDE R8, R25, 0x2, R16 ;  /* 0x0000000219087825 */ /* 0x001fc800078e0210 */
[----:B-1----:R-:W-:Y:S01]  /*e97c0*/  IMAD.WIDE R10, R25, 0x2, R14 ;  /* 0x00000002190a7825 */ /* 0x002fe200078e020e */
[----:B------:R-:W-:Y:S01]  /*e97d0*/  PRMT R2, R5, 0x7632, R2 ;  /* 0x0000763205027816 */ /* 0x000fe20000000002 */
[----:B------:R0:W-:Y:S04]  /*e97e0*/  @P2 STG.E.U16 desc[UR60][R8.64], R5 ;  /* 0x0000000508002986 */ /* 0x0001e8000c10153c */
[----:B------:R-:W-:Y:S04]  /*e97f0*/  @P0 STG.E.U16 desc[UR60][R10.64], R2 ;  /* 0x000000020a000986 */ /* 0x000fe8000c10153c */
[----:B------:R-:W1:Y:S01]  /*e9800*/  LDS.128 R8, [R21+0x400] ;  /* 0x0004000015087984 */ /* 0x000e620000000c00 */
[----:B------:R-:W-:-:S02]  /*e9810*/  ISETP.LT.AND P4, PT, R27, UR4, !P6 ;  /* 0x000000041b007c0c */ /* 0x000fc4000f781270 */
[----:B------:R-:W-:Y:S01]  /*e9820*/  ISETP.GE.AND P1, PT, R0, UR6, PT ;  /* 0x0000000600007c0c */ /* 0x000fe2000bf26270 */
[C---:B------:R-:W-:Y:S01]  /*e9830*/  VIADD R4, R3.reuse, 0x1f6 ;  /* 0x000001f603047836 */ /* 0x040fe20000000000 */
[C---:B------:R-:W-:Y:S01]  /*e9840*/  ISETP.LT.AND P6, PT, R28.reuse, UR4, !P6 ;  /* 0x000000041c007c0c */ /* 0x040fe2000f7c1270 */
[----:B------:R-:W-:Y:S01]  /*e9850*/  VIADD R0, R3, 0x1f7 ;  /* 0x000001f703007836 */ /* 0x000fe20000000000 */
[----:B------:R-:W-:Y:S01]  /*e9860*/  ISETP.LT.AND P0, PT, R27, UR4, !P1 ;  /* 0x000000041b007c0c */ /* 0x000fe2000cf01270 */
[----:B------:R-:W2:Y:S01]  /*e9870*/  LDL.LU R25, [R1+0x146c] ;  /* 0x00146c0001197983 */ /* 0x000ea20000300800 */
[----:B------:R-:W-:Y:S02]  /*e9880*/  ISETP.LT.AND P1, PT, R28, UR4, !P1 ;  /* 0x000000041c007c0c */ /* 0x000fe4000cf21270 */
[----:B------:R-:W-:Y:S02]  /*e9890*/  ISETP.GE.AND P5, PT, R4, UR6, PT ;  /* 0x0000000604007c0c */ /* 0x000fe4000bfa6270 */
[----:B------:R-:W-:-:S02]  /*e98a0*/  ISETP.GE.AND P2, PT, R0, UR6, PT ;  /* 0x0000000600007c0c */ /* 0x000fc4000bf46270 */
[----:B------:R-:W-:Y:S01]  /*e98b0*/  PRMT R22, R6, 0x7632, R22 ;  /* 0x0000763206167816 */ /* 0x000fe20000000016 */
[----:B---3--:R-:W-:-:S04]  /*e98c0*/  IMAD.WIDE R12, R26, 0x2, R16 ;  /* 0x000000021a0c7825 */ /* 0x008fc800078e0210 */
[----:B0-----:R-:W-:Y:S01]  /*e98d0*/  IMAD.WIDE R4, R26, 0x2, R14 ;  /* 0x000000021a047825 */ /* 0x001fe200078e020e */
[----:B----4-:R2:W-:Y:S01]  /*e98e0*/  @P4 STG.E.U16 desc[UR60][R12.64], R20 ;  /* 0x000000140c004986 */ /* 0x0105e2000c10153c */
[----:B------:R-:W-:Y:S02]  /*e98f0*/  PRMT R0, R20, 0x7632, R0 ;  /* 0x0000763214007816 */ /* 0x000fe40000000000 */
[----:B------:R-:W-:Y:S02]  /*e9900*/  ISETP.LT.AND P4, PT, R27, UR4, !P5 ;  /* 0x000000041b007c0c */ /* 0x000fe4000ef81270 */
[----:B------:R-:W3:Y:S04]  /*e9910*/  LDL.LU R27, [R1+0x1474] ;  /* 0x00147400011b7983 */ /* 0x000ee80000300800 */
[----:B-1----:R-:W-:Y:S04]  /*e9920*/  STL [R1+0x2ad0], R11 ;  /* 0x002ad00b01007387 */ /* 0x002fe80000100800 */
[----:B------:R-:W-:Y:S04]  /*e9930*/  @P6 STG.E.U16 desc[UR60][R4.64], R0 ;  /* 0x0000000004006986 */ /* 0x000fe8000c10153c */
[----:B------:R-:W4:Y:S01]  /*e9940*/  LDL.LU R26, [R1+0x610] ;  /* 0x00061000011a7983 */ /* 0x000f220000300800 */
[----:B--2---:R-:W-:-:S04]  /*e9950*/  IMAD.WIDE R12, R29, 0x2, R16 ;  /* 0x000000021d0c7825 */ /* 0x004fc800078e0210 */
[----:B------:R-:W-:Y:S01]  /*e9960*/  IMAD.WIDE R18, R29, 0x2, R14 ;  /* 0x000000021d127825 */ /* 0x000fe200078e020e */
[----:B------:R-:W-:Y:S04]  /*e9970*/  @P0 STG.E.U16 desc[UR60][R12.64], R6 ;  /* 0x000000060c000986 */ /* 0x000fe8000c10153c */
[----:B------:R-:W2:Y:S04]  /*e9980*/  LDL.LU R29, [R1+0x1480] ;  /* 0x00148000011d7983 */ /* 0x000ea80000300800 */
[----:B------:R0:W-:Y:S04]  /*e9990*/  @P1 STG.E.U16 desc[UR60][R18.64], R22 ;  /* 0x0000001612001986 */ /* 0x0001e8000c10153c */
[----:B0-----:R-:W2:Y:S01]  /*e99a0*/  LDL.LU R22, [R1+0x11d0] ;  /* 0x0011d00001167983 */ /* 0x001ea20000300800 */
[----:B------:R-:W-:-:S02]  /*e99b0*/  VIADD R2, R3, 0x1f8 ;  /* 0x000001f803027836 */ /* 0x000fc40000000000 */
[----:B------:R-:W-:Y:S01]  /*e99c0*/  IMAD.WIDE R20, R24, 0x2, R16 ;  /* 0x0000000218147825 */ /* 0x000fe200078e0210 */
[----:B------:R-:W-:Y:S01]  /*e99d0*/  ISETP.LT.AND P5, PT, R28, UR4, !P5 ;  /* 0x000000041c007c0c */ /* 0x000fe2000efa1270 */
[----:B------:R-:W2:Y:S01]  /*e99e0*/  LDL.LU R11, [R1+0x1484] ;  /* 0x00148400010b7983 */ /* 0x000ea20000300800 */
[----:B------:R-:W-:-:S03]  /*e99f0*/  ISETP.GE.AND P6, PT, R2, UR6, PT ;  /* 0x0000000602007c0c */ /* 0x000fc6000bfc6270 */
[----:B------:R3:W-:Y:S01]  /*e9a00*/  @P4 STG.E.U16 desc[UR60][R20.64], R23 ;  /* 0x0000001714004986 */ /* 0x0007e2000c10153c */
[----:B------:R-:W-:Y:S01]  /*e9a10*/  PRMT R0, R23, 0x7632, R0 ;  /* 0x0000763217007816 */ /* 0x000fe20000000000 */
[----:B------:R-:W-:Y:S01]  /*e9a20*/  IMAD.WIDE R4, R24, 0x2, R14 ;  /* 0x0000000218047825 */ /* 0x000fe200078e020e */
[----:B------:R-:W-:Y:S01]  /*e9a30*/  PRMT R6, R7, 0x7632, R6 ;  /* 0x0000763207067816 */ /* 0x000fe20000000006 */
[----:B------:R-:W2:Y:S04]  /*e9a40*/  LDL.LU R24, [R1+0x1478] ;  /* 0x0014780001187983 */ /* 0x000ea80000300800 */
[----:B------:R0:W-:Y:S01]  /*e9a50*/  @P5 STG.E.U16 desc[UR60][R4.64], R0 ;  /* 0x0000000004005986 */ /* 0x0001e2000c10153c */
[----:B------:R-:W-:-:S04]  /*e9a60*/  IMAD.WIDE R12, R25, 0x2, R16 ;  /* 0x00000002190c7825 */ /* 0x000fc800078e0210 */
[----:B------:R-:W-:-:S04]  /*e9a70*/  IMAD.WIDE R18, R25, 0x2, R14 ;  /* 0x0000000219127825 */ /* 0x000fc800078e020e */
[----:B---3--:R-:W-:-:S04]  /*e9a80*/  IMAD.WIDE R20, R27, 0x2, R16 ;  /* 0x000000021b147825 */ /* 0x008fc800078e0210 */
[----:B0-----:R-:W-:Y:S01]  /*e9a90*/  IMAD.WIDE R4, R27, 0x2, R14 ;  /* 0x000000021b047825 */ /* 0x001fe200078e020e */
[----:B----4-:R-:W-:Y:S02]  /*e9aa0*/  PRMT R0, R26, 0x7632, R0 ;  /* 0x000076321a007816 */ /* 0x010fe40000000000 */
[----:B--2---:R-:W-:Y:S02]  /*e9ab0*/  ISETP.LT.AND P1, PT, R22, UR4, !P2 ;  /* 0x0000000416007c0c */ /* 0x004fe4000d721270 */
[----:B------:R-:W-:Y:S02]  /*e9ac0*/  ISETP.LT.AND P2, PT, R28, UR4, !P2 ;  /* 0x000000041c007c0c */ /* 0x000fe4000d741270 */
[----:B------:R-:W-:Y:S02]  /*e9ad0*/  ISETP.LT.AND P4, PT, R22, UR4, !P6 ;  /* 0x0000000416007c0c */ /* 0x000fe4000f781270 */
[----:B------:R-:W-:-:S07]  /*e9ae0*/  ISETP.LT.AND P6, PT, R28, UR4, !P6 ;  /* 0x000000041c007c0c */ /* 0x000fce000f7c1270 */
[----:B------:R0:W-:Y:S04]  /*e9af0*/  @P1 STG.E.U16 desc[UR60][R12.64], R7 ;  /* 0x000000070c001986 */ /* 0x0001e8000c10153c */
[----:B------:R1:W-:Y:S04]  /*e9b00*/  @P2 STG.E.U16 desc[UR60][R18.64], R6 ;  /* 0x0000000612002986 */ /* 0x0003e8000c10153c */
[----:B------:R2:W-:Y:S01]  /*e9b10*/  @P4 STG.E.U16 desc[UR60][R20.64], R26 ;  /* 0x0000001a14004986 */ /* 0x0005e2000c10153c */
[----:B0-----:R-:W-:-:S03]  /*e9b20*/  IMAD.WIDE R12, R29, 0x2, R14 ;  /* 0x000000021d0c7825 */ /* 0x001fc600078e020e */
[----:B------:R0:W-:Y:S01]  /*e9b30*/  @P6 STG.E.U16 desc[UR60][R4.64], R0 ;  /* 0x0000000004006986 */ /* 0x0001e2000c10153c */
[----:B-1----:R-:W-:-:S03]  /*e9b40*/  IMAD.WIDE R6, R29, 0x2, R16 ;  /* 0x000000021d067825 */ /* 0x002fc600078e0210 */
[----:B--2---:R-:W2:Y:S04]  /*e9b50*/  LDL.LU R21, [R1+0x147c] ;  /* 0x00147c0001157983 */ /* 0x004ea80000300800 */
[----:B------:R-:W3:Y:S04]  /*e9b60*/  LDL.LU R23, [R1+0x618] ;  /* 0x0006180001177983 */ /* 0x000ee80000300800 */
[----:B------:R-:W4:Y:S04]  /*e9b70*/  LDL.LU R25, [R1+0x1470] ;  /* 0x0014700001197983 */ /* 0x000f280000300800 */
[----:B------:R-:W4:Y:S04]  /*e9b80*/  LDL.LU R26, [R1+0x145c] ;  /* 0x00145c00011a7983 */ /* 0x000f280000300800 */
[----:B------:R-:W4:Y:S04]  /*e9b90*/  LDL.LU R27, [R1+0x148c] ;  /* 0x00148c00011b7983 */ /* 0x000f280000300800 */
[----:B------:R-:W4:Y:S04]  /*e9ba0*/  LDL.LU R29, [R1+0x61c] ;  /* 0x00061c00011d7983 */ /* 0x000f280000300800 */
[----:B0-----:R-:W2:Y:S01]  /*e9bb0*/  LDL.LU R5, [R1+0x614] ;  /* 0x0006140001057983 */ /* 0x001ea20000300800 */
[----:B------:R-:W-:-:S05]  /*e9bc0*/  VIADD R2, R3, 0x1f9 ;  /* 0x000001f903027836 */ /* 0x000fca0000000000 */
[----:B------:R-:W-:Y:S01]  /*e9bd0*/  ISETP.GE.AND P0, PT, R2, UR6, PT ;  /* 0x0000000602007c0c */ /* 0x000fe2000bf06270 */
[----:B------:R-:W-:-:S03]  /*e9be0*/  VIADD R2, R3, 0x1fa ;  /* 0x000001fa03027836 */ /* 0x000fc60000000000 */
[----:B------:R-:W-:Y:S02]  /*e9bf0*/  ISETP.LT.AND P2, PT, R22, UR4, !P0 ;  /* 0x0000000416007c0c */ /* 0x000fe4000c741270 */
[----:B------:R-:W-:Y:S02]  /*e9c00*/  ISETP.GE.AND P5, PT, R2, UR6, PT ;  /* 0x0000000602007c0c */ /* 0x000fe4000bfa6270 */
[----:B------:R-:W-:Y:S02]  /*e9c10*/  ISETP.LT.AND P1, PT, R28, UR4, !P0 ;  /* 0x000000041c007c0c */ /* 0x000fe4000c721270 */
[----:B------:R-:W-:Y:S01]  /*e9c20*/  ISETP.LT.AND P4, PT, R22, UR4, !P5 ;  /* 0x0000000416007c0c */ /* 0x000fe2000ef81270 */
[----:B------:R-:W-:Y:S01]  /*e9c30*/  IMAD.WIDE R18, R11, 0x2, R16 ;  /* 0x000000020b127825 */ /* 0x000fe200078e0210 */
[----:B------:R-:W-:-:S05]  /*e9c40*/  PRMT R20, R8, 0x7632, R20 ;  /* 0x0000763208147816 */ /* 0x000fca0000000014 */
[----:B------:R-:W-:Y:S04]  /*e9c50*/  @P2 STG.E.U16 desc[UR60][R6.64], R8 ;  /* 0x0000000806002986 */ /* 0x000fe8000c10153c */
[----:B------:R-:W-:Y:S01]  /*e9c60*/  @P1 STG.E.U16 desc[UR60][R12.64], R20 ;  /* 0x000000140c001986 */ /* 0x000fe2000c10153c */
[----:B------:R-:W-:-:S05]  /*e9c70*/  VIADD R2, R3, 0x1fb ;  /* 0x000001fb03027836 */ /* 0x000fca0000000000 */
[----:B------:R-:W-:Y:S01]  /*e9c80*/  ISETP.GE.AND P0, PT, R2, UR6, PT ;  /* 0x0000000602007c0c */ /* 0x000fe2000bf06270 */
[----:B------:R-:W-:Y:S01]  /*e9c90*/  VIADD R2, R3, 0x1fc ;  /* 0x000001fc03027836 */ /* 0x000fe20000000000 */
[----:B--2---:R0:W-:Y:S02]  /*e9ca0*/  @P4 STG.E.U16 desc[UR60][R18.64], R5 ;  /* 0x0000000512004986 */ /* 0x0041e4000c10153c */
[----:B0-----:R-:W-:Y:S01]  /*e9cb0*/  PRMT R19, R5, 0x7632, R19 ;  /* 0x0000763205137816 */ /* 0x001fe20000000013 */
[----:B------:R-:W-:Y:S02]  /*e9cc0*/  IMAD.WIDE R4, R11, 0x2, R14 ;  /* 0x000000020b047825 */ /* 0x000fe400078e020e */
[----:B------:R-:W2:Y:S01]  /*e9cd0*/  LDL.LU R11, [R1+0x2ad0] ;  /* 0x002ad000010b7983 */ /* 0x000ea20000300800 */
[----:B------:R-:W-:Y:S02]  /*e9ce0*/  ISETP.GE.AND P6, PT, R2, UR6, PT ;  /* 0x0000000602007c0c */ /* 0x000fe4000bfc6270 */
[----:B------:R-:W-:-:S02]  /*e9cf0*/  ISETP.LT.AND P5, PT, R28, UR4, !P5 ;  /* 0x000000041c007c0c */ /* 0x000fc4000efa1270 */
[----:B------:R-:W-:Y:S01]  /*e9d00*/  ISETP.LT.AND P2, PT, R22, UR4, !P0 ;  /* 0x0000000416007c0c */ /* 0x000fe2000c741270 */
[C---:B------:R-:W-:Y:S01]  /*e9d10*/  VIADD R2, R3.reuse, 0x1fd ;  /* 0x000001fd03027836 */ /* 0x040fe20000000000 */
[----:B------:R-:W-:Y:S02]  /*e9d20*/  ISETP.LT.AND P1, PT, R28, UR4, !P0 ;  /* 0x000000041c007c0c */ /* 0x000fe4000c721270 */
[----:B------:R-:W-:Y:S01]  /*e9d30*/  ISETP.LT.AND P4, PT, R22, UR4, !P6 ;  /* 0x0000000416007c0c */ /* 0x000fe2000f781270 */
[----:B------:R-:W-:Y:S01]  /*e9d40*/  VIADD R0, R3, 0x1ff ;  /* 0x000001ff03007836 */ /* 0x000fe20000000000 */
[----:B------:R-:W-:Y:S01]  /*e9d50*/  ISETP.GE.AND P0, PT, R2, UR6, PT ;  /* 0x0000000602007c0c */ /* 0x000fe2000bf06270 */
[----:B------:R-:W-:Y:S01]  /*e9d60*/  IMAD.WIDE R2, R21, 0x2, R16 ;  /* 0x0000000215027825 */ /* 0x000fe200078e0210 */
[----:B------:R-:W-:-:S03]  /*e9d70*/  PRMT R8, R9, 0x7632, R8 ;  /* 0x0000763209087816 */ /* 0x000fc60000000008 */
[----:B------:R-:W-:Y:S01]  /*e9d80*/  IMAD.WIDE R6, R21, 0x2, R14 ;  /* 0x0000000215067825 */ /* 0x000fe200078e020e */
[----:B------:R0:W-:Y:S03]  /*e9d90*/  @P5 STG.E.U16 desc[UR60][R4.64], R19 ;  /* 0x0000001304005986 */ /* 0x0001e6000c10153c */
[----:B------:R-:W-:Y:S01]  /*e9da0*/  IMAD.WIDE R12, R24, 0x2, R16 ;  /* 0x00000002180c7825 */ /* 0x000fe200078e0210 */
[----:B------:R-:W-:Y:S01]  /*e9db0*/  @P2 STG.E.U16 desc[UR60][R2.64], R9 ;  /* 0x0000000902002986 */ /* 0x000fe2000c10153c */
[----:B------:R-:W-:-:S03]  /*e9dc0*/  ISETP.LT.AND P6, PT, R28, UR4, !P6 ;  /* 0x000000041c007c0c */ /* 0x000fc6000f7c1270 */
[----:B------:R-:W-:Y:S01]  /*e9dd0*/  @P1 STG.E.U16 desc[UR60][R6.64], R8 ;  /* 0x0000000806001986 */ /* 0x000fe2000c10153c */
[----:B------:R-:W-:-:S03]  /*e9de0*/  ISETP.GE.AND P5, PT, R0, UR6, PT ;  /* 0x0000000600007c0c */ /* 0x000fc6000bfa6270 */
[----:B---3--:R1:W-:Y:S01]  /*e9df0*/  @P4 STG.E.U16 desc[UR60][R12.64], R23 ;  /* 0x000000170c004986 */ /* 0x0083e2000c10153c */
[----:B------:R-:W-:Y:S02]  /*e9e00*/  ISETP.LT.AND P4, PT, R22, UR4, !P0 ;  /* 0x0000000416007c0c */ /* 0x000fe4000c781270 */
[----:B------:R-:W-:Y:S02]  /*e9e10*/  ISETP.LT.AND P0, PT, R28, UR4, !P0 ;  /* 0x000000041c007c0c */ /* 0x000fe4000c701270 */
[----:B------:R-:W-:Y:S02]  /*e9e20*/  ISETP.LT.AND P2, PT, R22, UR4, !P3 ;  /* 0x0000000416007c0c */ /* 0x000fe4000df41270 */
[----:B------:R-:W-:Y:S02]  /*e9e30*/  ISETP.LT.AND P3, PT, R28, UR4, !P3 ;  /* 0x000000041c007c0c */ /* 0x000fe4000df61270 */
[----:B------:R-:W-:Y:S02]  /*e9e40*/  ISETP.LT.AND P1, PT, R22, UR4, !P5 ;  /* 0x0000000416007c0c */ /* 0x000fe4000ef21270 */
[----:B------:R-:W-:Y:S01]  /*e9e50*/  ISETP.LT.AND P5, PT, R28, UR4, !P5 ;  /* 0x000000041c007c0c */ /* 0x000fe2000efa1270 */
[----:B0-----:R-:W-:Y:S01]  /*e9e60*/  IMAD.WIDE R18, R24, 0x2, R14 ;  /* 0x0000000218127825 */ /* 0x001fe200078e020e */
[----:B------:R-:W-:-:S02]  /*e9e70*/  PRMT R0, R23, 0x7632, R0 ;  /* 0x0000763217007816 */ /* 0x000fc40000000000 */
[----:B-1----:R-:W-:Y:S01]  /*e9e80*/  PRMT R12, R10, 0x7632, R12 ;  /* 0x000076320a0c7816 */ /* 0x002fe2000000000c */
[----:B----4-:R-:W-:Y:S01]  /*e9e90*/  IMAD.WIDE R4, R25, 0x2, R16 ;  /* 0x0000000219047825 */ /* 0x010fe200078e0210 */
[----:B------:R-:W-:-:S03]  /*e9ea0*/  PRMT R13, R29, 0x7632, R13 ;  /* 0x000076321d0d7816 */ /* 0x000fc6000000000d */
[----:B------:R-:W-:Y:S01]  /*e9eb0*/  IMAD.WIDE R2, R25, 0x2, R14 ;  /* 0x0000000219027825 */ /* 0x000fe200078e020e */
[----:B------:R0:W-:Y:S03]  /*e9ec0*/  @P6 STG.E.U16 desc[UR60][R18.64], R0 ;  /* 0x0000000012006986 */ /* 0x0001e6000c10153c */
[C---:B------:R-:W-:Y:S01]  /*e9ed0*/  IMAD.WIDE R6, R26.reuse, 0x2, R16 ;  /* 0x000000021a067825 */ /* 0x040fe200078e0210 */
[----:B------:R0:W-:Y:S03]  /*e9ee0*/  @P4 STG.E.U16 desc[UR60][R4.64], R10 ;  /* 0x0000000a04004986 */ /* 0x0001e6000c10153c */
[----:B------:R-:W-:Y:S01]  /*e9ef0*/  IMAD.WIDE R8, R26, 0x2, R14 ;  /* 0x000000021a087825 */ /* 0x000fe200078e020e */
[----:B------:R0:W-:Y:S03]  /*e9f00*/  @P0 STG.E.U16 desc[UR60][R2.64], R12 ;  /* 0x0000000c02000986 */ /* 0x0001e6000c10153c */
[C---:B------:R-:W-:Y:S01]  /*e9f10*/  IMAD.WIDE R16, R27.reuse, 0x2, R16 ;  /* 0x000000021b107825 */ /* 0x040fe200078e0210 */
[----:B------:R0:W-:Y:S04]  /*e9f20*/  @P2 STG.E.U16 desc[UR60][R6.64], R29 ;  /* 0x0000001d06002986 */ /* 0x0001e8000c10153c */
[----:B------:R0:W-:Y:S01]  /*e9f30*/  @P3 STG.E.U16 desc[UR60][R8.64], R13 ;  /* 0x0000000d08003986 */ /* 0x0001e2000c10153c */
[----:B------:R-:W-:-:S03]  /*e9f40*/  IMAD.WIDE R14, R27, 0x2, R14 ;  /* 0x000000021b0e7825 */ /* 0x000fc600078e020e */
[----:B--2---:R0:W-:Y:S01]  /*e9f50*/  @P1 STG.E.U16 desc[UR60][R16.64], R11 ;  /* 0x0000000b10001986 */ /* 0x0041e2000c10153c */
[----:B------:R-:W-:Y:S05]  /*e9f60*/  @!P5 EXIT ;  /* 0x000000000000d94d */ /* 0x000fea0003800000 */
[----:B0-----:R-:W-:-:S05]  /*e9f70*/  PRMT R7, R11, 0x7632, R7 ;  /* 0x000076320b077816 */ /* 0x001fca0000000007 */
[----:B------:R-:W-:Y:S01]  /*e9f80*/  STG.E.U16 desc[UR60][R14.64], R7 ;  /* 0x000000070e007986 */ /* 0x000fe2000c10153c */
[----:B------:R-:W-:Y:S05]  /*e9f90*/  EXIT ;  /* 0x000000000000794d */ /* 0x000fea0003800000 */
.L_x_3:
[----:B------:R-:W-:-:S00]  /*e9fa0*/  BRA `(.L_x_3) ;  /* 0xfffffffc00fc7947 */ /* 0x000fc0000383ffff */
[----:B------:R-:W-:-:S00]  /*e9fb0*/  NOP ;  /* 0x0000000000007918 */ /* 0x000fc00000000000 */
        /* <DEDUP_REMOVED lines=12> */
.L_x_4:


//--------------------- .nv.shared.matmul_kernel  --------------------------
	.section	.nv.shared.matmul_kernel,"aw",@nobits
	.sectionflags	@""
	.align	16
	.zero		1024


//--------------------- .nv.shared.reserved.0     --------------------------
	.section	.nv.shared.reserved.0,"aw",@nobits
	.weak		__nv_reservedSMEM_offset_0_alias
	.size		__nv_reservedSMEM_offset_0_alias, 0, 0
	.other		__nv_reservedSMEM_offset_0_alias,@"STO_CUDA_RESERVED_SHARED STV_DEFAULT"
__nv_reservedSMEM_offset_0_alias:
	.zero		0


//--------------------- .nv.constant0.matmul_kernel --------------------------
	.section	.nv.constant0.matmul_kernel,"a",@progbits
	.sectionflags	@""
	.align	4
.nv.constant0.matmul_kernel:
	.zero		608


//--------------------- SYMBOLS --------------------------

	.type		.nv.reservedSmem.offset0,@object
	.size		.nv.reservedSmem.offset0,0x4
